//
// Generated by NVIDIA NVVM Compiler
//
// Compiler Build ID: CL-36424714
// Cuda compilation tools, release 13.0, V13.0.88
// Based on NVVM 20.0.0
//

.version 9.0
.target sm_100
.address_size 64

	// .globl	Subsample_Bilinear_8_8

.visible .entry Subsample_Bilinear_8_8(
	.param .u64 Subsample_Bilinear_8_8_param_0,
	.param .u64 .ptr .align 1 Subsample_Bilinear_8_8_param_1,
	.param .u32 Subsample_Bilinear_8_8_param_2,
	.param .u32 Subsample_Bilinear_8_8_param_3,
	.param .u32 Subsample_Bilinear_8_8_param_4,
	.param .u32 Subsample_Bilinear_8_8_param_5,
	.param .u32 Subsample_Bilinear_8_8_param_6,
	.param .u64 Subsample_Bilinear_8_8_param_7
)
{
	.reg .pred 	%p<4>;
	.reg .b16 	%rs<13>;
	.reg .b32 	%r<30>;
	.reg .b32 	%f<29>;
	.reg .b64 	%rd<9>;

	ld.param.u64 	%rd1, [Subsample_Bilinear_8_8_param_0];
	ld.param.u64 	%rd2, [Subsample_Bilinear_8_8_param_1];
	ld.param.u32 	%r3, [Subsample_Bilinear_8_8_param_2];
	ld.param.u32 	%r4, [Subsample_Bilinear_8_8_param_3];
	ld.param.u32 	%r5, [Subsample_Bilinear_8_8_param_4];
	ld.param.u32 	%r6, [Subsample_Bilinear_8_8_param_5];
	ld.param.u32 	%r7, [Subsample_Bilinear_8_8_param_6];
	mov.u32 	%r8, %ctaid.x;
	mov.u32 	%r9, %ntid.x;
	mov.u32 	%r10, %tid.x;
	mad.lo.s32 	%r1, %r8, %r9, %r10;
	mov.u32 	%r11, %ctaid.y;
	mov.u32 	%r12, %ntid.y;
	mov.u32 	%r13, %tid.y;
	mad.lo.s32 	%r2, %r11, %r12, %r13;
	setp.ge.s32 	%p1, %r2, %r4;
	setp.ge.s32 	%p2, %r1, %r3;
	or.pred  	%p3, %p2, %p1;
	@%p3 bra 	$L__BB0_2;
	cvt.rn.f32.s32 	%f1, %r6;
	cvt.rn.f32.s32 	%f2, %r3;
	div.rn.f32 	%f3, %f1, %f2;
	cvt.rn.f32.s32 	%f4, %r7;
	cvt.rn.f32.u32 	%f5, %r4;
	div.rn.f32 	%f6, %f4, %f5;
	cvt.rn.f32.s32 	%f7, %r1;
	add.f32 	%f8, %f7, 0f3F000000;
	mul.f32 	%f9, %f8, %f3;
	cvt.rn.f32.u32 	%f10, %r2;
	add.f32 	%f11, %f10, 0f3F000000;
	mul.f32 	%f12, %f11, %f6;
	add.f32 	%f13, %f3, 0fBF800000;
	mul.f32 	%f14, %f13, 0f3F000000;
	max.f32 	%f15, %f14, 0f00000000;
	min.f32 	%f16, %f15, 0f3F800000;
	add.f32 	%f17, %f6, 0fBF800000;
	mul.f32 	%f18, %f17, 0f3F000000;
	max.f32 	%f19, %f18, 0f00000000;
	min.f32 	%f20, %f19, 0f3F800000;
	add.f32 	%f21, %f16, 0f3F000000;
	div.rn.f32 	%f22, %f16, %f21;
	add.f32 	%f23, %f20, 0f3F000000;
	div.rn.f32 	%f24, %f20, %f23;
	sub.f32 	%f25, %f9, %f22;
	sub.f32 	%f26, %f12, %f24;
	tex.2d.v4.u32.f32 	{%r14, %r15, %r16, %r17}, [%rd1, {%f25, %f26}];
	cvt.u16.u32 	%rs1, %r14;
	add.f32 	%f27, %f9, %f22;
	tex.2d.v4.u32.f32 	{%r18, %r19, %r20, %r21}, [%rd1, {%f27, %f26}];
	cvt.u16.u32 	%rs2, %r18;
	add.f32 	%f28, %f12, %f24;
	tex.2d.v4.u32.f32 	{%r22, %r23, %r24, %r25}, [%rd1, {%f25, %f28}];
	cvt.u16.u32 	%rs3, %r22;
	tex.2d.v4.u32.f32 	{%r26, %r27, %r28, %r29}, [%rd1, {%f27, %f28}];
	cvta.to.global.u64 	%rd3, %rd2;
	cvt.u16.u32 	%rs4, %r26;
	and.b16  	%rs5, %rs1, 255;
	and.b16  	%rs6, %rs2, 255;
	add.s16 	%rs7, %rs6, %rs5;
	and.b16  	%rs8, %rs3, 255;
	add.s16 	%rs9, %rs7, %rs8;
	and.b16  	%rs10, %rs4, 255;
	add.s16 	%rs11, %rs9, %rs10;
	shr.u16 	%rs12, %rs11, 2;
	cvt.u64.u32 	%rd4, %r2;
	cvt.s64.s32 	%rd5, %r5;
	cvt.s64.s32 	%rd6, %r1;
	mad.lo.s64 	%rd7, %rd5, %rd4, %rd6;
	add.s64 	%rd8, %rd3, %rd7;
	st.global.u8 	[%rd8], %rs12;
$L__BB0_2:
	ret;

}
	// .globl	Subsample_Bilinear_8_8_c
.visible .entry Subsample_Bilinear_8_8_c(
	.param .u64 Subsample_Bilinear_8_8_c_param_0,
	.param .u64 .ptr .align 1 Subsample_Bilinear_8_8_c_param_1,
	.param .u32 Subsample_Bilinear_8_8_c_param_2,
	.param .u32 Subsample_Bilinear_8_8_c_param_3,
	.param .u32 Subsample_Bilinear_8_8_c_param_4,
	.param .u32 Subsample_Bilinear_8_8_c_param_5,
	.param .u32 Subsample_Bilinear_8_8_c_param_6,
	.param .u64 Subsample_Bilinear_8_8_c_param_7
)
{
	.reg .pred 	%p<4>;
	.reg .b16 	%rs<14>;
	.reg .b32 	%r<30>;
	.reg .b32 	%f<29>;
	.reg .b64 	%rd<9>;

	ld.param.u64 	%rd1, [Subsample_Bilinear_8_8_c_param_0];
	ld.param.u64 	%rd2, [Subsample_Bilinear_8_8_c_param_1];
	ld.param.u32 	%r3, [Subsample_Bilinear_8_8_c_param_2];
	ld.param.u32 	%r4, [Subsample_Bilinear_8_8_c_param_3];
	ld.param.u32 	%r5, [Subsample_Bilinear_8_8_c_param_4];
	ld.param.u32 	%r6, [Subsample_Bilinear_8_8_c_param_5];
	ld.param.u32 	%r7, [Subsample_Bilinear_8_8_c_param_6];
	mov.u32 	%r8, %ctaid.x;
	mov.u32 	%r9, %ntid.x;
	mov.u32 	%r10, %tid.x;
	mad.lo.s32 	%r1, %r8, %r9, %r10;
	mov.u32 	%r11, %ctaid.y;
	mov.u32 	%r12, %ntid.y;
	mov.u32 	%r13, %tid.y;
	mad.lo.s32 	%r2, %r11, %r12, %r13;
	setp.ge.s32 	%p1, %r2, %r4;
	setp.ge.s32 	%p2, %r1, %r3;
	or.pred  	%p3, %p2, %p1;
	@%p3 bra 	$L__BB1_2;
	cvt.rn.f32.s32 	%f1, %r6;
	cvt.rn.f32.s32 	%f2, %r3;
	div.rn.f32 	%f3, %f1, %f2;
	cvt.rn.f32.s32 	%f4, %r7;
	cvt.rn.f32.u32 	%f5, %r4;
	div.rn.f32 	%f6, %f4, %f5;
	cvt.rn.f32.s32 	%f7, %r1;
	add.f32 	%f8, %f7, 0f3F000000;
	mul.f32 	%f9, %f8, %f3;
	cvt.rn.f32.u32 	%f10, %r2;
	add.f32 	%f11, %f10, 0f3F000000;
	mul.f32 	%f12, %f11, %f6;
	add.f32 	%f13, %f3, 0fBF800000;
	mul.f32 	%f14, %f13, 0f3F000000;
	max.f32 	%f15, %f14, 0f00000000;
	min.f32 	%f16, %f15, 0f3F800000;
	add.f32 	%f17, %f6, 0fBF800000;
	mul.f32 	%f18, %f17, 0f3F000000;
	max.f32 	%f19, %f18, 0f00000000;
	min.f32 	%f20, %f19, 0f3F800000;
	add.f32 	%f21, %f16, 0f3F000000;
	div.rn.f32 	%f22, %f16, %f21;
	add.f32 	%f23, %f20, 0f3F000000;
	div.rn.f32 	%f24, %f20, %f23;
	sub.f32 	%f25, %f9, %f22;
	sub.f32 	%f26, %f12, %f24;
	tex.2d.v4.u32.f32 	{%r14, %r15, %r16, %r17}, [%rd1, {%f25, %f26}];
	cvt.u16.u32 	%rs1, %r14;
	add.f32 	%f27, %f9, %f22;
	tex.2d.v4.u32.f32 	{%r18, %r19, %r20, %r21}, [%rd1, {%f27, %f26}];
	cvt.u16.u32 	%rs2, %r18;
	add.f32 	%f28, %f12, %f24;
	tex.2d.v4.u32.f32 	{%r22, %r23, %r24, %r25}, [%rd1, {%f25, %f28}];
	cvt.u16.u32 	%rs3, %r22;
	tex.2d.v4.u32.f32 	{%r26, %r27, %r28, %r29}, [%rd1, {%f27, %f28}];
	cvta.to.global.u64 	%rd3, %rd2;
	cvt.u16.u32 	%rs4, %r26;
	and.b16  	%rs5, %rs1, 255;
	and.b16  	%rs6, %rs2, 255;
	and.b16  	%rs7, %rs3, 255;
	and.b16  	%rs8, %rs4, 255;
	add.s16 	%rs9, %rs5, %rs6;
	add.s16 	%rs10, %rs9, %rs7;
	add.s16 	%rs11, %rs10, %rs8;
	add.s16 	%rs12, %rs11, 2;
	shr.u16 	%rs13, %rs12, 2;
	cvt.u64.u32 	%rd4, %r2;
	cvt.s64.s32 	%rd5, %r5;
	cvt.s64.s32 	%rd6, %r1;
	mad.lo.s64 	%rd7, %rd5, %rd4, %rd6;
	add.s64 	%rd8, %rd3, %rd7;
	st.global.u8 	[%rd8], %rs13;
$L__BB1_2:
	ret;

}
	// .globl	Subsample_Bilinear_8_8_p2
.visible .entry Subsample_Bilinear_8_8_p2(
	.param .u64 Subsample_Bilinear_8_8_p2_param_0,
	.param .u64 .ptr .align 1 Subsample_Bilinear_8_8_p2_param_1,
	.param .u32 Subsample_Bilinear_8_8_p2_param_2,
	.param .u32 Subsample_Bilinear_8_8_p2_param_3,
	.param .u32 Subsample_Bilinear_8_8_p2_param_4,
	.param .u32 Subsample_Bilinear_8_8_p2_param_5,
	.param .u32 Subsample_Bilinear_8_8_p2_param_6,
	.param .u64 Subsample_Bilinear_8_8_p2_param_7
)
{
	.reg .pred 	%p<4>;
	.reg .b16 	%rs<14>;
	.reg .b32 	%r<31>;
	.reg .b32 	%f<29>;
	.reg .b64 	%rd<9>;

	ld.param.u64 	%rd1, [Subsample_Bilinear_8_8_p2_param_0];
	ld.param.u64 	%rd2, [Subsample_Bilinear_8_8_p2_param_1];
	ld.param.u32 	%r3, [Subsample_Bilinear_8_8_p2_param_2];
	ld.param.u32 	%r4, [Subsample_Bilinear_8_8_p2_param_3];
	ld.param.u32 	%r5, [Subsample_Bilinear_8_8_p2_param_4];
	ld.param.u32 	%r6, [Subsample_Bilinear_8_8_p2_param_5];
	ld.param.u32 	%r7, [Subsample_Bilinear_8_8_p2_param_6];
	mov.u32 	%r8, %ctaid.x;
	mov.u32 	%r9, %ntid.x;
	mov.u32 	%r10, %tid.x;
	mad.lo.s32 	%r1, %r8, %r9, %r10;
	mov.u32 	%r11, %ctaid.y;
	mov.u32 	%r12, %ntid.y;
	mov.u32 	%r13, %tid.y;
	mad.lo.s32 	%r2, %r11, %r12, %r13;
	setp.ge.s32 	%p1, %r2, %r4;
	setp.ge.s32 	%p2, %r1, %r3;
	or.pred  	%p3, %p2, %p1;
	@%p3 bra 	$L__BB2_2;
	cvt.rn.f32.s32 	%f1, %r6;
	cvt.rn.f32.s32 	%f2, %r3;
	div.rn.f32 	%f3, %f1, %f2;
	cvt.rn.f32.s32 	%f4, %r7;
	cvt.rn.f32.u32 	%f5, %r4;
	div.rn.f32 	%f6, %f4, %f5;
	cvt.rn.f32.s32 	%f7, %r1;
	add.f32 	%f8, %f7, 0f3F000000;
	mul.f32 	%f9, %f8, %f3;
	cvt.rn.f32.u32 	%f10, %r2;
	add.f32 	%f11, %f10, 0f3F000000;
	mul.f32 	%f12, %f11, %f6;
	add.f32 	%f13, %f3, 0fBF800000;
	mul.f32 	%f14, %f13, 0f3F000000;
	max.f32 	%f15, %f14, 0f00000000;
	min.f32 	%f16, %f15, 0f3F800000;
	add.f32 	%f17, %f6, 0fBF800000;
	mul.f32 	%f18, %f17, 0f3F000000;
	max.f32 	%f19, %f18, 0f00000000;
	min.f32 	%f20, %f19, 0f3F800000;
	add.f32 	%f21, %f16, 0f3F000000;
	div.rn.f32 	%f22, %f16, %f21;
	add.f32 	%f23, %f20, 0f3F000000;
	div.rn.f32 	%f24, %f20, %f23;
	sub.f32 	%f25, %f9, %f22;
	sub.f32 	%f26, %f12, %f24;
	tex.2d.v4.u32.f32 	{%r14, %r15, %r16, %r17}, [%rd1, {%f25, %f26}];
	cvt.u16.u32 	%rs1, %r14;
	add.f32 	%f27, %f9, %f22;
	tex.2d.v4.u32.f32 	{%r18, %r19, %r20, %r21}, [%rd1, {%f27, %f26}];
	cvt.u16.u32 	%rs2, %r18;
	add.f32 	%f28, %f12, %f24;
	tex.2d.v4.u32.f32 	{%r22, %r23, %r24, %r25}, [%rd1, {%f25, %f28}];
	cvt.u16.u32 	%rs3, %r22;
	tex.2d.v4.u32.f32 	{%r26, %r27, %r28, %r29}, [%rd1, {%f27, %f28}];
	cvta.to.global.u64 	%rd3, %rd2;
	cvt.u16.u32 	%rs4, %r26;
	and.b16  	%rs5, %rs1, 255;
	and.b16  	%rs6, %rs2, 255;
	and.b16  	%rs7, %rs3, 255;
	and.b16  	%rs8, %rs4, 255;
	add.s16 	%rs9, %rs5, %rs6;
	add.s16 	%rs10, %rs9, %rs7;
	add.s16 	%rs11, %rs10, %rs8;
	add.s16 	%rs12, %rs11, 2;
	shr.u16 	%rs13, %rs12, 2;
	cvt.u64.u32 	%rd4, %r2;
	cvt.s64.s32 	%rd5, %r5;
	shl.b32 	%r30, %r1, 1;
	cvt.s64.s32 	%rd6, %r30;
	mad.lo.s64 	%rd7, %rd5, %rd4, %rd6;
	add.s64 	%rd8, %rd3, %rd7;
	st.global.u8 	[%rd8], %rs13;
$L__BB2_2:
	ret;

}
	// .globl	Subsample_Bilinear_8_8_2
.visible .entry Subsample_Bilinear_8_8_2(
	.param .u64 Subsample_Bilinear_8_8_2_param_0,
	.param .u64 .ptr .align 1 Subsample_Bilinear_8_8_2_param_1,
	.param .u32 Subsample_Bilinear_8_8_2_param_2,
	.param .u32 Subsample_Bilinear_8_8_2_param_3,
	.param .u32 Subsample_Bilinear_8_8_2_param_4,
	.param .u32 Subsample_Bilinear_8_8_2_param_5,
	.param .u32 Subsample_Bilinear_8_8_2_param_6,
	.param .u64 Subsample_Bilinear_8_8_2_param_7
)
{
	.reg .pred 	%p<4>;
	.reg .b16 	%rs<27>;
	.reg .b32 	%r<30>;
	.reg .b32 	%f<29>;
	.reg .b64 	%rd<11>;

	ld.param.u64 	%rd1, [Subsample_Bilinear_8_8_2_param_0];
	ld.param.u64 	%rd2, [Subsample_Bilinear_8_8_2_param_1];
	ld.param.u32 	%r3, [Subsample_Bilinear_8_8_2_param_2];
	ld.param.u32 	%r4, [Subsample_Bilinear_8_8_2_param_3];
	ld.param.u32 	%r5, [Subsample_Bilinear_8_8_2_param_4];
	ld.param.u32 	%r6, [Subsample_Bilinear_8_8_2_param_5];
	ld.param.u32 	%r7, [Subsample_Bilinear_8_8_2_param_6];
	mov.u32 	%r8, %ctaid.x;
	mov.u32 	%r9, %ntid.x;
	mov.u32 	%r10, %tid.x;
	mad.lo.s32 	%r1, %r8, %r9, %r10;
	mov.u32 	%r11, %ctaid.y;
	mov.u32 	%r12, %ntid.y;
	mov.u32 	%r13, %tid.y;
	mad.lo.s32 	%r2, %r11, %r12, %r13;
	setp.ge.s32 	%p1, %r2, %r4;
	setp.ge.s32 	%p2, %r1, %r3;
	or.pred  	%p3, %p2, %p1;
	@%p3 bra 	$L__BB3_2;
	cvt.rn.f32.s32 	%f1, %r6;
	cvt.rn.f32.s32 	%f2, %r3;
	div.rn.f32 	%f3, %f1, %f2;
	cvt.rn.f32.s32 	%f4, %r7;
	cvt.rn.f32.u32 	%f5, %r4;
	div.rn.f32 	%f6, %f4, %f5;
	cvt.rn.f32.s32 	%f7, %r1;
	add.f32 	%f8, %f7, 0f3F000000;
	mul.f32 	%f9, %f8, %f3;
	cvt.rn.f32.u32 	%f10, %r2;
	add.f32 	%f11, %f10, 0f3F000000;
	mul.f32 	%f12, %f11, %f6;
	add.f32 	%f13, %f3, 0fBF800000;
	mul.f32 	%f14, %f13, 0f3F000000;
	max.f32 	%f15, %f14, 0f00000000;
	min.f32 	%f16, %f15, 0f3F800000;
	add.f32 	%f17, %f6, 0fBF800000;
	mul.f32 	%f18, %f17, 0f3F000000;
	max.f32 	%f19, %f18, 0f00000000;
	min.f32 	%f20, %f19, 0f3F800000;
	add.f32 	%f21, %f16, 0f3F000000;
	div.rn.f32 	%f22, %f16, %f21;
	add.f32 	%f23, %f20, 0f3F000000;
	div.rn.f32 	%f24, %f20, %f23;
	sub.f32 	%f25, %f9, %f22;
	sub.f32 	%f26, %f12, %f24;
	tex.2d.v4.u32.f32 	{%r14, %r15, %r16, %r17}, [%rd1, {%f25, %f26}];
	cvt.u16.u32 	%rs1, %r14;
	cvt.u16.u32 	%rs2, %r15;
	add.f32 	%f27, %f9, %f22;
	tex.2d.v4.u32.f32 	{%r18, %r19, %r20, %r21}, [%rd1, {%f27, %f26}];
	cvt.u16.u32 	%rs3, %r18;
	cvt.u16.u32 	%rs4, %r19;
	add.f32 	%f28, %f12, %f24;
	tex.2d.v4.u32.f32 	{%r22, %r23, %r24, %r25}, [%rd1, {%f25, %f28}];
	cvt.u16.u32 	%rs5, %r22;
	cvt.u16.u32 	%rs6, %r23;
	tex.2d.v4.u32.f32 	{%r26, %r27, %r28, %r29}, [%rd1, {%f27, %f28}];
	cvta.to.global.u64 	%rd3, %rd2;
	cvt.u16.u32 	%rs7, %r26;
	cvt.u16.u32 	%rs8, %r27;
	and.b16  	%rs9, %rs1, 255;
	and.b16  	%rs10, %rs3, 255;
	and.b16  	%rs11, %rs5, 255;
	and.b16  	%rs12, %rs7, 255;
	add.s16 	%rs13, %rs9, %rs10;
	add.s16 	%rs14, %rs13, %rs11;
	add.s16 	%rs15, %rs14, %rs12;
	add.s16 	%rs16, %rs15, 2;
	and.b16  	%rs17, %rs2, 255;
	and.b16  	%rs18, %rs4, 255;
	and.b16  	%rs19, %rs6, 255;
	and.b16  	%rs20, %rs8, 255;
	add.s16 	%rs21, %rs17, %rs18;
	add.s16 	%rs22, %rs21, %rs19;
	add.s16 	%rs23, %rs22, %rs20;
	add.s16 	%rs24, %rs23, 2;
	shr.u16 	%rs25, %rs16, 2;
	shr.u16 	%rs26, %rs24, 2;
	cvt.u64.u32 	%rd4, %r2;
	cvt.s64.s32 	%rd5, %r5;
	shr.u64 	%rd6, %rd5, 1;
	cvt.s64.s32 	%rd7, %r1;
	mad.lo.s64 	%rd8, %rd6, %rd4, %rd7;
	shl.b64 	%rd9, %rd8, 1;
	add.s64 	%rd10, %rd3, %rd9;
	st.global.v2.u8 	[%rd10], {%rs25, %rs26};
$L__BB3_2:
	ret;

}
	// .globl	Subsample_Bilinear_8_8_2_u
.visible .entry Subsample_Bilinear_8_8_2_u(
	.param .u64 Subsample_Bilinear_8_8_2_u_param_0,
	.param .u64 .ptr .align 1 Subsample_Bilinear_8_8_2_u_param_1,
	.param .u32 Subsample_Bilinear_8_8_2_u_param_2,
	.param .u32 Subsample_Bilinear_8_8_2_u_param_3,
	.param .u32 Subsample_Bilinear_8_8_2_u_param_4,
	.param .u32 Subsample_Bilinear_8_8_2_u_param_5,
	.param .u32 Subsample_Bilinear_8_8_2_u_param_6,
	.param .u64 Subsample_Bilinear_8_8_2_u_param_7
)
{
	.reg .pred 	%p<4>;
	.reg .b32 	%r<39>;
	.reg .b32 	%f<29>;
	.reg .b64 	%rd<9>;

	ld.param.u64 	%rd1, [Subsample_Bilinear_8_8_2_u_param_0];
	ld.param.u64 	%rd2, [Subsample_Bilinear_8_8_2_u_param_1];
	ld.param.u32 	%r3, [Subsample_Bilinear_8_8_2_u_param_2];
	ld.param.u32 	%r4, [Subsample_Bilinear_8_8_2_u_param_3];
	ld.param.u32 	%r5, [Subsample_Bilinear_8_8_2_u_param_4];
	ld.param.u32 	%r6, [Subsample_Bilinear_8_8_2_u_param_5];
	ld.param.u32 	%r7, [Subsample_Bilinear_8_8_2_u_param_6];
	mov.u32 	%r8, %ctaid.x;
	mov.u32 	%r9, %ntid.x;
	mov.u32 	%r10, %tid.x;
	mad.lo.s32 	%r1, %r8, %r9, %r10;
	mov.u32 	%r11, %ctaid.y;
	mov.u32 	%r12, %ntid.y;
	mov.u32 	%r13, %tid.y;
	mad.lo.s32 	%r2, %r11, %r12, %r13;
	setp.ge.s32 	%p1, %r2, %r4;
	setp.ge.s32 	%p2, %r1, %r3;
	or.pred  	%p3, %p2, %p1;
	@%p3 bra 	$L__BB4_2;
	cvt.rn.f32.s32 	%f1, %r6;
	cvt.rn.f32.s32 	%f2, %r3;
	div.rn.f32 	%f3, %f1, %f2;
	cvt.rn.f32.s32 	%f4, %r7;
	cvt.rn.f32.u32 	%f5, %r4;
	div.rn.f32 	%f6, %f4, %f5;
	cvt.rn.f32.s32 	%f7, %r1;
	add.f32 	%f8, %f7, 0f3F000000;
	mul.f32 	%f9, %f8, %f3;
	cvt.rn.f32.u32 	%f10, %r2;
	add.f32 	%f11, %f10, 0f3F000000;
	mul.f32 	%f12, %f11, %f6;
	add.f32 	%f13, %f3, 0fBF800000;
	mul.f32 	%f14, %f13, 0f3F000000;
	max.f32 	%f15, %f14, 0f00000000;
	min.f32 	%f16, %f15, 0f3F800000;
	add.f32 	%f17, %f6, 0fBF800000;
	mul.f32 	%f18, %f17, 0f3F000000;
	max.f32 	%f19, %f18, 0f00000000;
	min.f32 	%f20, %f19, 0f3F800000;
	add.f32 	%f21, %f16, 0f3F000000;
	div.rn.f32 	%f22, %f16, %f21;
	add.f32 	%f23, %f20, 0f3F000000;
	div.rn.f32 	%f24, %f20, %f23;
	sub.f32 	%f25, %f9, %f22;
	sub.f32 	%f26, %f12, %f24;
	tex.2d.v4.u32.f32 	{%r14, %r15, %r16, %r17}, [%rd1, {%f25, %f26}];
	add.f32 	%f27, %f9, %f22;
	tex.2d.v4.u32.f32 	{%r18, %r19, %r20, %r21}, [%rd1, {%f27, %f26}];
	add.f32 	%f28, %f12, %f24;
	tex.2d.v4.u32.f32 	{%r22, %r23, %r24, %r25}, [%rd1, {%f25, %f28}];
	tex.2d.v4.u32.f32 	{%r26, %r27, %r28, %r29}, [%rd1, {%f27, %f28}];
	cvta.to.global.u64 	%rd3, %rd2;
	and.b32  	%r30, %r14, 255;
	and.b32  	%r31, %r18, 255;
	and.b32  	%r32, %r22, 255;
	and.b32  	%r33, %r26, 255;
	add.s32 	%r34, %r30, %r31;
	add.s32 	%r35, %r34, %r32;
	add.s32 	%r36, %r35, %r33;
	add.s32 	%r37, %r36, 2;
	shr.u32 	%r38, %r37, 2;
	cvt.u64.u32 	%rd4, %r2;
	cvt.s64.s32 	%rd5, %r5;
	cvt.s64.s32 	%rd6, %r1;
	mad.lo.s64 	%rd7, %rd5, %rd4, %rd6;
	add.s64 	%rd8, %rd3, %rd7;
	st.global.u8 	[%rd8], %r38;
$L__BB4_2:
	ret;

}
	// .globl	Subsample_Bilinear_8_8_2_v
.visible .entry Subsample_Bilinear_8_8_2_v(
	.param .u64 Subsample_Bilinear_8_8_2_v_param_0,
	.param .u64 .ptr .align 1 Subsample_Bilinear_8_8_2_v_param_1,
	.param .u32 Subsample_Bilinear_8_8_2_v_param_2,
	.param .u32 Subsample_Bilinear_8_8_2_v_param_3,
	.param .u32 Subsample_Bilinear_8_8_2_v_param_4,
	.param .u32 Subsample_Bilinear_8_8_2_v_param_5,
	.param .u32 Subsample_Bilinear_8_8_2_v_param_6,
	.param .u64 Subsample_Bilinear_8_8_2_v_param_7
)
{
	.reg .pred 	%p<4>;
	.reg .b32 	%r<39>;
	.reg .b32 	%f<29>;
	.reg .b64 	%rd<9>;

	ld.param.u64 	%rd1, [Subsample_Bilinear_8_8_2_v_param_0];
	ld.param.u64 	%rd2, [Subsample_Bilinear_8_8_2_v_param_1];
	ld.param.u32 	%r3, [Subsample_Bilinear_8_8_2_v_param_2];
	ld.param.u32 	%r4, [Subsample_Bilinear_8_8_2_v_param_3];
	ld.param.u32 	%r5, [Subsample_Bilinear_8_8_2_v_param_4];
	ld.param.u32 	%r6, [Subsample_Bilinear_8_8_2_v_param_5];
	ld.param.u32 	%r7, [Subsample_Bilinear_8_8_2_v_param_6];
	mov.u32 	%r8, %ctaid.x;
	mov.u32 	%r9, %ntid.x;
	mov.u32 	%r10, %tid.x;
	mad.lo.s32 	%r1, %r8, %r9, %r10;
	mov.u32 	%r11, %ctaid.y;
	mov.u32 	%r12, %ntid.y;
	mov.u32 	%r13, %tid.y;
	mad.lo.s32 	%r2, %r11, %r12, %r13;
	setp.ge.s32 	%p1, %r2, %r4;
	setp.ge.s32 	%p2, %r1, %r3;
	or.pred  	%p3, %p2, %p1;
	@%p3 bra 	$L__BB5_2;
	cvt.rn.f32.s32 	%f1, %r6;
	cvt.rn.f32.s32 	%f2, %r3;
	div.rn.f32 	%f3, %f1, %f2;
	cvt.rn.f32.s32 	%f4, %r7;
	cvt.rn.f32.u32 	%f5, %r4;
	div.rn.f32 	%f6, %f4, %f5;
	cvt.rn.f32.s32 	%f7, %r1;
	add.f32 	%f8, %f7, 0f3F000000;
	mul.f32 	%f9, %f8, %f3;
	cvt.rn.f32.u32 	%f10, %r2;
	add.f32 	%f11, %f10, 0f3F000000;
	mul.f32 	%f12, %f11, %f6;
	add.f32 	%f13, %f3, 0fBF800000;
	mul.f32 	%f14, %f13, 0f3F000000;
	max.f32 	%f15, %f14, 0f00000000;
	min.f32 	%f16, %f15, 0f3F800000;
	add.f32 	%f17, %f6, 0fBF800000;
	mul.f32 	%f18, %f17, 0f3F000000;
	max.f32 	%f19, %f18, 0f00000000;
	min.f32 	%f20, %f19, 0f3F800000;
	add.f32 	%f21, %f16, 0f3F000000;
	div.rn.f32 	%f22, %f16, %f21;
	add.f32 	%f23, %f20, 0f3F000000;
	div.rn.f32 	%f24, %f20, %f23;
	sub.f32 	%f25, %f9, %f22;
	sub.f32 	%f26, %f12, %f24;
	tex.2d.v4.u32.f32 	{%r14, %r15, %r16, %r17}, [%rd1, {%f25, %f26}];
	add.f32 	%f27, %f9, %f22;
	tex.2d.v4.u32.f32 	{%r18, %r19, %r20, %r21}, [%rd1, {%f27, %f26}];
	add.f32 	%f28, %f12, %f24;
	tex.2d.v4.u32.f32 	{%r22, %r23, %r24, %r25}, [%rd1, {%f25, %f28}];
	tex.2d.v4.u32.f32 	{%r26, %r27, %r28, %r29}, [%rd1, {%f27, %f28}];
	cvta.to.global.u64 	%rd3, %rd2;
	and.b32  	%r30, %r15, 255;
	and.b32  	%r31, %r19, 255;
	and.b32  	%r32, %r23, 255;
	and.b32  	%r33, %r27, 255;
	add.s32 	%r34, %r30, %r31;
	add.s32 	%r35, %r34, %r32;
	add.s32 	%r36, %r35, %r33;
	add.s32 	%r37, %r36, 2;
	shr.u32 	%r38, %r37, 2;
	cvt.u64.u32 	%rd4, %r2;
	cvt.s64.s32 	%rd5, %r5;
	cvt.s64.s32 	%rd6, %r1;
	mad.lo.s64 	%rd7, %rd5, %rd4, %rd6;
	add.s64 	%rd8, %rd3, %rd7;
	st.global.u8 	[%rd8], %r38;
$L__BB5_2:
	ret;

}
	// .globl	Subsample_Bilinear_8_8_4
.visible .entry Subsample_Bilinear_8_8_4(
	.param .u64 Subsample_Bilinear_8_8_4_param_0,
	.param .u64 .ptr .align 1 Subsample_Bilinear_8_8_4_param_1,
	.param .u32 Subsample_Bilinear_8_8_4_param_2,
	.param .u32 Subsample_Bilinear_8_8_4_param_3,
	.param .u32 Subsample_Bilinear_8_8_4_param_4,
	.param .u32 Subsample_Bilinear_8_8_4_param_5,
	.param .u32 Subsample_Bilinear_8_8_4_param_6,
	.param .u64 Subsample_Bilinear_8_8_4_param_7
)
{
	.reg .pred 	%p<4>;
	.reg .b16 	%rs<53>;
	.reg .b32 	%r<37>;
	.reg .b32 	%f<29>;
	.reg .b64 	%rd<11>;

	ld.param.u64 	%rd1, [Subsample_Bilinear_8_8_4_param_0];
	ld.param.u64 	%rd2, [Subsample_Bilinear_8_8_4_param_1];
	ld.param.u32 	%r3, [Subsample_Bilinear_8_8_4_param_2];
	ld.param.u32 	%r4, [Subsample_Bilinear_8_8_4_param_3];
	ld.param.u32 	%r5, [Subsample_Bilinear_8_8_4_param_4];
	ld.param.u32 	%r6, [Subsample_Bilinear_8_8_4_param_5];
	ld.param.u32 	%r7, [Subsample_Bilinear_8_8_4_param_6];
	mov.u32 	%r8, %ctaid.x;
	mov.u32 	%r9, %ntid.x;
	mov.u32 	%r10, %tid.x;
	mad.lo.s32 	%r1, %r8, %r9, %r10;
	mov.u32 	%r11, %ctaid.y;
	mov.u32 	%r12, %ntid.y;
	mov.u32 	%r13, %tid.y;
	mad.lo.s32 	%r2, %r11, %r12, %r13;
	setp.ge.s32 	%p1, %r2, %r4;
	setp.ge.s32 	%p2, %r1, %r3;
	or.pred  	%p3, %p2, %p1;
	@%p3 bra 	$L__BB6_2;
	cvt.rn.f32.s32 	%f1, %r6;
	cvt.rn.f32.s32 	%f2, %r3;
	div.rn.f32 	%f3, %f1, %f2;
	cvt.rn.f32.s32 	%f4, %r7;
	cvt.rn.f32.u32 	%f5, %r4;
	div.rn.f32 	%f6, %f4, %f5;
	cvt.rn.f32.s32 	%f7, %r1;
	add.f32 	%f8, %f7, 0f3F000000;
	mul.f32 	%f9, %f8, %f3;
	cvt.rn.f32.u32 	%f10, %r2;
	add.f32 	%f11, %f10, 0f3F000000;
	mul.f32 	%f12, %f11, %f6;
	add.f32 	%f13, %f3, 0fBF800000;
	mul.f32 	%f14, %f13, 0f3F000000;
	max.f32 	%f15, %f14, 0f00000000;
	min.f32 	%f16, %f15, 0f3F800000;
	add.f32 	%f17, %f6, 0fBF800000;
	mul.f32 	%f18, %f17, 0f3F000000;
	max.f32 	%f19, %f18, 0f00000000;
	min.f32 	%f20, %f19, 0f3F800000;
	add.f32 	%f21, %f16, 0f3F000000;
	div.rn.f32 	%f22, %f16, %f21;
	add.f32 	%f23, %f20, 0f3F000000;
	div.rn.f32 	%f24, %f20, %f23;
	sub.f32 	%f25, %f9, %f22;
	sub.f32 	%f26, %f12, %f24;
	tex.2d.v4.u32.f32 	{%r14, %r15, %r16, %r17}, [%rd1, {%f25, %f26}];
	cvt.u16.u32 	%rs1, %r14;
	cvt.u16.u32 	%rs2, %r15;
	cvt.u16.u32 	%rs3, %r16;
	cvt.u16.u32 	%rs4, %r17;
	add.f32 	%f27, %f9, %f22;
	tex.2d.v4.u32.f32 	{%r18, %r19, %r20, %r21}, [%rd1, {%f27, %f26}];
	cvt.u16.u32 	%rs5, %r18;
	cvt.u16.u32 	%rs6, %r19;
	cvt.u16.u32 	%rs7, %r20;
	cvt.u16.u32 	%rs8, %r21;
	add.f32 	%f28, %f12, %f24;
	tex.2d.v4.u32.f32 	{%r22, %r23, %r24, %r25}, [%rd1, {%f25, %f28}];
	cvt.u16.u32 	%rs9, %r22;
	cvt.u16.u32 	%rs10, %r23;
	cvt.u16.u32 	%rs11, %r24;
	cvt.u16.u32 	%rs12, %r25;
	tex.2d.v4.u32.f32 	{%r26, %r27, %r28, %r29}, [%rd1, {%f27, %f28}];
	cvta.to.global.u64 	%rd3, %rd2;
	cvt.u16.u32 	%rs13, %r26;
	cvt.u16.u32 	%rs14, %r27;
	cvt.u16.u32 	%rs15, %r28;
	cvt.u16.u32 	%rs16, %r29;
	and.b16  	%rs17, %rs1, 255;
	and.b16  	%rs18, %rs5, 255;
	and.b16  	%rs19, %rs9, 255;
	and.b16  	%rs20, %rs13, 255;
	add.s16 	%rs21, %rs17, %rs18;
	add.s16 	%rs22, %rs21, %rs19;
	add.s16 	%rs23, %rs22, %rs20;
	add.s16 	%rs24, %rs23, 2;
	and.b16  	%rs25, %rs2, 255;
	and.b16  	%rs26, %rs6, 255;
	and.b16  	%rs27, %rs10, 255;
	and.b16  	%rs28, %rs14, 255;
	add.s16 	%rs29, %rs25, %rs26;
	add.s16 	%rs30, %rs29, %rs27;
	add.s16 	%rs31, %rs30, %rs28;
	add.s16 	%rs32, %rs31, 2;
	and.b16  	%rs33, %rs3, 255;
	and.b16  	%rs34, %rs7, 255;
	and.b16  	%rs35, %rs11, 255;
	and.b16  	%rs36, %rs15, 255;
	add.s16 	%rs37, %rs33, %rs34;
	add.s16 	%rs38, %rs37, %rs35;
	add.s16 	%rs39, %rs38, %rs36;
	add.s16 	%rs40, %rs39, 2;
	and.b16  	%rs41, %rs4, 255;
	and.b16  	%rs42, %rs8, 255;
	and.b16  	%rs43, %rs12, 255;
	and.b16  	%rs44, %rs16, 255;
	add.s16 	%rs45, %rs41, %rs42;
	add.s16 	%rs46, %rs45, %rs43;
	add.s16 	%rs47, %rs46, %rs44;
	add.s16 	%rs48, %rs47, 2;
	shr.u16 	%rs49, %rs24, 2;
	shr.u16 	%rs50, %rs32, 2;
	shr.u16 	%rs51, %rs40, 2;
	shr.u16 	%rs52, %rs48, 2;
	cvt.u64.u32 	%rd4, %r2;
	cvt.s64.s32 	%rd5, %r5;
	shr.u64 	%rd6, %rd5, 2;
	cvt.s64.s32 	%rd7, %r1;
	mad.lo.s64 	%rd8, %rd6, %rd4, %rd7;
	shl.b64 	%rd9, %rd8, 2;
	add.s64 	%rd10, %rd3, %rd9;
	cvt.u32.u16 	%r30, %rs52;
	cvt.u32.u16 	%r31, %rs51;
	prmt.b32 	%r32, %r31, %r30, 0x3340U;
	cvt.u32.u16 	%r33, %rs50;
	cvt.u32.u16 	%r34, %rs49;
	prmt.b32 	%r35, %r34, %r33, 0x3340U;
	prmt.b32 	%r36, %r35, %r32, 0x5410U;
	st.global.u32 	[%rd10], %r36;
$L__BB6_2:
	ret;

}
	// .globl	Subsample_Bilinear_16_16
.visible .entry Subsample_Bilinear_16_16(
	.param .u64 Subsample_Bilinear_16_16_param_0,
	.param .u64 .ptr .align 1 Subsample_Bilinear_16_16_param_1,
	.param .u32 Subsample_Bilinear_16_16_param_2,
	.param .u32 Subsample_Bilinear_16_16_param_3,
	.param .u32 Subsample_Bilinear_16_16_param_4,
	.param .u32 Subsample_Bilinear_16_16_param_5,
	.param .u32 Subsample_Bilinear_16_16_param_6,
	.param .u64 Subsample_Bilinear_16_16_param_7
)
{
	.reg .pred 	%p<4>;
	.reg .b32 	%r<38>;
	.reg .b32 	%f<29>;
	.reg .b64 	%rd<11>;

	ld.param.u64 	%rd1, [Subsample_Bilinear_16_16_param_0];
	ld.param.u64 	%rd2, [Subsample_Bilinear_16_16_param_1];
	ld.param.u32 	%r3, [Subsample_Bilinear_16_16_param_2];
	ld.param.u32 	%r4, [Subsample_Bilinear_16_16_param_3];
	ld.param.u32 	%r5, [Subsample_Bilinear_16_16_param_4];
	ld.param.u32 	%r6, [Subsample_Bilinear_16_16_param_5];
	ld.param.u32 	%r7, [Subsample_Bilinear_16_16_param_6];
	mov.u32 	%r8, %ctaid.x;
	mov.u32 	%r9, %ntid.x;
	mov.u32 	%r10, %tid.x;
	mad.lo.s32 	%r1, %r8, %r9, %r10;
	mov.u32 	%r11, %ctaid.y;
	mov.u32 	%r12, %ntid.y;
	mov.u32 	%r13, %tid.y;
	mad.lo.s32 	%r2, %r11, %r12, %r13;
	setp.ge.s32 	%p1, %r2, %r4;
	setp.ge.s32 	%p2, %r1, %r3;
	or.pred  	%p3, %p2, %p1;
	@%p3 bra 	$L__BB7_2;
	cvt.rn.f32.s32 	%f1, %r6;
	cvt.rn.f32.s32 	%f2, %r3;
	div.rn.f32 	%f3, %f1, %f2;
	cvt.rn.f32.s32 	%f4, %r7;
	cvt.rn.f32.u32 	%f5, %r4;
	div.rn.f32 	%f6, %f4, %f5;
	cvt.rn.f32.s32 	%f7, %r1;
	add.f32 	%f8, %f7, 0f3F000000;
	mul.f32 	%f9, %f8, %f3;
	cvt.rn.f32.u32 	%f10, %r2;
	add.f32 	%f11, %f10, 0f3F000000;
	mul.f32 	%f12, %f11, %f6;
	add.f32 	%f13, %f3, 0fBF800000;
	mul.f32 	%f14, %f13, 0f3F000000;
	max.f32 	%f15, %f14, 0f00000000;
	min.f32 	%f16, %f15, 0f3F800000;
	add.f32 	%f17, %f6, 0fBF800000;
	mul.f32 	%f18, %f17, 0f3F000000;
	max.f32 	%f19, %f18, 0f00000000;
	min.f32 	%f20, %f19, 0f3F800000;
	add.f32 	%f21, %f16, 0f3F000000;
	div.rn.f32 	%f22, %f16, %f21;
	add.f32 	%f23, %f20, 0f3F000000;
	div.rn.f32 	%f24, %f20, %f23;
	sub.f32 	%f25, %f9, %f22;
	sub.f32 	%f26, %f12, %f24;
	tex.2d.v4.u32.f32 	{%r14, %r15, %r16, %r17}, [%rd1, {%f25, %f26}];
	add.f32 	%f27, %f9, %f22;
	tex.2d.v4.u32.f32 	{%r18, %r19, %r20, %r21}, [%rd1, {%f27, %f26}];
	add.f32 	%f28, %f12, %f24;
	tex.2d.v4.u32.f32 	{%r22, %r23, %r24, %r25}, [%rd1, {%f25, %f28}];
	tex.2d.v4.u32.f32 	{%r26, %r27, %r28, %r29}, [%rd1, {%f27, %f28}];
	cvta.to.global.u64 	%rd3, %rd2;
	and.b32  	%r30, %r14, 65535;
	and.b32  	%r31, %r18, 65535;
	add.s32 	%r32, %r31, %r30;
	and.b32  	%r33, %r22, 65535;
	add.s32 	%r34, %r32, %r33;
	and.b32  	%r35, %r26, 65535;
	add.s32 	%r36, %r34, %r35;
	shr.u32 	%r37, %r36, 2;
	cvt.u64.u32 	%rd4, %r2;
	cvt.s64.s32 	%rd5, %r5;
	shr.u64 	%rd6, %rd5, 1;
	cvt.s64.s32 	%rd7, %r1;
	mad.lo.s64 	%rd8, %rd6, %rd4, %rd7;
	shl.b64 	%rd9, %rd8, 1;
	add.s64 	%rd10, %rd3, %rd9;
	st.global.u16 	[%rd10], %r37;
$L__BB7_2:
	ret;

}
	// .globl	Subsample_Bilinear_16_16_c
.visible .entry Subsample_Bilinear_16_16_c(
	.param .u64 Subsample_Bilinear_16_16_c_param_0,
	.param .u64 .ptr .align 1 Subsample_Bilinear_16_16_c_param_1,
	.param .u32 Subsample_Bilinear_16_16_c_param_2,
	.param .u32 Subsample_Bilinear_16_16_c_param_3,
	.param .u32 Subsample_Bilinear_16_16_c_param_4,
	.param .u32 Subsample_Bilinear_16_16_c_param_5,
	.param .u32 Subsample_Bilinear_16_16_c_param_6,
	.param .u64 Subsample_Bilinear_16_16_c_param_7
)
{
	.reg .pred 	%p<4>;
	.reg .b32 	%r<39>;
	.reg .b32 	%f<29>;
	.reg .b64 	%rd<11>;

	ld.param.u64 	%rd1, [Subsample_Bilinear_16_16_c_param_0];
	ld.param.u64 	%rd2, [Subsample_Bilinear_16_16_c_param_1];
	ld.param.u32 	%r3, [Subsample_Bilinear_16_16_c_param_2];
	ld.param.u32 	%r4, [Subsample_Bilinear_16_16_c_param_3];
	ld.param.u32 	%r5, [Subsample_Bilinear_16_16_c_param_4];
	ld.param.u32 	%r6, [Subsample_Bilinear_16_16_c_param_5];
	ld.param.u32 	%r7, [Subsample_Bilinear_16_16_c_param_6];
	mov.u32 	%r8, %ctaid.x;
	mov.u32 	%r9, %ntid.x;
	mov.u32 	%r10, %tid.x;
	mad.lo.s32 	%r1, %r8, %r9, %r10;
	mov.u32 	%r11, %ctaid.y;
	mov.u32 	%r12, %ntid.y;
	mov.u32 	%r13, %tid.y;
	mad.lo.s32 	%r2, %r11, %r12, %r13;
	setp.ge.s32 	%p1, %r2, %r4;
	setp.ge.s32 	%p2, %r1, %r3;
	or.pred  	%p3, %p2, %p1;
	@%p3 bra 	$L__BB8_2;
	cvt.rn.f32.s32 	%f1, %r6;
	cvt.rn.f32.s32 	%f2, %r3;
	div.rn.f32 	%f3, %f1, %f2;
	cvt.rn.f32.s32 	%f4, %r7;
	cvt.rn.f32.u32 	%f5, %r4;
	div.rn.f32 	%f6, %f4, %f5;
	cvt.rn.f32.s32 	%f7, %r1;
	add.f32 	%f8, %f7, 0f3F000000;
	mul.f32 	%f9, %f8, %f3;
	cvt.rn.f32.u32 	%f10, %r2;
	add.f32 	%f11, %f10, 0f3F000000;
	mul.f32 	%f12, %f11, %f6;
	add.f32 	%f13, %f3, 0fBF800000;
	mul.f32 	%f14, %f13, 0f3F000000;
	max.f32 	%f15, %f14, 0f00000000;
	min.f32 	%f16, %f15, 0f3F800000;
	add.f32 	%f17, %f6, 0fBF800000;
	mul.f32 	%f18, %f17, 0f3F000000;
	max.f32 	%f19, %f18, 0f00000000;
	min.f32 	%f20, %f19, 0f3F800000;
	add.f32 	%f21, %f16, 0f3F000000;
	div.rn.f32 	%f22, %f16, %f21;
	add.f32 	%f23, %f20, 0f3F000000;
	div.rn.f32 	%f24, %f20, %f23;
	sub.f32 	%f25, %f9, %f22;
	sub.f32 	%f26, %f12, %f24;
	tex.2d.v4.u32.f32 	{%r14, %r15, %r16, %r17}, [%rd1, {%f25, %f26}];
	add.f32 	%f27, %f9, %f22;
	tex.2d.v4.u32.f32 	{%r18, %r19, %r20, %r21}, [%rd1, {%f27, %f26}];
	add.f32 	%f28, %f12, %f24;
	tex.2d.v4.u32.f32 	{%r22, %r23, %r24, %r25}, [%rd1, {%f25, %f28}];
	tex.2d.v4.u32.f32 	{%r26, %r27, %r28, %r29}, [%rd1, {%f27, %f28}];
	cvta.to.global.u64 	%rd3, %rd2;
	and.b32  	%r30, %r14, 65535;
	and.b32  	%r31, %r18, 65535;
	and.b32  	%r32, %r22, 65535;
	and.b32  	%r33, %r26, 65535;
	add.s32 	%r34, %r30, %r31;
	add.s32 	%r35, %r34, %r32;
	add.s32 	%r36, %r35, %r33;
	add.s32 	%r37, %r36, 2;
	shr.u32 	%r38, %r37, 2;
	cvt.u64.u32 	%rd4, %r2;
	cvt.s64.s32 	%rd5, %r5;
	shr.u64 	%rd6, %rd5, 1;
	cvt.s64.s32 	%rd7, %r1;
	mad.lo.s64 	%rd8, %rd6, %rd4, %rd7;
	shl.b64 	%rd9, %rd8, 1;
	add.s64 	%rd10, %rd3, %rd9;
	st.global.u16 	[%rd10], %r38;
$L__BB8_2:
	ret;

}
	// .globl	Subsample_Bilinear_16_16_p2
.visible .entry Subsample_Bilinear_16_16_p2(
	.param .u64 Subsample_Bilinear_16_16_p2_param_0,
	.param .u64 .ptr .align 1 Subsample_Bilinear_16_16_p2_param_1,
	.param .u32 Subsample_Bilinear_16_16_p2_param_2,
	.param .u32 Subsample_Bilinear_16_16_p2_param_3,
	.param .u32 Subsample_Bilinear_16_16_p2_param_4,
	.param .u32 Subsample_Bilinear_16_16_p2_param_5,
	.param .u32 Subsample_Bilinear_16_16_p2_param_6,
	.param .u64 Subsample_Bilinear_16_16_p2_param_7
)
{
	.reg .pred 	%p<4>;
	.reg .b32 	%r<40>;
	.reg .b32 	%f<29>;
	.reg .b64 	%rd<11>;

	ld.param.u64 	%rd1, [Subsample_Bilinear_16_16_p2_param_0];
	ld.param.u64 	%rd2, [Subsample_Bilinear_16_16_p2_param_1];
	ld.param.u32 	%r3, [Subsample_Bilinear_16_16_p2_param_2];
	ld.param.u32 	%r4, [Subsample_Bilinear_16_16_p2_param_3];
	ld.param.u32 	%r5, [Subsample_Bilinear_16_16_p2_param_4];
	ld.param.u32 	%r6, [Subsample_Bilinear_16_16_p2_param_5];
	ld.param.u32 	%r7, [Subsample_Bilinear_16_16_p2_param_6];
	mov.u32 	%r8, %ctaid.x;
	mov.u32 	%r9, %ntid.x;
	mov.u32 	%r10, %tid.x;
	mad.lo.s32 	%r1, %r8, %r9, %r10;
	mov.u32 	%r11, %ctaid.y;
	mov.u32 	%r12, %ntid.y;
	mov.u32 	%r13, %tid.y;
	mad.lo.s32 	%r2, %r11, %r12, %r13;
	setp.ge.s32 	%p1, %r2, %r4;
	setp.ge.s32 	%p2, %r1, %r3;
	or.pred  	%p3, %p2, %p1;
	@%p3 bra 	$L__BB9_2;
	cvt.rn.f32.s32 	%f1, %r6;
	cvt.rn.f32.s32 	%f2, %r3;
	div.rn.f32 	%f3, %f1, %f2;
	cvt.rn.f32.s32 	%f4, %r7;
	cvt.rn.f32.u32 	%f5, %r4;
	div.rn.f32 	%f6, %f4, %f5;
	cvt.rn.f32.s32 	%f7, %r1;
	add.f32 	%f8, %f7, 0f3F000000;
	mul.f32 	%f9, %f8, %f3;
	cvt.rn.f32.u32 	%f10, %r2;
	add.f32 	%f11, %f10, 0f3F000000;
	mul.f32 	%f12, %f11, %f6;
	add.f32 	%f13, %f3, 0fBF800000;
	mul.f32 	%f14, %f13, 0f3F000000;
	max.f32 	%f15, %f14, 0f00000000;
	min.f32 	%f16, %f15, 0f3F800000;
	add.f32 	%f17, %f6, 0fBF800000;
	mul.f32 	%f18, %f17, 0f3F000000;
	max.f32 	%f19, %f18, 0f00000000;
	min.f32 	%f20, %f19, 0f3F800000;
	add.f32 	%f21, %f16, 0f3F000000;
	div.rn.f32 	%f22, %f16, %f21;
	add.f32 	%f23, %f20, 0f3F000000;
	div.rn.f32 	%f24, %f20, %f23;
	sub.f32 	%f25, %f9, %f22;
	sub.f32 	%f26, %f12, %f24;
	tex.2d.v4.u32.f32 	{%r14, %r15, %r16, %r17}, [%rd1, {%f25, %f26}];
	add.f32 	%f27, %f9, %f22;
	tex.2d.v4.u32.f32 	{%r18, %r19, %r20, %r21}, [%rd1, {%f27, %f26}];
	add.f32 	%f28, %f12, %f24;
	tex.2d.v4.u32.f32 	{%r22, %r23, %r24, %r25}, [%rd1, {%f25, %f28}];
	tex.2d.v4.u32.f32 	{%r26, %r27, %r28, %r29}, [%rd1, {%f27, %f28}];
	cvta.to.global.u64 	%rd3, %rd2;
	and.b32  	%r30, %r14, 65535;
	and.b32  	%r31, %r18, 65535;
	and.b32  	%r32, %r22, 65535;
	and.b32  	%r33, %r26, 65535;
	add.s32 	%r34, %r30, %r31;
	add.s32 	%r35, %r34, %r32;
	add.s32 	%r36, %r35, %r33;
	add.s32 	%r37, %r36, 2;
	shr.u32 	%r38, %r37, 2;
	cvt.u64.u32 	%rd4, %r2;
	cvt.s64.s32 	%rd5, %r5;
	shr.u64 	%rd6, %rd5, 1;
	shl.b32 	%r39, %r1, 1;
	cvt.s64.s32 	%rd7, %r39;
	mad.lo.s64 	%rd8, %rd6, %rd4, %rd7;
	shl.b64 	%rd9, %rd8, 1;
	add.s64 	%rd10, %rd3, %rd9;
	st.global.u16 	[%rd10], %r38;
$L__BB9_2:
	ret;

}
	// .globl	Subsample_Bilinear_16_16_2
.visible .entry Subsample_Bilinear_16_16_2(
	.param .u64 Subsample_Bilinear_16_16_2_param_0,
	.param .u64 .ptr .align 1 Subsample_Bilinear_16_16_2_param_1,
	.param .u32 Subsample_Bilinear_16_16_2_param_2,
	.param .u32 Subsample_Bilinear_16_16_2_param_3,
	.param .u32 Subsample_Bilinear_16_16_2_param_4,
	.param .u32 Subsample_Bilinear_16_16_2_param_5,
	.param .u32 Subsample_Bilinear_16_16_2_param_6,
	.param .u64 Subsample_Bilinear_16_16_2_param_7
)
{
	.reg .pred 	%p<4>;
	.reg .b32 	%r<49>;
	.reg .b32 	%f<29>;
	.reg .b64 	%rd<11>;

	ld.param.u64 	%rd1, [Subsample_Bilinear_16_16_2_param_0];
	ld.param.u64 	%rd2, [Subsample_Bilinear_16_16_2_param_1];
	ld.param.u32 	%r3, [Subsample_Bilinear_16_16_2_param_2];
	ld.param.u32 	%r4, [Subsample_Bilinear_16_16_2_param_3];
	ld.param.u32 	%r5, [Subsample_Bilinear_16_16_2_param_4];
	ld.param.u32 	%r6, [Subsample_Bilinear_16_16_2_param_5];
	ld.param.u32 	%r7, [Subsample_Bilinear_16_16_2_param_6];
	mov.u32 	%r8, %ctaid.x;
	mov.u32 	%r9, %ntid.x;
	mov.u32 	%r10, %tid.x;
	mad.lo.s32 	%r1, %r8, %r9, %r10;
	mov.u32 	%r11, %ctaid.y;
	mov.u32 	%r12, %ntid.y;
	mov.u32 	%r13, %tid.y;
	mad.lo.s32 	%r2, %r11, %r12, %r13;
	setp.ge.s32 	%p1, %r2, %r4;
	setp.ge.s32 	%p2, %r1, %r3;
	or.pred  	%p3, %p2, %p1;
	@%p3 bra 	$L__BB10_2;
	cvt.rn.f32.s32 	%f1, %r6;
	cvt.rn.f32.s32 	%f2, %r3;
	div.rn.f32 	%f3, %f1, %f2;
	cvt.rn.f32.s32 	%f4, %r7;
	cvt.rn.f32.u32 	%f5, %r4;
	div.rn.f32 	%f6, %f4, %f5;
	cvt.rn.f32.s32 	%f7, %r1;
	add.f32 	%f8, %f7, 0f3F000000;
	mul.f32 	%f9, %f8, %f3;
	cvt.rn.f32.u32 	%f10, %r2;
	add.f32 	%f11, %f10, 0f3F000000;
	mul.f32 	%f12, %f11, %f6;
	add.f32 	%f13, %f3, 0fBF800000;
	mul.f32 	%f14, %f13, 0f3F000000;
	max.f32 	%f15, %f14, 0f00000000;
	min.f32 	%f16, %f15, 0f3F800000;
	add.f32 	%f17, %f6, 0fBF800000;
	mul.f32 	%f18, %f17, 0f3F000000;
	max.f32 	%f19, %f18, 0f00000000;
	min.f32 	%f20, %f19, 0f3F800000;
	add.f32 	%f21, %f16, 0f3F000000;
	div.rn.f32 	%f22, %f16, %f21;
	add.f32 	%f23, %f20, 0f3F000000;
	div.rn.f32 	%f24, %f20, %f23;
	sub.f32 	%f25, %f9, %f22;
	sub.f32 	%f26, %f12, %f24;
	tex.2d.v4.u32.f32 	{%r14, %r15, %r16, %r17}, [%rd1, {%f25, %f26}];
	add.f32 	%f27, %f9, %f22;
	tex.2d.v4.u32.f32 	{%r18, %r19, %r20, %r21}, [%rd1, {%f27, %f26}];
	add.f32 	%f28, %f12, %f24;
	tex.2d.v4.u32.f32 	{%r22, %r23, %r24, %r25}, [%rd1, {%f25, %f28}];
	tex.2d.v4.u32.f32 	{%r26, %r27, %r28, %r29}, [%rd1, {%f27, %f28}];
	cvta.to.global.u64 	%rd3, %rd2;
	and.b32  	%r30, %r14, 65535;
	and.b32  	%r31, %r18, 65535;
	and.b32  	%r32, %r22, 65535;
	and.b32  	%r33, %r26, 65535;
	add.s32 	%r34, %r30, %r31;
	add.s32 	%r35, %r34, %r32;
	add.s32 	%r36, %r35, %r33;
	add.s32 	%r37, %r36, 2;
	and.b32  	%r38, %r15, 65535;
	and.b32  	%r39, %r19, 65535;
	and.b32  	%r40, %r23, 65535;
	and.b32  	%r41, %r27, 65535;
	add.s32 	%r42, %r38, %r39;
	add.s32 	%r43, %r42, %r40;
	add.s32 	%r44, %r43, %r41;
	add.s32 	%r45, %r44, 2;
	shr.u32 	%r46, %r37, 2;
	shr.u32 	%r47, %r45, 2;
	cvt.u64.u32 	%rd4, %r2;
	cvt.s64.s32 	%rd5, %r5;
	shr.u64 	%rd6, %rd5, 2;
	cvt.s64.s32 	%rd7, %r1;
	mad.lo.s64 	%rd8, %rd6, %rd4, %rd7;
	shl.b64 	%rd9, %rd8, 2;
	add.s64 	%rd10, %rd3, %rd9;
	prmt.b32 	%r48, %r46, %r47, 0x5410U;
	st.global.u32 	[%rd10], %r48;
$L__BB10_2:
	ret;

}
	// .globl	Subsample_Bilinear_16_16_2_u
.visible .entry Subsample_Bilinear_16_16_2_u(
	.param .u64 Subsample_Bilinear_16_16_2_u_param_0,
	.param .u64 .ptr .align 1 Subsample_Bilinear_16_16_2_u_param_1,
	.param .u32 Subsample_Bilinear_16_16_2_u_param_2,
	.param .u32 Subsample_Bilinear_16_16_2_u_param_3,
	.param .u32 Subsample_Bilinear_16_16_2_u_param_4,
	.param .u32 Subsample_Bilinear_16_16_2_u_param_5,
	.param .u32 Subsample_Bilinear_16_16_2_u_param_6,
	.param .u64 Subsample_Bilinear_16_16_2_u_param_7
)
{
	.reg .pred 	%p<4>;
	.reg .b32 	%r<39>;
	.reg .b32 	%f<29>;
	.reg .b64 	%rd<11>;

	ld.param.u64 	%rd1, [Subsample_Bilinear_16_16_2_u_param_0];
	ld.param.u64 	%rd2, [Subsample_Bilinear_16_16_2_u_param_1];
	ld.param.u32 	%r3, [Subsample_Bilinear_16_16_2_u_param_2];
	ld.param.u32 	%r4, [Subsample_Bilinear_16_16_2_u_param_3];
	ld.param.u32 	%r5, [Subsample_Bilinear_16_16_2_u_param_4];
	ld.param.u32 	%r6, [Subsample_Bilinear_16_16_2_u_param_5];
	ld.param.u32 	%r7, [Subsample_Bilinear_16_16_2_u_param_6];
	mov.u32 	%r8, %ctaid.x;
	mov.u32 	%r9, %ntid.x;
	mov.u32 	%r10, %tid.x;
	mad.lo.s32 	%r1, %r8, %r9, %r10;
	mov.u32 	%r11, %ctaid.y;
	mov.u32 	%r12, %ntid.y;
	mov.u32 	%r13, %tid.y;
	mad.lo.s32 	%r2, %r11, %r12, %r13;
	setp.ge.s32 	%p1, %r2, %r4;
	setp.ge.s32 	%p2, %r1, %r3;
	or.pred  	%p3, %p2, %p1;
	@%p3 bra 	$L__BB11_2;
	cvt.rn.f32.s32 	%f1, %r6;
	cvt.rn.f32.s32 	%f2, %r3;
	div.rn.f32 	%f3, %f1, %f2;
	cvt.rn.f32.s32 	%f4, %r7;
	cvt.rn.f32.u32 	%f5, %r4;
	div.rn.f32 	%f6, %f4, %f5;
	cvt.rn.f32.s32 	%f7, %r1;
	add.f32 	%f8, %f7, 0f3F000000;
	mul.f32 	%f9, %f8, %f3;
	cvt.rn.f32.u32 	%f10, %r2;
	add.f32 	%f11, %f10, 0f3F000000;
	mul.f32 	%f12, %f11, %f6;
	add.f32 	%f13, %f3, 0fBF800000;
	mul.f32 	%f14, %f13, 0f3F000000;
	max.f32 	%f15, %f14, 0f00000000;
	min.f32 	%f16, %f15, 0f3F800000;
	add.f32 	%f17, %f6, 0fBF800000;
	mul.f32 	%f18, %f17, 0f3F000000;
	max.f32 	%f19, %f18, 0f00000000;
	min.f32 	%f20, %f19, 0f3F800000;
	add.f32 	%f21, %f16, 0f3F000000;
	div.rn.f32 	%f22, %f16, %f21;
	add.f32 	%f23, %f20, 0f3F000000;
	div.rn.f32 	%f24, %f20, %f23;
	sub.f32 	%f25, %f9, %f22;
	sub.f32 	%f26, %f12, %f24;
	tex.2d.v4.u32.f32 	{%r14, %r15, %r16, %r17}, [%rd1, {%f25, %f26}];
	add.f32 	%f27, %f9, %f22;
	tex.2d.v4.u32.f32 	{%r18, %r19, %r20, %r21}, [%rd1, {%f27, %f26}];
	add.f32 	%f28, %f12, %f24;
	tex.2d.v4.u32.f32 	{%r22, %r23, %r24, %r25}, [%rd1, {%f25, %f28}];
	tex.2d.v4.u32.f32 	{%r26, %r27, %r28, %r29}, [%rd1, {%f27, %f28}];
	cvta.to.global.u64 	%rd3, %rd2;
	and.b32  	%r30, %r14, 65535;
	and.b32  	%r31, %r18, 65535;
	and.b32  	%r32, %r22, 65535;
	and.b32  	%r33, %r26, 65535;
	add.s32 	%r34, %r30, %r31;
	add.s32 	%r35, %r34, %r32;
	add.s32 	%r36, %r35, %r33;
	add.s32 	%r37, %r36, 2;
	shr.u32 	%r38, %r37, 2;
	cvt.u64.u32 	%rd4, %r2;
	cvt.s64.s32 	%rd5, %r5;
	shr.u64 	%rd6, %rd5, 1;
	cvt.s64.s32 	%rd7, %r1;
	mad.lo.s64 	%rd8, %rd6, %rd4, %rd7;
	shl.b64 	%rd9, %rd8, 1;
	add.s64 	%rd10, %rd3, %rd9;
	st.global.u16 	[%rd10], %r38;
$L__BB11_2:
	ret;

}
	// .globl	Subsample_Bilinear_16_16_2_v
.visible .entry Subsample_Bilinear_16_16_2_v(
	.param .u64 Subsample_Bilinear_16_16_2_v_param_0,
	.param .u64 .ptr .align 1 Subsample_Bilinear_16_16_2_v_param_1,
	.param .u32 Subsample_Bilinear_16_16_2_v_param_2,
	.param .u32 Subsample_Bilinear_16_16_2_v_param_3,
	.param .u32 Subsample_Bilinear_16_16_2_v_param_4,
	.param .u32 Subsample_Bilinear_16_16_2_v_param_5,
	.param .u32 Subsample_Bilinear_16_16_2_v_param_6,
	.param .u64 Subsample_Bilinear_16_16_2_v_param_7
)
{
	.reg .pred 	%p<4>;
	.reg .b32 	%r<39>;
	.reg .b32 	%f<29>;
	.reg .b64 	%rd<11>;

	ld.param.u64 	%rd1, [Subsample_Bilinear_16_16_2_v_param_0];
	ld.param.u64 	%rd2, [Subsample_Bilinear_16_16_2_v_param_1];
	ld.param.u32 	%r3, [Subsample_Bilinear_16_16_2_v_param_2];
	ld.param.u32 	%r4, [Subsample_Bilinear_16_16_2_v_param_3];
	ld.param.u32 	%r5, [Subsample_Bilinear_16_16_2_v_param_4];
	ld.param.u32 	%r6, [Subsample_Bilinear_16_16_2_v_param_5];
	ld.param.u32 	%r7, [Subsample_Bilinear_16_16_2_v_param_6];
	mov.u32 	%r8, %ctaid.x;
	mov.u32 	%r9, %ntid.x;
	mov.u32 	%r10, %tid.x;
	mad.lo.s32 	%r1, %r8, %r9, %r10;
	mov.u32 	%r11, %ctaid.y;
	mov.u32 	%r12, %ntid.y;
	mov.u32 	%r13, %tid.y;
	mad.lo.s32 	%r2, %r11, %r12, %r13;
	setp.ge.s32 	%p1, %r2, %r4;
	setp.ge.s32 	%p2, %r1, %r3;
	or.pred  	%p3, %p2, %p1;
	@%p3 bra 	$L__BB12_2;
	cvt.rn.f32.s32 	%f1, %r6;
	cvt.rn.f32.s32 	%f2, %r3;
	div.rn.f32 	%f3, %f1, %f2;
	cvt.rn.f32.s32 	%f4, %r7;
	cvt.rn.f32.u32 	%f5, %r4;
	div.rn.f32 	%f6, %f4, %f5;
	cvt.rn.f32.s32 	%f7, %r1;
	add.f32 	%f8, %f7, 0f3F000000;
	mul.f32 	%f9, %f8, %f3;
	cvt.rn.f32.u32 	%f10, %r2;
	add.f32 	%f11, %f10, 0f3F000000;
	mul.f32 	%f12, %f11, %f6;
	add.f32 	%f13, %f3, 0fBF800000;
	mul.f32 	%f14, %f13, 0f3F000000;
	max.f32 	%f15, %f14, 0f00000000;
	min.f32 	%f16, %f15, 0f3F800000;
	add.f32 	%f17, %f6, 0fBF800000;
	mul.f32 	%f18, %f17, 0f3F000000;
	max.f32 	%f19, %f18, 0f00000000;
	min.f32 	%f20, %f19, 0f3F800000;
	add.f32 	%f21, %f16, 0f3F000000;
	div.rn.f32 	%f22, %f16, %f21;
	add.f32 	%f23, %f20, 0f3F000000;
	div.rn.f32 	%f24, %f20, %f23;
	sub.f32 	%f25, %f9, %f22;
	sub.f32 	%f26, %f12, %f24;
	tex.2d.v4.u32.f32 	{%r14, %r15, %r16, %r17}, [%rd1, {%f25, %f26}];
	add.f32 	%f27, %f9, %f22;
	tex.2d.v4.u32.f32 	{%r18, %r19, %r20, %r21}, [%rd1, {%f27, %f26}];
	add.f32 	%f28, %f12, %f24;
	tex.2d.v4.u32.f32 	{%r22, %r23, %r24, %r25}, [%rd1, {%f25, %f28}];
	tex.2d.v4.u32.f32 	{%r26, %r27, %r28, %r29}, [%rd1, {%f27, %f28}];
	cvta.to.global.u64 	%rd3, %rd2;
	and.b32  	%r30, %r15, 65535;
	and.b32  	%r31, %r19, 65535;
	and.b32  	%r32, %r23, 65535;
	and.b32  	%r33, %r27, 65535;
	add.s32 	%r34, %r30, %r31;
	add.s32 	%r35, %r34, %r32;
	add.s32 	%r36, %r35, %r33;
	add.s32 	%r37, %r36, 2;
	shr.u32 	%r38, %r37, 2;
	cvt.u64.u32 	%rd4, %r2;
	cvt.s64.s32 	%rd5, %r5;
	shr.u64 	%rd6, %rd5, 1;
	cvt.s64.s32 	%rd7, %r1;
	mad.lo.s64 	%rd8, %rd6, %rd4, %rd7;
	shl.b64 	%rd9, %rd8, 1;
	add.s64 	%rd10, %rd3, %rd9;
	st.global.u16 	[%rd10], %r38;
$L__BB12_2:
	ret;

}
	// .globl	Subsample_Bilinear_16_16_4
.visible .entry Subsample_Bilinear_16_16_4(
	.param .u64 Subsample_Bilinear_16_16_4_param_0,
	.param .u64 .ptr .align 1 Subsample_Bilinear_16_16_4_param_1,
	.param .u32 Subsample_Bilinear_16_16_4_param_2,
	.param .u32 Subsample_Bilinear_16_16_4_param_3,
	.param .u32 Subsample_Bilinear_16_16_4_param_4,
	.param .u32 Subsample_Bilinear_16_16_4_param_5,
	.param .u32 Subsample_Bilinear_16_16_4_param_6,
	.param .u64 Subsample_Bilinear_16_16_4_param_7
)
{
	.reg .pred 	%p<4>;
	.reg .b16 	%rs<5>;
	.reg .b32 	%r<66>;
	.reg .b32 	%f<29>;
	.reg .b64 	%rd<11>;

	ld.param.u64 	%rd1, [Subsample_Bilinear_16_16_4_param_0];
	ld.param.u64 	%rd2, [Subsample_Bilinear_16_16_4_param_1];
	ld.param.u32 	%r3, [Subsample_Bilinear_16_16_4_param_2];
	ld.param.u32 	%r4, [Subsample_Bilinear_16_16_4_param_3];
	ld.param.u32 	%r5, [Subsample_Bilinear_16_16_4_param_4];
	ld.param.u32 	%r6, [Subsample_Bilinear_16_16_4_param_5];
	ld.param.u32 	%r7, [Subsample_Bilinear_16_16_4_param_6];
	mov.u32 	%r8, %ctaid.x;
	mov.u32 	%r9, %ntid.x;
	mov.u32 	%r10, %tid.x;
	mad.lo.s32 	%r1, %r8, %r9, %r10;
	mov.u32 	%r11, %ctaid.y;
	mov.u32 	%r12, %ntid.y;
	mov.u32 	%r13, %tid.y;
	mad.lo.s32 	%r2, %r11, %r12, %r13;
	setp.ge.s32 	%p1, %r2, %r4;
	setp.ge.s32 	%p2, %r1, %r3;
	or.pred  	%p3, %p2, %p1;
	@%p3 bra 	$L__BB13_2;
	cvt.rn.f32.s32 	%f1, %r6;
	cvt.rn.f32.s32 	%f2, %r3;
	div.rn.f32 	%f3, %f1, %f2;
	cvt.rn.f32.s32 	%f4, %r7;
	cvt.rn.f32.u32 	%f5, %r4;
	div.rn.f32 	%f6, %f4, %f5;
	cvt.rn.f32.s32 	%f7, %r1;
	add.f32 	%f8, %f7, 0f3F000000;
	mul.f32 	%f9, %f8, %f3;
	cvt.rn.f32.u32 	%f10, %r2;
	add.f32 	%f11, %f10, 0f3F000000;
	mul.f32 	%f12, %f11, %f6;
	add.f32 	%f13, %f3, 0fBF800000;
	mul.f32 	%f14, %f13, 0f3F000000;
	max.f32 	%f15, %f14, 0f00000000;
	min.f32 	%f16, %f15, 0f3F800000;
	add.f32 	%f17, %f6, 0fBF800000;
	mul.f32 	%f18, %f17, 0f3F000000;
	max.f32 	%f19, %f18, 0f00000000;
	min.f32 	%f20, %f19, 0f3F800000;
	add.f32 	%f21, %f16, 0f3F000000;
	div.rn.f32 	%f22, %f16, %f21;
	add.f32 	%f23, %f20, 0f3F000000;
	div.rn.f32 	%f24, %f20, %f23;
	sub.f32 	%f25, %f9, %f22;
	sub.f32 	%f26, %f12, %f24;
	tex.2d.v4.u32.f32 	{%r14, %r15, %r16, %r17}, [%rd1, {%f25, %f26}];
	add.f32 	%f27, %f9, %f22;
	tex.2d.v4.u32.f32 	{%r18, %r19, %r20, %r21}, [%rd1, {%f27, %f26}];
	add.f32 	%f28, %f12, %f24;
	tex.2d.v4.u32.f32 	{%r22, %r23, %r24, %r25}, [%rd1, {%f25, %f28}];
	tex.2d.v4.u32.f32 	{%r26, %r27, %r28, %r29}, [%rd1, {%f27, %f28}];
	cvta.to.global.u64 	%rd3, %rd2;
	and.b32  	%r30, %r14, 65535;
	and.b32  	%r31, %r18, 65535;
	and.b32  	%r32, %r22, 65535;
	and.b32  	%r33, %r26, 65535;
	add.s32 	%r34, %r30, %r31;
	add.s32 	%r35, %r34, %r32;
	add.s32 	%r36, %r35, %r33;
	add.s32 	%r37, %r36, 2;
	and.b32  	%r38, %r15, 65535;
	and.b32  	%r39, %r19, 65535;
	and.b32  	%r40, %r23, 65535;
	and.b32  	%r41, %r27, 65535;
	add.s32 	%r42, %r38, %r39;
	add.s32 	%r43, %r42, %r40;
	add.s32 	%r44, %r43, %r41;
	add.s32 	%r45, %r44, 2;
	and.b32  	%r46, %r16, 65535;
	and.b32  	%r47, %r20, 65535;
	and.b32  	%r48, %r24, 65535;
	and.b32  	%r49, %r28, 65535;
	add.s32 	%r50, %r46, %r47;
	add.s32 	%r51, %r50, %r48;
	add.s32 	%r52, %r51, %r49;
	add.s32 	%r53, %r52, 2;
	and.b32  	%r54, %r17, 65535;
	and.b32  	%r55, %r21, 65535;
	and.b32  	%r56, %r25, 65535;
	and.b32  	%r57, %r29, 65535;
	add.s32 	%r58, %r54, %r55;
	add.s32 	%r59, %r58, %r56;
	add.s32 	%r60, %r59, %r57;
	add.s32 	%r61, %r60, 2;
	shr.u32 	%r62, %r37, 2;
	cvt.u16.u32 	%rs1, %r62;
	shr.u32 	%r63, %r45, 2;
	cvt.u16.u32 	%rs2, %r63;
	shr.u32 	%r64, %r53, 2;
	cvt.u16.u32 	%rs3, %r64;
	shr.u32 	%r65, %r61, 2;
	cvt.u16.u32 	%rs4, %r65;
	cvt.u64.u32 	%rd4, %r2;
	cvt.s64.s32 	%rd5, %r5;
	shr.u64 	%rd6, %rd5, 3;
	cvt.s64.s32 	%rd7, %r1;
	mad.lo.s64 	%rd8, %rd6, %rd4, %rd7;
	shl.b64 	%rd9, %rd8, 3;
	add.s64 	%rd10, %rd3, %rd9;
	st.global.v4.u16 	[%rd10], {%rs1, %rs2, %rs3, %rs4};
$L__BB13_2:
	ret;

}
	// .globl	Subsample_Bilinear_8_16
.visible .entry Subsample_Bilinear_8_16(
	.param .u64 Subsample_Bilinear_8_16_param_0,
	.param .u64 .ptr .align 1 Subsample_Bilinear_8_16_param_1,
	.param .u32 Subsample_Bilinear_8_16_param_2,
	.param .u32 Subsample_Bilinear_8_16_param_3,
	.param .u32 Subsample_Bilinear_8_16_param_4,
	.param .u32 Subsample_Bilinear_8_16_param_5,
	.param .u32 Subsample_Bilinear_8_16_param_6,
	.param .u64 Subsample_Bilinear_8_16_param_7
)
{
	.reg .pred 	%p<4>;
	.reg .b16 	%rs<3>;
	.reg .b32 	%r<37>;
	.reg .b32 	%f<29>;
	.reg .b64 	%rd<11>;

	ld.param.u64 	%rd1, [Subsample_Bilinear_8_16_param_0];
	ld.param.u64 	%rd2, [Subsample_Bilinear_8_16_param_1];
	ld.param.u32 	%r3, [Subsample_Bilinear_8_16_param_2];
	ld.param.u32 	%r4, [Subsample_Bilinear_8_16_param_3];
	ld.param.u32 	%r5, [Subsample_Bilinear_8_16_param_4];
	ld.param.u32 	%r6, [Subsample_Bilinear_8_16_param_5];
	ld.param.u32 	%r7, [Subsample_Bilinear_8_16_param_6];
	mov.u32 	%r8, %ctaid.x;
	mov.u32 	%r9, %ntid.x;
	mov.u32 	%r10, %tid.x;
	mad.lo.s32 	%r1, %r8, %r9, %r10;
	mov.u32 	%r11, %ctaid.y;
	mov.u32 	%r12, %ntid.y;
	mov.u32 	%r13, %tid.y;
	mad.lo.s32 	%r2, %r11, %r12, %r13;
	setp.ge.s32 	%p1, %r2, %r4;
	setp.ge.s32 	%p2, %r1, %r3;
	or.pred  	%p3, %p2, %p1;
	@%p3 bra 	$L__BB14_2;
	cvt.rn.f32.s32 	%f1, %r6;
	cvt.rn.f32.s32 	%f2, %r3;
	div.rn.f32 	%f3, %f1, %f2;
	cvt.rn.f32.s32 	%f4, %r7;
	cvt.rn.f32.u32 	%f5, %r4;
	div.rn.f32 	%f6, %f4, %f5;
	cvt.rn.f32.s32 	%f7, %r1;
	add.f32 	%f8, %f7, 0f3F000000;
	mul.f32 	%f9, %f8, %f3;
	cvt.rn.f32.u32 	%f10, %r2;
	add.f32 	%f11, %f10, 0f3F000000;
	mul.f32 	%f12, %f11, %f6;
	add.f32 	%f13, %f3, 0fBF800000;
	mul.f32 	%f14, %f13, 0f3F000000;
	max.f32 	%f15, %f14, 0f00000000;
	min.f32 	%f16, %f15, 0f3F800000;
	add.f32 	%f17, %f6, 0fBF800000;
	mul.f32 	%f18, %f17, 0f3F000000;
	max.f32 	%f19, %f18, 0f00000000;
	min.f32 	%f20, %f19, 0f3F800000;
	add.f32 	%f21, %f16, 0f3F000000;
	div.rn.f32 	%f22, %f16, %f21;
	add.f32 	%f23, %f20, 0f3F000000;
	div.rn.f32 	%f24, %f20, %f23;
	sub.f32 	%f25, %f9, %f22;
	sub.f32 	%f26, %f12, %f24;
	tex.2d.v4.u32.f32 	{%r14, %r15, %r16, %r17}, [%rd1, {%f25, %f26}];
	add.f32 	%f27, %f9, %f22;
	tex.2d.v4.u32.f32 	{%r18, %r19, %r20, %r21}, [%rd1, {%f27, %f26}];
	add.f32 	%f28, %f12, %f24;
	tex.2d.v4.u32.f32 	{%r22, %r23, %r24, %r25}, [%rd1, {%f25, %f28}];
	tex.2d.v4.u32.f32 	{%r26, %r27, %r28, %r29}, [%rd1, {%f27, %f28}];
	cvta.to.global.u64 	%rd3, %rd2;
	and.b32  	%r30, %r14, 255;
	and.b32  	%r31, %r18, 255;
	add.s32 	%r32, %r31, %r30;
	and.b32  	%r33, %r22, 255;
	add.s32 	%r34, %r32, %r33;
	and.b32  	%r35, %r26, 255;
	add.s32 	%r36, %r34, %r35;
	cvt.u16.u32 	%rs1, %r36;
	shl.b16 	%rs2, %rs1, 6;
	cvt.u64.u32 	%rd4, %r2;
	cvt.s64.s32 	%rd5, %r5;
	shr.u64 	%rd6, %rd5, 1;
	cvt.s64.s32 	%rd7, %r1;
	mad.lo.s64 	%rd8, %rd6, %rd4, %rd7;
	shl.b64 	%rd9, %rd8, 1;
	add.s64 	%rd10, %rd3, %rd9;
	st.global.u16 	[%rd10], %rs2;
$L__BB14_2:
	ret;

}
	// .globl	Subsample_Bilinear_8_16_c
.visible .entry Subsample_Bilinear_8_16_c(
	.param .u64 Subsample_Bilinear_8_16_c_param_0,
	.param .u64 .ptr .align 1 Subsample_Bilinear_8_16_c_param_1,
	.param .u32 Subsample_Bilinear_8_16_c_param_2,
	.param .u32 Subsample_Bilinear_8_16_c_param_3,
	.param .u32 Subsample_Bilinear_8_16_c_param_4,
	.param .u32 Subsample_Bilinear_8_16_c_param_5,
	.param .u32 Subsample_Bilinear_8_16_c_param_6,
	.param .u64 Subsample_Bilinear_8_16_c_param_7
)
{
	.reg .pred 	%p<4>;
	.reg .b16 	%rs<4>;
	.reg .b32 	%r<37>;
	.reg .b32 	%f<29>;
	.reg .b64 	%rd<11>;

	ld.param.u64 	%rd1, [Subsample_Bilinear_8_16_c_param_0];
	ld.param.u64 	%rd2, [Subsample_Bilinear_8_16_c_param_1];
	ld.param.u32 	%r3, [Subsample_Bilinear_8_16_c_param_2];
	ld.param.u32 	%r4, [Subsample_Bilinear_8_16_c_param_3];
	ld.param.u32 	%r5, [Subsample_Bilinear_8_16_c_param_4];
	ld.param.u32 	%r6, [Subsample_Bilinear_8_16_c_param_5];
	ld.param.u32 	%r7, [Subsample_Bilinear_8_16_c_param_6];
	mov.u32 	%r8, %ctaid.x;
	mov.u32 	%r9, %ntid.x;
	mov.u32 	%r10, %tid.x;
	mad.lo.s32 	%r1, %r8, %r9, %r10;
	mov.u32 	%r11, %ctaid.y;
	mov.u32 	%r12, %ntid.y;
	mov.u32 	%r13, %tid.y;
	mad.lo.s32 	%r2, %r11, %r12, %r13;
	setp.ge.s32 	%p1, %r2, %r4;
	setp.ge.s32 	%p2, %r1, %r3;
	or.pred  	%p3, %p2, %p1;
	@%p3 bra 	$L__BB15_2;
	cvt.rn.f32.s32 	%f1, %r6;
	cvt.rn.f32.s32 	%f2, %r3;
	div.rn.f32 	%f3, %f1, %f2;
	cvt.rn.f32.s32 	%f4, %r7;
	cvt.rn.f32.u32 	%f5, %r4;
	div.rn.f32 	%f6, %f4, %f5;
	cvt.rn.f32.s32 	%f7, %r1;
	add.f32 	%f8, %f7, 0f3F000000;
	mul.f32 	%f9, %f8, %f3;
	cvt.rn.f32.u32 	%f10, %r2;
	add.f32 	%f11, %f10, 0f3F000000;
	mul.f32 	%f12, %f11, %f6;
	add.f32 	%f13, %f3, 0fBF800000;
	mul.f32 	%f14, %f13, 0f3F000000;
	max.f32 	%f15, %f14, 0f00000000;
	min.f32 	%f16, %f15, 0f3F800000;
	add.f32 	%f17, %f6, 0fBF800000;
	mul.f32 	%f18, %f17, 0f3F000000;
	max.f32 	%f19, %f18, 0f00000000;
	min.f32 	%f20, %f19, 0f3F800000;
	add.f32 	%f21, %f16, 0f3F000000;
	div.rn.f32 	%f22, %f16, %f21;
	add.f32 	%f23, %f20, 0f3F000000;
	div.rn.f32 	%f24, %f20, %f23;
	sub.f32 	%f25, %f9, %f22;
	sub.f32 	%f26, %f12, %f24;
	tex.2d.v4.u32.f32 	{%r14, %r15, %r16, %r17}, [%rd1, {%f25, %f26}];
	add.f32 	%f27, %f9, %f22;
	tex.2d.v4.u32.f32 	{%r18, %r19, %r20, %r21}, [%rd1, {%f27, %f26}];
	add.f32 	%f28, %f12, %f24;
	tex.2d.v4.u32.f32 	{%r22, %r23, %r24, %r25}, [%rd1, {%f25, %f28}];
	tex.2d.v4.u32.f32 	{%r26, %r27, %r28, %r29}, [%rd1, {%f27, %f28}];
	cvta.to.global.u64 	%rd3, %rd2;
	and.b32  	%r30, %r14, 255;
	and.b32  	%r31, %r18, 255;
	add.s32 	%r32, %r31, %r30;
	and.b32  	%r33, %r22, 255;
	add.s32 	%r34, %r32, %r33;
	and.b32  	%r35, %r26, 255;
	add.s32 	%r36, %r34, %r35;
	cvt.u16.u32 	%rs1, %r36;
	shl.b16 	%rs2, %rs1, 6;
	add.s16 	%rs3, %rs2, 128;
	cvt.u64.u32 	%rd4, %r2;
	cvt.s64.s32 	%rd5, %r5;
	shr.u64 	%rd6, %rd5, 1;
	cvt.s64.s32 	%rd7, %r1;
	mad.lo.s64 	%rd8, %rd6, %rd4, %rd7;
	shl.b64 	%rd9, %rd8, 1;
	add.s64 	%rd10, %rd3, %rd9;
	st.global.u16 	[%rd10], %rs3;
$L__BB15_2:
	ret;

}
	// .globl	Subsample_Bilinear_8_16_p2
.visible .entry Subsample_Bilinear_8_16_p2(
	.param .u64 Subsample_Bilinear_8_16_p2_param_0,
	.param .u64 .ptr .align 1 Subsample_Bilinear_8_16_p2_param_1,
	.param .u32 Subsample_Bilinear_8_16_p2_param_2,
	.param .u32 Subsample_Bilinear_8_16_p2_param_3,
	.param .u32 Subsample_Bilinear_8_16_p2_param_4,
	.param .u32 Subsample_Bilinear_8_16_p2_param_5,
	.param .u32 Subsample_Bilinear_8_16_p2_param_6,
	.param .u64 Subsample_Bilinear_8_16_p2_param_7
)
{
	.reg .pred 	%p<4>;
	.reg .b16 	%rs<4>;
	.reg .b32 	%r<38>;
	.reg .b32 	%f<29>;
	.reg .b64 	%rd<11>;

	ld.param.u64 	%rd1, [Subsample_Bilinear_8_16_p2_param_0];
	ld.param.u64 	%rd2, [Subsample_Bilinear_8_16_p2_param_1];
	ld.param.u32 	%r3, [Subsample_Bilinear_8_16_p2_param_2];
	ld.param.u32 	%r4, [Subsample_Bilinear_8_16_p2_param_3];
	ld.param.u32 	%r5, [Subsample_Bilinear_8_16_p2_param_4];
	ld.param.u32 	%r6, [Subsample_Bilinear_8_16_p2_param_5];
	ld.param.u32 	%r7, [Subsample_Bilinear_8_16_p2_param_6];
	mov.u32 	%r8, %ctaid.x;
	mov.u32 	%r9, %ntid.x;
	mov.u32 	%r10, %tid.x;
	mad.lo.s32 	%r1, %r8, %r9, %r10;
	mov.u32 	%r11, %ctaid.y;
	mov.u32 	%r12, %ntid.y;
	mov.u32 	%r13, %tid.y;
	mad.lo.s32 	%r2, %r11, %r12, %r13;
	setp.ge.s32 	%p1, %r2, %r4;
	setp.ge.s32 	%p2, %r1, %r3;
	or.pred  	%p3, %p2, %p1;
	@%p3 bra 	$L__BB16_2;
	cvt.rn.f32.s32 	%f1, %r6;
	cvt.rn.f32.s32 	%f2, %r3;
	div.rn.f32 	%f3, %f1, %f2;
	cvt.rn.f32.s32 	%f4, %r7;
	cvt.rn.f32.u32 	%f5, %r4;
	div.rn.f32 	%f6, %f4, %f5;
	cvt.rn.f32.s32 	%f7, %r1;
	add.f32 	%f8, %f7, 0f3F000000;
	mul.f32 	%f9, %f8, %f3;
	cvt.rn.f32.u32 	%f10, %r2;
	add.f32 	%f11, %f10, 0f3F000000;
	mul.f32 	%f12, %f11, %f6;
	add.f32 	%f13, %f3, 0fBF800000;
	mul.f32 	%f14, %f13, 0f3F000000;
	max.f32 	%f15, %f14, 0f00000000;
	min.f32 	%f16, %f15, 0f3F800000;
	add.f32 	%f17, %f6, 0fBF800000;
	mul.f32 	%f18, %f17, 0f3F000000;
	max.f32 	%f19, %f18, 0f00000000;
	min.f32 	%f20, %f19, 0f3F800000;
	add.f32 	%f21, %f16, 0f3F000000;
	div.rn.f32 	%f22, %f16, %f21;
	add.f32 	%f23, %f20, 0f3F000000;
	div.rn.f32 	%f24, %f20, %f23;
	sub.f32 	%f25, %f9, %f22;
	sub.f32 	%f26, %f12, %f24;
	tex.2d.v4.u32.f32 	{%r14, %r15, %r16, %r17}, [%rd1, {%f25, %f26}];
	add.f32 	%f27, %f9, %f22;
	tex.2d.v4.u32.f32 	{%r18, %r19, %r20, %r21}, [%rd1, {%f27, %f26}];
	add.f32 	%f28, %f12, %f24;
	tex.2d.v4.u32.f32 	{%r22, %r23, %r24, %r25}, [%rd1, {%f25, %f28}];
	tex.2d.v4.u32.f32 	{%r26, %r27, %r28, %r29}, [%rd1, {%f27, %f28}];
	cvta.to.global.u64 	%rd3, %rd2;
	and.b32  	%r30, %r14, 255;
	and.b32  	%r31, %r18, 255;
	add.s32 	%r32, %r31, %r30;
	and.b32  	%r33, %r22, 255;
	add.s32 	%r34, %r32, %r33;
	and.b32  	%r35, %r26, 255;
	add.s32 	%r36, %r34, %r35;
	cvt.u16.u32 	%rs1, %r36;
	shl.b16 	%rs2, %rs1, 6;
	add.s16 	%rs3, %rs2, 128;
	cvt.u64.u32 	%rd4, %r2;
	cvt.s64.s32 	%rd5, %r5;
	shr.u64 	%rd6, %rd5, 1;
	shl.b32 	%r37, %r1, 1;
	cvt.s64.s32 	%rd7, %r37;
	mad.lo.s64 	%rd8, %rd6, %rd4, %rd7;
	shl.b64 	%rd9, %rd8, 1;
	add.s64 	%rd10, %rd3, %rd9;
	st.global.u16 	[%rd10], %rs3;
$L__BB16_2:
	ret;

}
	// .globl	Subsample_Bilinear_8_16_2
.visible .entry Subsample_Bilinear_8_16_2(
	.param .u64 Subsample_Bilinear_8_16_2_param_0,
	.param .u64 .ptr .align 1 Subsample_Bilinear_8_16_2_param_1,
	.param .u32 Subsample_Bilinear_8_16_2_param_2,
	.param .u32 Subsample_Bilinear_8_16_2_param_3,
	.param .u32 Subsample_Bilinear_8_16_2_param_4,
	.param .u32 Subsample_Bilinear_8_16_2_param_5,
	.param .u32 Subsample_Bilinear_8_16_2_param_6,
	.param .u64 Subsample_Bilinear_8_16_2_param_7
)
{
	.reg .pred 	%p<4>;
	.reg .b16 	%rs<7>;
	.reg .b32 	%r<45>;
	.reg .b32 	%f<29>;
	.reg .b64 	%rd<11>;

	ld.param.u64 	%rd1, [Subsample_Bilinear_8_16_2_param_0];
	ld.param.u64 	%rd2, [Subsample_Bilinear_8_16_2_param_1];
	ld.param.u32 	%r3, [Subsample_Bilinear_8_16_2_param_2];
	ld.param.u32 	%r4, [Subsample_Bilinear_8_16_2_param_3];
	ld.param.u32 	%r5, [Subsample_Bilinear_8_16_2_param_4];
	ld.param.u32 	%r6, [Subsample_Bilinear_8_16_2_param_5];
	ld.param.u32 	%r7, [Subsample_Bilinear_8_16_2_param_6];
	mov.u32 	%r8, %ctaid.x;
	mov.u32 	%r9, %ntid.x;
	mov.u32 	%r10, %tid.x;
	mad.lo.s32 	%r1, %r8, %r9, %r10;
	mov.u32 	%r11, %ctaid.y;
	mov.u32 	%r12, %ntid.y;
	mov.u32 	%r13, %tid.y;
	mad.lo.s32 	%r2, %r11, %r12, %r13;
	setp.ge.s32 	%p1, %r2, %r4;
	setp.ge.s32 	%p2, %r1, %r3;
	or.pred  	%p3, %p2, %p1;
	@%p3 bra 	$L__BB17_2;
	cvt.rn.f32.s32 	%f1, %r6;
	cvt.rn.f32.s32 	%f2, %r3;
	div.rn.f32 	%f3, %f1, %f2;
	cvt.rn.f32.s32 	%f4, %r7;
	cvt.rn.f32.u32 	%f5, %r4;
	div.rn.f32 	%f6, %f4, %f5;
	cvt.rn.f32.s32 	%f7, %r1;
	add.f32 	%f8, %f7, 0f3F000000;
	mul.f32 	%f9, %f8, %f3;
	cvt.rn.f32.u32 	%f10, %r2;
	add.f32 	%f11, %f10, 0f3F000000;
	mul.f32 	%f12, %f11, %f6;
	add.f32 	%f13, %f3, 0fBF800000;
	mul.f32 	%f14, %f13, 0f3F000000;
	max.f32 	%f15, %f14, 0f00000000;
	min.f32 	%f16, %f15, 0f3F800000;
	add.f32 	%f17, %f6, 0fBF800000;
	mul.f32 	%f18, %f17, 0f3F000000;
	max.f32 	%f19, %f18, 0f00000000;
	min.f32 	%f20, %f19, 0f3F800000;
	add.f32 	%f21, %f16, 0f3F000000;
	div.rn.f32 	%f22, %f16, %f21;
	add.f32 	%f23, %f20, 0f3F000000;
	div.rn.f32 	%f24, %f20, %f23;
	sub.f32 	%f25, %f9, %f22;
	sub.f32 	%f26, %f12, %f24;
	tex.2d.v4.u32.f32 	{%r14, %r15, %r16, %r17}, [%rd1, {%f25, %f26}];
	add.f32 	%f27, %f9, %f22;
	tex.2d.v4.u32.f32 	{%r18, %r19, %r20, %r21}, [%rd1, {%f27, %f26}];
	add.f32 	%f28, %f12, %f24;
	tex.2d.v4.u32.f32 	{%r22, %r23, %r24, %r25}, [%rd1, {%f25, %f28}];
	tex.2d.v4.u32.f32 	{%r26, %r27, %r28, %r29}, [%rd1, {%f27, %f28}];
	cvta.to.global.u64 	%rd3, %rd2;
	and.b32  	%r30, %r14, 255;
	and.b32  	%r31, %r18, 255;
	add.s32 	%r32, %r31, %r30;
	and.b32  	%r33, %r22, 255;
	add.s32 	%r34, %r32, %r33;
	and.b32  	%r35, %r26, 255;
	add.s32 	%r36, %r34, %r35;
	and.b32  	%r37, %r15, 255;
	and.b32  	%r38, %r19, 255;
	add.s32 	%r39, %r38, %r37;
	and.b32  	%r40, %r23, 255;
	add.s32 	%r41, %r39, %r40;
	and.b32  	%r42, %r27, 255;
	add.s32 	%r43, %r41, %r42;
	cvt.u16.u32 	%rs1, %r36;
	shl.b16 	%rs2, %rs1, 6;
	add.s16 	%rs3, %rs2, 128;
	cvt.u16.u32 	%rs4, %r43;
	shl.b16 	%rs5, %rs4, 6;
	add.s16 	%rs6, %rs5, 128;
	cvt.u64.u32 	%rd4, %r2;
	cvt.s64.s32 	%rd5, %r5;
	shr.u64 	%rd6, %rd5, 2;
	cvt.s64.s32 	%rd7, %r1;
	mad.lo.s64 	%rd8, %rd6, %rd4, %rd7;
	shl.b64 	%rd9, %rd8, 2;
	add.s64 	%rd10, %rd3, %rd9;
	mov.b32 	%r44, {%rs3, %rs6};
	st.global.u32 	[%rd10], %r44;
$L__BB17_2:
	ret;

}
	// .globl	Subsample_Bilinear_8_16_2_u
.visible .entry Subsample_Bilinear_8_16_2_u(
	.param .u64 Subsample_Bilinear_8_16_2_u_param_0,
	.param .u64 .ptr .align 1 Subsample_Bilinear_8_16_2_u_param_1,
	.param .u32 Subsample_Bilinear_8_16_2_u_param_2,
	.param .u32 Subsample_Bilinear_8_16_2_u_param_3,
	.param .u32 Subsample_Bilinear_8_16_2_u_param_4,
	.param .u32 Subsample_Bilinear_8_16_2_u_param_5,
	.param .u32 Subsample_Bilinear_8_16_2_u_param_6,
	.param .u64 Subsample_Bilinear_8_16_2_u_param_7
)
{
	.reg .pred 	%p<4>;
	.reg .b16 	%rs<4>;
	.reg .b32 	%r<37>;
	.reg .b32 	%f<29>;
	.reg .b64 	%rd<11>;

	ld.param.u64 	%rd1, [Subsample_Bilinear_8_16_2_u_param_0];
	ld.param.u64 	%rd2, [Subsample_Bilinear_8_16_2_u_param_1];
	ld.param.u32 	%r3, [Subsample_Bilinear_8_16_2_u_param_2];
	ld.param.u32 	%r4, [Subsample_Bilinear_8_16_2_u_param_3];
	ld.param.u32 	%r5, [Subsample_Bilinear_8_16_2_u_param_4];
	ld.param.u32 	%r6, [Subsample_Bilinear_8_16_2_u_param_5];
	ld.param.u32 	%r7, [Subsample_Bilinear_8_16_2_u_param_6];
	mov.u32 	%r8, %ctaid.x;
	mov.u32 	%r9, %ntid.x;
	mov.u32 	%r10, %tid.x;
	mad.lo.s32 	%r1, %r8, %r9, %r10;
	mov.u32 	%r11, %ctaid.y;
	mov.u32 	%r12, %ntid.y;
	mov.u32 	%r13, %tid.y;
	mad.lo.s32 	%r2, %r11, %r12, %r13;
	setp.ge.s32 	%p1, %r2, %r4;
	setp.ge.s32 	%p2, %r1, %r3;
	or.pred  	%p3, %p2, %p1;
	@%p3 bra 	$L__BB18_2;
	cvt.rn.f32.s32 	%f1, %r6;
	cvt.rn.f32.s32 	%f2, %r3;
	div.rn.f32 	%f3, %f1, %f2;
	cvt.rn.f32.s32 	%f4, %r7;
	cvt.rn.f32.u32 	%f5, %r4;
	div.rn.f32 	%f6, %f4, %f5;
	cvt.rn.f32.s32 	%f7, %r1;
	add.f32 	%f8, %f7, 0f3F000000;
	mul.f32 	%f9, %f8, %f3;
	cvt.rn.f32.u32 	%f10, %r2;
	add.f32 	%f11, %f10, 0f3F000000;
	mul.f32 	%f12, %f11, %f6;
	add.f32 	%f13, %f3, 0fBF800000;
	mul.f32 	%f14, %f13, 0f3F000000;
	max.f32 	%f15, %f14, 0f00000000;
	min.f32 	%f16, %f15, 0f3F800000;
	add.f32 	%f17, %f6, 0fBF800000;
	mul.f32 	%f18, %f17, 0f3F000000;
	max.f32 	%f19, %f18, 0f00000000;
	min.f32 	%f20, %f19, 0f3F800000;
	add.f32 	%f21, %f16, 0f3F000000;
	div.rn.f32 	%f22, %f16, %f21;
	add.f32 	%f23, %f20, 0f3F000000;
	div.rn.f32 	%f24, %f20, %f23;
	sub.f32 	%f25, %f9, %f22;
	sub.f32 	%f26, %f12, %f24;
	tex.2d.v4.u32.f32 	{%r14, %r15, %r16, %r17}, [%rd1, {%f25, %f26}];
	add.f32 	%f27, %f9, %f22;
	tex.2d.v4.u32.f32 	{%r18, %r19, %r20, %r21}, [%rd1, {%f27, %f26}];
	add.f32 	%f28, %f12, %f24;
	tex.2d.v4.u32.f32 	{%r22, %r23, %r24, %r25}, [%rd1, {%f25, %f28}];
	tex.2d.v4.u32.f32 	{%r26, %r27, %r28, %r29}, [%rd1, {%f27, %f28}];
	cvta.to.global.u64 	%rd3, %rd2;
	and.b32  	%r30, %r14, 255;
	and.b32  	%r31, %r18, 255;
	and.b32  	%r32, %r22, 255;
	and.b32  	%r33, %r26, 255;
	add.s32 	%r34, %r31, %r30;
	add.s32 	%r35, %r34, %r32;
	add.s32 	%r36, %r35, %r33;
	cvt.u16.u32 	%rs1, %r36;
	shl.b16 	%rs2, %rs1, 6;
	add.s16 	%rs3, %rs2, 128;
	cvt.u64.u32 	%rd4, %r2;
	cvt.s64.s32 	%rd5, %r5;
	shr.u64 	%rd6, %rd5, 1;
	cvt.s64.s32 	%rd7, %r1;
	mad.lo.s64 	%rd8, %rd6, %rd4, %rd7;
	shl.b64 	%rd9, %rd8, 1;
	add.s64 	%rd10, %rd3, %rd9;
	st.global.u16 	[%rd10], %rs3;
$L__BB18_2:
	ret;

}
	// .globl	Subsample_Bilinear_8_16_2_v
.visible .entry Subsample_Bilinear_8_16_2_v(
	.param .u64 Subsample_Bilinear_8_16_2_v_param_0,
	.param .u64 .ptr .align 1 Subsample_Bilinear_8_16_2_v_param_1,
	.param .u32 Subsample_Bilinear_8_16_2_v_param_2,
	.param .u32 Subsample_Bilinear_8_16_2_v_param_3,
	.param .u32 Subsample_Bilinear_8_16_2_v_param_4,
	.param .u32 Subsample_Bilinear_8_16_2_v_param_5,
	.param .u32 Subsample_Bilinear_8_16_2_v_param_6,
	.param .u64 Subsample_Bilinear_8_16_2_v_param_7
)
{
	.reg .pred 	%p<4>;
	.reg .b16 	%rs<4>;
	.reg .b32 	%r<37>;
	.reg .b32 	%f<29>;
	.reg .b64 	%rd<11>;

	ld.param.u64 	%rd1, [Subsample_Bilinear_8_16_2_v_param_0];
	ld.param.u64 	%rd2, [Subsample_Bilinear_8_16_2_v_param_1];
	ld.param.u32 	%r3, [Subsample_Bilinear_8_16_2_v_param_2];
	ld.param.u32 	%r4, [Subsample_Bilinear_8_16_2_v_param_3];
	ld.param.u32 	%r5, [Subsample_Bilinear_8_16_2_v_param_4];
	ld.param.u32 	%r6, [Subsample_Bilinear_8_16_2_v_param_5];
	ld.param.u32 	%r7, [Subsample_Bilinear_8_16_2_v_param_6];
	mov.u32 	%r8, %ctaid.x;
	mov.u32 	%r9, %ntid.x;
	mov.u32 	%r10, %tid.x;
	mad.lo.s32 	%r1, %r8, %r9, %r10;
	mov.u32 	%r11, %ctaid.y;
	mov.u32 	%r12, %ntid.y;
	mov.u32 	%r13, %tid.y;
	mad.lo.s32 	%r2, %r11, %r12, %r13;
	setp.ge.s32 	%p1, %r2, %r4;
	setp.ge.s32 	%p2, %r1, %r3;
	or.pred  	%p3, %p2, %p1;
	@%p3 bra 	$L__BB19_2;
	cvt.rn.f32.s32 	%f1, %r6;
	cvt.rn.f32.s32 	%f2, %r3;
	div.rn.f32 	%f3, %f1, %f2;
	cvt.rn.f32.s32 	%f4, %r7;
	cvt.rn.f32.u32 	%f5, %r4;
	div.rn.f32 	%f6, %f4, %f5;
	cvt.rn.f32.s32 	%f7, %r1;
	add.f32 	%f8, %f7, 0f3F000000;
	mul.f32 	%f9, %f8, %f3;
	cvt.rn.f32.u32 	%f10, %r2;
	add.f32 	%f11, %f10, 0f3F000000;
	mul.f32 	%f12, %f11, %f6;
	add.f32 	%f13, %f3, 0fBF800000;
	mul.f32 	%f14, %f13, 0f3F000000;
	max.f32 	%f15, %f14, 0f00000000;
	min.f32 	%f16, %f15, 0f3F800000;
	add.f32 	%f17, %f6, 0fBF800000;
	mul.f32 	%f18, %f17, 0f3F000000;
	max.f32 	%f19, %f18, 0f00000000;
	min.f32 	%f20, %f19, 0f3F800000;
	add.f32 	%f21, %f16, 0f3F000000;
	div.rn.f32 	%f22, %f16, %f21;
	add.f32 	%f23, %f20, 0f3F000000;
	div.rn.f32 	%f24, %f20, %f23;
	sub.f32 	%f25, %f9, %f22;
	sub.f32 	%f26, %f12, %f24;
	tex.2d.v4.u32.f32 	{%r14, %r15, %r16, %r17}, [%rd1, {%f25, %f26}];
	add.f32 	%f27, %f9, %f22;
	tex.2d.v4.u32.f32 	{%r18, %r19, %r20, %r21}, [%rd1, {%f27, %f26}];
	add.f32 	%f28, %f12, %f24;
	tex.2d.v4.u32.f32 	{%r22, %r23, %r24, %r25}, [%rd1, {%f25, %f28}];
	tex.2d.v4.u32.f32 	{%r26, %r27, %r28, %r29}, [%rd1, {%f27, %f28}];
	cvta.to.global.u64 	%rd3, %rd2;
	and.b32  	%r30, %r15, 255;
	and.b32  	%r31, %r19, 255;
	and.b32  	%r32, %r23, 255;
	and.b32  	%r33, %r27, 255;
	add.s32 	%r34, %r31, %r30;
	add.s32 	%r35, %r34, %r32;
	add.s32 	%r36, %r35, %r33;
	cvt.u16.u32 	%rs1, %r36;
	shl.b16 	%rs2, %rs1, 6;
	add.s16 	%rs3, %rs2, 128;
	cvt.u64.u32 	%rd4, %r2;
	cvt.s64.s32 	%rd5, %r5;
	shr.u64 	%rd6, %rd5, 1;
	cvt.s64.s32 	%rd7, %r1;
	mad.lo.s64 	%rd8, %rd6, %rd4, %rd7;
	shl.b64 	%rd9, %rd8, 1;
	add.s64 	%rd10, %rd3, %rd9;
	st.global.u16 	[%rd10], %rs3;
$L__BB19_2:
	ret;

}
	// .globl	Subsample_Bilinear_8_16_4
.visible .entry Subsample_Bilinear_8_16_4(
	.param .u64 Subsample_Bilinear_8_16_4_param_0,
	.param .u64 .ptr .align 1 Subsample_Bilinear_8_16_4_param_1,
	.param .u32 Subsample_Bilinear_8_16_4_param_2,
	.param .u32 Subsample_Bilinear_8_16_4_param_3,
	.param .u32 Subsample_Bilinear_8_16_4_param_4,
	.param .u32 Subsample_Bilinear_8_16_4_param_5,
	.param .u32 Subsample_Bilinear_8_16_4_param_6,
	.param .u64 Subsample_Bilinear_8_16_4_param_7
)
{
	.reg .pred 	%p<4>;
	.reg .b16 	%rs<13>;
	.reg .b32 	%r<58>;
	.reg .b32 	%f<29>;
	.reg .b64 	%rd<11>;

	ld.param.u64 	%rd1, [Subsample_Bilinear_8_16_4_param_0];
	ld.param.u64 	%rd2, [Subsample_Bilinear_8_16_4_param_1];
	ld.param.u32 	%r3, [Subsample_Bilinear_8_16_4_param_2];
	ld.param.u32 	%r4, [Subsample_Bilinear_8_16_4_param_3];
	ld.param.u32 	%r5, [Subsample_Bilinear_8_16_4_param_4];
	ld.param.u32 	%r6, [Subsample_Bilinear_8_16_4_param_5];
	ld.param.u32 	%r7, [Subsample_Bilinear_8_16_4_param_6];
	mov.u32 	%r8, %ctaid.x;
	mov.u32 	%r9, %ntid.x;
	mov.u32 	%r10, %tid.x;
	mad.lo.s32 	%r1, %r8, %r9, %r10;
	mov.u32 	%r11, %ctaid.y;
	mov.u32 	%r12, %ntid.y;
	mov.u32 	%r13, %tid.y;
	mad.lo.s32 	%r2, %r11, %r12, %r13;
	setp.ge.s32 	%p1, %r2, %r4;
	setp.ge.s32 	%p2, %r1, %r3;
	or.pred  	%p3, %p2, %p1;
	@%p3 bra 	$L__BB20_2;
	cvt.rn.f32.s32 	%f1, %r6;
	cvt.rn.f32.s32 	%f2, %r3;
	div.rn.f32 	%f3, %f1, %f2;
	cvt.rn.f32.s32 	%f4, %r7;
	cvt.rn.f32.u32 	%f5, %r4;
	div.rn.f32 	%f6, %f4, %f5;
	cvt.rn.f32.s32 	%f7, %r1;
	add.f32 	%f8, %f7, 0f3F000000;
	mul.f32 	%f9, %f8, %f3;
	cvt.rn.f32.u32 	%f10, %r2;
	add.f32 	%f11, %f10, 0f3F000000;
	mul.f32 	%f12, %f11, %f6;
	add.f32 	%f13, %f3, 0fBF800000;
	mul.f32 	%f14, %f13, 0f3F000000;
	max.f32 	%f15, %f14, 0f00000000;
	min.f32 	%f16, %f15, 0f3F800000;
	add.f32 	%f17, %f6, 0fBF800000;
	mul.f32 	%f18, %f17, 0f3F000000;
	max.f32 	%f19, %f18, 0f00000000;
	min.f32 	%f20, %f19, 0f3F800000;
	add.f32 	%f21, %f16, 0f3F000000;
	div.rn.f32 	%f22, %f16, %f21;
	add.f32 	%f23, %f20, 0f3F000000;
	div.rn.f32 	%f24, %f20, %f23;
	sub.f32 	%f25, %f9, %f22;
	sub.f32 	%f26, %f12, %f24;
	tex.2d.v4.u32.f32 	{%r14, %r15, %r16, %r17}, [%rd1, {%f25, %f26}];
	add.f32 	%f27, %f9, %f22;
	tex.2d.v4.u32.f32 	{%r18, %r19, %r20, %r21}, [%rd1, {%f27, %f26}];
	add.f32 	%f28, %f12, %f24;
	tex.2d.v4.u32.f32 	{%r22, %r23, %r24, %r25}, [%rd1, {%f25, %f28}];
	tex.2d.v4.u32.f32 	{%r26, %r27, %r28, %r29}, [%rd1, {%f27, %f28}];
	cvta.to.global.u64 	%rd3, %rd2;
	and.b32  	%r30, %r14, 255;
	and.b32  	%r31, %r18, 255;
	add.s32 	%r32, %r31, %r30;
	and.b32  	%r33, %r22, 255;
	add.s32 	%r34, %r32, %r33;
	and.b32  	%r35, %r26, 255;
	add.s32 	%r36, %r34, %r35;
	and.b32  	%r37, %r15, 255;
	and.b32  	%r38, %r19, 255;
	add.s32 	%r39, %r38, %r37;
	and.b32  	%r40, %r23, 255;
	add.s32 	%r41, %r39, %r40;
	and.b32  	%r42, %r27, 255;
	add.s32 	%r43, %r41, %r42;
	and.b32  	%r44, %r16, 255;
	and.b32  	%r45, %r20, 255;
	add.s32 	%r46, %r45, %r44;
	and.b32  	%r47, %r24, 255;
	add.s32 	%r48, %r46, %r47;
	and.b32  	%r49, %r28, 255;
	add.s32 	%r50, %r48, %r49;
	and.b32  	%r51, %r17, 255;
	and.b32  	%r52, %r21, 255;
	add.s32 	%r53, %r52, %r51;
	and.b32  	%r54, %r25, 255;
	add.s32 	%r55, %r53, %r54;
	and.b32  	%r56, %r29, 255;
	add.s32 	%r57, %r55, %r56;
	cvt.u16.u32 	%rs1, %r36;
	shl.b16 	%rs2, %rs1, 6;
	add.s16 	%rs3, %rs2, 128;
	cvt.u16.u32 	%rs4, %r43;
	shl.b16 	%rs5, %rs4, 6;
	add.s16 	%rs6, %rs5, 128;
	cvt.u16.u32 	%rs7, %r50;
	shl.b16 	%rs8, %rs7, 6;
	add.s16 	%rs9, %rs8, 128;
	cvt.u16.u32 	%rs10, %r57;
	shl.b16 	%rs11, %rs10, 6;
	add.s16 	%rs12, %rs11, 128;
	cvt.u64.u32 	%rd4, %r2;
	cvt.s64.s32 	%rd5, %r5;
	shr.u64 	%rd6, %rd5, 3;
	cvt.s64.s32 	%rd7, %r1;
	mad.lo.s64 	%rd8, %rd6, %rd4, %rd7;
	shl.b64 	%rd9, %rd8, 3;
	add.s64 	%rd10, %rd3, %rd9;
	st.global.v4.u16 	[%rd10], {%rs3, %rs6, %rs9, %rs12};
$L__BB20_2:
	ret;

}
	// .globl	Subsample_Bilinear_16_8
.visible .entry Subsample_Bilinear_16_8(
	.param .u64 Subsample_Bilinear_16_8_param_0,
	.param .u64 .ptr .align 1 Subsample_Bilinear_16_8_param_1,
	.param .u32 Subsample_Bilinear_16_8_param_2,
	.param .u32 Subsample_Bilinear_16_8_param_3,
	.param .u32 Subsample_Bilinear_16_8_param_4,
	.param .u32 Subsample_Bilinear_16_8_param_5,
	.param .u32 Subsample_Bilinear_16_8_param_6,
	.param .u64 Subsample_Bilinear_16_8_param_7
)
{
	.reg .pred 	%p<4>;
	.reg .b32 	%r<42>;
	.reg .b32 	%f<29>;
	.reg .b64 	%rd<10>;

	ld.param.u64 	%rd1, [Subsample_Bilinear_16_8_param_0];
	ld.param.u64 	%rd2, [Subsample_Bilinear_16_8_param_1];
	ld.param.u32 	%r3, [Subsample_Bilinear_16_8_param_2];
	ld.param.u32 	%r4, [Subsample_Bilinear_16_8_param_3];
	ld.param.u32 	%r5, [Subsample_Bilinear_16_8_param_4];
	ld.param.u32 	%r6, [Subsample_Bilinear_16_8_param_5];
	ld.param.u32 	%r7, [Subsample_Bilinear_16_8_param_6];
	ld.param.u64 	%rd3, [Subsample_Bilinear_16_8_param_7];
	mov.u32 	%r8, %ctaid.x;
	mov.u32 	%r9, %ntid.x;
	mov.u32 	%r10, %tid.x;
	mad.lo.s32 	%r1, %r8, %r9, %r10;
	mov.u32 	%r11, %ctaid.y;
	mov.u32 	%r12, %ntid.y;
	mov.u32 	%r13, %tid.y;
	mad.lo.s32 	%r2, %r11, %r12, %r13;
	setp.ge.s32 	%p1, %r2, %r4;
	setp.ge.s32 	%p2, %r1, %r3;
	or.pred  	%p3, %p2, %p1;
	@%p3 bra 	$L__BB21_2;
	cvt.rn.f32.s32 	%f1, %r6;
	cvt.rn.f32.s32 	%f2, %r3;
	div.rn.f32 	%f3, %f1, %f2;
	cvt.rn.f32.s32 	%f4, %r7;
	cvt.rn.f32.u32 	%f5, %r4;
	div.rn.f32 	%f6, %f4, %f5;
	cvt.rn.f32.s32 	%f7, %r1;
	add.f32 	%f8, %f7, 0f3F000000;
	mul.f32 	%f9, %f8, %f3;
	cvt.rn.f32.u32 	%f10, %r2;
	add.f32 	%f11, %f10, 0f3F000000;
	mul.f32 	%f12, %f11, %f6;
	add.f32 	%f13, %f3, 0fBF800000;
	mul.f32 	%f14, %f13, 0f3F000000;
	max.f32 	%f15, %f14, 0f00000000;
	min.f32 	%f16, %f15, 0f3F800000;
	add.f32 	%f17, %f6, 0fBF800000;
	mul.f32 	%f18, %f17, 0f3F000000;
	max.f32 	%f19, %f18, 0f00000000;
	min.f32 	%f20, %f19, 0f3F800000;
	add.f32 	%f21, %f16, 0f3F000000;
	div.rn.f32 	%f22, %f16, %f21;
	add.f32 	%f23, %f20, 0f3F000000;
	div.rn.f32 	%f24, %f20, %f23;
	sub.f32 	%f25, %f9, %f22;
	sub.f32 	%f26, %f12, %f24;
	tex.2d.v4.u32.f32 	{%r14, %r15, %r16, %r17}, [%rd1, {%f25, %f26}];
	add.f32 	%f27, %f9, %f22;
	tex.2d.v4.u32.f32 	{%r18, %r19, %r20, %r21}, [%rd1, {%f27, %f26}];
	add.f32 	%f28, %f12, %f24;
	tex.2d.v4.u32.f32 	{%r22, %r23, %r24, %r25}, [%rd1, {%f25, %f28}];
	tex.2d.v4.u32.f32 	{%r26, %r27, %r28, %r29}, [%rd1, {%f27, %f28}];
	tex.2d.v4.u32.f32 	{%r30, %r31, %r32, %r33}, [%rd3, {%f7, %f10}];
	cvta.to.global.u64 	%rd4, %rd2;
	and.b32  	%r34, %r14, 65535;
	and.b32  	%r35, %r18, 65535;
	add.s32 	%r36, %r35, %r34;
	and.b32  	%r37, %r22, 65535;
	add.s32 	%r38, %r36, %r37;
	and.b32  	%r39, %r26, 65535;
	add.s32 	%r40, %r38, %r39;
	shr.u32 	%r41, %r40, 10;
	cvt.u64.u32 	%rd5, %r2;
	cvt.s64.s32 	%rd6, %r5;
	cvt.s64.s32 	%rd7, %r1;
	mad.lo.s64 	%rd8, %rd6, %rd5, %rd7;
	add.s64 	%rd9, %rd4, %rd8;
	st.global.u8 	[%rd9], %r41;
$L__BB21_2:
	ret;

}
	// .globl	Subsample_Bilinear_16_8_c
.visible .entry Subsample_Bilinear_16_8_c(
	.param .u64 Subsample_Bilinear_16_8_c_param_0,
	.param .u64 .ptr .align 1 Subsample_Bilinear_16_8_c_param_1,
	.param .u32 Subsample_Bilinear_16_8_c_param_2,
	.param .u32 Subsample_Bilinear_16_8_c_param_3,
	.param .u32 Subsample_Bilinear_16_8_c_param_4,
	.param .u32 Subsample_Bilinear_16_8_c_param_5,
	.param .u32 Subsample_Bilinear_16_8_c_param_6,
	.param .u64 Subsample_Bilinear_16_8_c_param_7
)
{
	.reg .pred 	%p<4>;
	.reg .b32 	%r<39>;
	.reg .b32 	%f<29>;
	.reg .b64 	%rd<9>;

	ld.param.u64 	%rd1, [Subsample_Bilinear_16_8_c_param_0];
	ld.param.u64 	%rd2, [Subsample_Bilinear_16_8_c_param_1];
	ld.param.u32 	%r3, [Subsample_Bilinear_16_8_c_param_2];
	ld.param.u32 	%r4, [Subsample_Bilinear_16_8_c_param_3];
	ld.param.u32 	%r5, [Subsample_Bilinear_16_8_c_param_4];
	ld.param.u32 	%r6, [Subsample_Bilinear_16_8_c_param_5];
	ld.param.u32 	%r7, [Subsample_Bilinear_16_8_c_param_6];
	mov.u32 	%r8, %ctaid.x;
	mov.u32 	%r9, %ntid.x;
	mov.u32 	%r10, %tid.x;
	mad.lo.s32 	%r1, %r8, %r9, %r10;
	mov.u32 	%r11, %ctaid.y;
	mov.u32 	%r12, %ntid.y;
	mov.u32 	%r13, %tid.y;
	mad.lo.s32 	%r2, %r11, %r12, %r13;
	setp.ge.s32 	%p1, %r2, %r4;
	setp.ge.s32 	%p2, %r1, %r3;
	or.pred  	%p3, %p2, %p1;
	@%p3 bra 	$L__BB22_2;
	cvt.rn.f32.s32 	%f1, %r6;
	cvt.rn.f32.s32 	%f2, %r3;
	div.rn.f32 	%f3, %f1, %f2;
	cvt.rn.f32.s32 	%f4, %r7;
	cvt.rn.f32.u32 	%f5, %r4;
	div.rn.f32 	%f6, %f4, %f5;
	cvt.rn.f32.s32 	%f7, %r1;
	add.f32 	%f8, %f7, 0f3F000000;
	mul.f32 	%f9, %f8, %f3;
	cvt.rn.f32.u32 	%f10, %r2;
	add.f32 	%f11, %f10, 0f3F000000;
	mul.f32 	%f12, %f11, %f6;
	add.f32 	%f13, %f3, 0fBF800000;
	mul.f32 	%f14, %f13, 0f3F000000;
	max.f32 	%f15, %f14, 0f00000000;
	min.f32 	%f16, %f15, 0f3F800000;
	add.f32 	%f17, %f6, 0fBF800000;
	mul.f32 	%f18, %f17, 0f3F000000;
	max.f32 	%f19, %f18, 0f00000000;
	min.f32 	%f20, %f19, 0f3F800000;
	add.f32 	%f21, %f16, 0f3F000000;
	div.rn.f32 	%f22, %f16, %f21;
	add.f32 	%f23, %f20, 0f3F000000;
	div.rn.f32 	%f24, %f20, %f23;
	sub.f32 	%f25, %f9, %f22;
	sub.f32 	%f26, %f12, %f24;
	tex.2d.v4.u32.f32 	{%r14, %r15, %r16, %r17}, [%rd1, {%f25, %f26}];
	add.f32 	%f27, %f9, %f22;
	tex.2d.v4.u32.f32 	{%r18, %r19, %r20, %r21}, [%rd1, {%f27, %f26}];
	add.f32 	%f28, %f12, %f24;
	tex.2d.v4.u32.f32 	{%r22, %r23, %r24, %r25}, [%rd1, {%f25, %f28}];
	tex.2d.v4.u32.f32 	{%r26, %r27, %r28, %r29}, [%rd1, {%f27, %f28}];
	cvta.to.global.u64 	%rd3, %rd2;
	and.b32  	%r30, %r14, 65535;
	and.b32  	%r31, %r18, 65535;
	and.b32  	%r32, %r22, 65535;
	and.b32  	%r33, %r26, 65535;
	add.s32 	%r34, %r30, %r31;
	add.s32 	%r35, %r34, %r32;
	add.s32 	%r36, %r35, %r33;
	add.s32 	%r37, %r36, 2;
	shr.u32 	%r38, %r37, 10;
	cvt.u64.u32 	%rd4, %r2;
	cvt.s64.s32 	%rd5, %r5;
	cvt.s64.s32 	%rd6, %r1;
	mad.lo.s64 	%rd7, %rd5, %rd4, %rd6;
	add.s64 	%rd8, %rd3, %rd7;
	st.global.u8 	[%rd8], %r38;
$L__BB22_2:
	ret;

}
	// .globl	Subsample_Bilinear_16_8_p2
.visible .entry Subsample_Bilinear_16_8_p2(
	.param .u64 Subsample_Bilinear_16_8_p2_param_0,
	.param .u64 .ptr .align 1 Subsample_Bilinear_16_8_p2_param_1,
	.param .u32 Subsample_Bilinear_16_8_p2_param_2,
	.param .u32 Subsample_Bilinear_16_8_p2_param_3,
	.param .u32 Subsample_Bilinear_16_8_p2_param_4,
	.param .u32 Subsample_Bilinear_16_8_p2_param_5,
	.param .u32 Subsample_Bilinear_16_8_p2_param_6,
	.param .u64 Subsample_Bilinear_16_8_p2_param_7
)
{
	.reg .pred 	%p<4>;
	.reg .b32 	%r<40>;
	.reg .b32 	%f<29>;
	.reg .b64 	%rd<9>;

	ld.param.u64 	%rd1, [Subsample_Bilinear_16_8_p2_param_0];
	ld.param.u64 	%rd2, [Subsample_Bilinear_16_8_p2_param_1];
	ld.param.u32 	%r3, [Subsample_Bilinear_16_8_p2_param_2];
	ld.param.u32 	%r4, [Subsample_Bilinear_16_8_p2_param_3];
	ld.param.u32 	%r5, [Subsample_Bilinear_16_8_p2_param_4];
	ld.param.u32 	%r6, [Subsample_Bilinear_16_8_p2_param_5];
	ld.param.u32 	%r7, [Subsample_Bilinear_16_8_p2_param_6];
	mov.u32 	%r8, %ctaid.x;
	mov.u32 	%r9, %ntid.x;
	mov.u32 	%r10, %tid.x;
	mad.lo.s32 	%r1, %r8, %r9, %r10;
	mov.u32 	%r11, %ctaid.y;
	mov.u32 	%r12, %ntid.y;
	mov.u32 	%r13, %tid.y;
	mad.lo.s32 	%r2, %r11, %r12, %r13;
	setp.ge.s32 	%p1, %r2, %r4;
	setp.ge.s32 	%p2, %r1, %r3;
	or.pred  	%p3, %p2, %p1;
	@%p3 bra 	$L__BB23_2;
	cvt.rn.f32.s32 	%f1, %r6;
	cvt.rn.f32.s32 	%f2, %r3;
	div.rn.f32 	%f3, %f1, %f2;
	cvt.rn.f32.s32 	%f4, %r7;
	cvt.rn.f32.u32 	%f5, %r4;
	div.rn.f32 	%f6, %f4, %f5;
	cvt.rn.f32.s32 	%f7, %r1;
	add.f32 	%f8, %f7, 0f3F000000;
	mul.f32 	%f9, %f8, %f3;
	cvt.rn.f32.u32 	%f10, %r2;
	add.f32 	%f11, %f10, 0f3F000000;
	mul.f32 	%f12, %f11, %f6;
	add.f32 	%f13, %f3, 0fBF800000;
	mul.f32 	%f14, %f13, 0f3F000000;
	max.f32 	%f15, %f14, 0f00000000;
	min.f32 	%f16, %f15, 0f3F800000;
	add.f32 	%f17, %f6, 0fBF800000;
	mul.f32 	%f18, %f17, 0f3F000000;
	max.f32 	%f19, %f18, 0f00000000;
	min.f32 	%f20, %f19, 0f3F800000;
	add.f32 	%f21, %f16, 0f3F000000;
	div.rn.f32 	%f22, %f16, %f21;
	add.f32 	%f23, %f20, 0f3F000000;
	div.rn.f32 	%f24, %f20, %f23;
	sub.f32 	%f25, %f9, %f22;
	sub.f32 	%f26, %f12, %f24;
	tex.2d.v4.u32.f32 	{%r14, %r15, %r16, %r17}, [%rd1, {%f25, %f26}];
	add.f32 	%f27, %f9, %f22;
	tex.2d.v4.u32.f32 	{%r18, %r19, %r20, %r21}, [%rd1, {%f27, %f26}];
	add.f32 	%f28, %f12, %f24;
	tex.2d.v4.u32.f32 	{%r22, %r23, %r24, %r25}, [%rd1, {%f25, %f28}];
	tex.2d.v4.u32.f32 	{%r26, %r27, %r28, %r29}, [%rd1, {%f27, %f28}];
	cvta.to.global.u64 	%rd3, %rd2;
	and.b32  	%r30, %r14, 65535;
	and.b32  	%r31, %r18, 65535;
	and.b32  	%r32, %r22, 65535;
	and.b32  	%r33, %r26, 65535;
	add.s32 	%r34, %r30, %r31;
	add.s32 	%r35, %r34, %r32;
	add.s32 	%r36, %r35, %r33;
	add.s32 	%r37, %r36, 2;
	shr.u32 	%r38, %r37, 10;
	cvt.u64.u32 	%rd4, %r2;
	cvt.s64.s32 	%rd5, %r5;
	shl.b32 	%r39, %r1, 1;
	cvt.s64.s32 	%rd6, %r39;
	mad.lo.s64 	%rd7, %rd5, %rd4, %rd6;
	add.s64 	%rd8, %rd3, %rd7;
	st.global.u8 	[%rd8], %r38;
$L__BB23_2:
	ret;

}
	// .globl	Subsample_Bilinear_16_8_2
.visible .entry Subsample_Bilinear_16_8_2(
	.param .u64 Subsample_Bilinear_16_8_2_param_0,
	.param .u64 .ptr .align 1 Subsample_Bilinear_16_8_2_param_1,
	.param .u32 Subsample_Bilinear_16_8_2_param_2,
	.param .u32 Subsample_Bilinear_16_8_2_param_3,
	.param .u32 Subsample_Bilinear_16_8_2_param_4,
	.param .u32 Subsample_Bilinear_16_8_2_param_5,
	.param .u32 Subsample_Bilinear_16_8_2_param_6,
	.param .u64 Subsample_Bilinear_16_8_2_param_7
)
{
	.reg .pred 	%p<4>;
	.reg .b16 	%rs<3>;
	.reg .b32 	%r<48>;
	.reg .b32 	%f<29>;
	.reg .b64 	%rd<11>;

	ld.param.u64 	%rd1, [Subsample_Bilinear_16_8_2_param_0];
	ld.param.u64 	%rd2, [Subsample_Bilinear_16_8_2_param_1];
	ld.param.u32 	%r3, [Subsample_Bilinear_16_8_2_param_2];
	ld.param.u32 	%r4, [Subsample_Bilinear_16_8_2_param_3];
	ld.param.u32 	%r5, [Subsample_Bilinear_16_8_2_param_4];
	ld.param.u32 	%r6, [Subsample_Bilinear_16_8_2_param_5];
	ld.param.u32 	%r7, [Subsample_Bilinear_16_8_2_param_6];
	mov.u32 	%r8, %ctaid.x;
	mov.u32 	%r9, %ntid.x;
	mov.u32 	%r10, %tid.x;
	mad.lo.s32 	%r1, %r8, %r9, %r10;
	mov.u32 	%r11, %ctaid.y;
	mov.u32 	%r12, %ntid.y;
	mov.u32 	%r13, %tid.y;
	mad.lo.s32 	%r2, %r11, %r12, %r13;
	setp.ge.s32 	%p1, %r2, %r4;
	setp.ge.s32 	%p2, %r1, %r3;
	or.pred  	%p3, %p2, %p1;
	@%p3 bra 	$L__BB24_2;
	cvt.rn.f32.s32 	%f1, %r6;
	cvt.rn.f32.s32 	%f2, %r3;
	div.rn.f32 	%f3, %f1, %f2;
	cvt.rn.f32.s32 	%f4, %r7;
	cvt.rn.f32.u32 	%f5, %r4;
	div.rn.f32 	%f6, %f4, %f5;
	cvt.rn.f32.s32 	%f7, %r1;
	add.f32 	%f8, %f7, 0f3F000000;
	mul.f32 	%f9, %f8, %f3;
	cvt.rn.f32.u32 	%f10, %r2;
	add.f32 	%f11, %f10, 0f3F000000;
	mul.f32 	%f12, %f11, %f6;
	add.f32 	%f13, %f3, 0fBF800000;
	mul.f32 	%f14, %f13, 0f3F000000;
	max.f32 	%f15, %f14, 0f00000000;
	min.f32 	%f16, %f15, 0f3F800000;
	add.f32 	%f17, %f6, 0fBF800000;
	mul.f32 	%f18, %f17, 0f3F000000;
	max.f32 	%f19, %f18, 0f00000000;
	min.f32 	%f20, %f19, 0f3F800000;
	add.f32 	%f21, %f16, 0f3F000000;
	div.rn.f32 	%f22, %f16, %f21;
	add.f32 	%f23, %f20, 0f3F000000;
	div.rn.f32 	%f24, %f20, %f23;
	sub.f32 	%f25, %f9, %f22;
	sub.f32 	%f26, %f12, %f24;
	tex.2d.v4.u32.f32 	{%r14, %r15, %r16, %r17}, [%rd1, {%f25, %f26}];
	add.f32 	%f27, %f9, %f22;
	tex.2d.v4.u32.f32 	{%r18, %r19, %r20, %r21}, [%rd1, {%f27, %f26}];
	add.f32 	%f28, %f12, %f24;
	tex.2d.v4.u32.f32 	{%r22, %r23, %r24, %r25}, [%rd1, {%f25, %f28}];
	tex.2d.v4.u32.f32 	{%r26, %r27, %r28, %r29}, [%rd1, {%f27, %f28}];
	cvta.to.global.u64 	%rd3, %rd2;
	and.b32  	%r30, %r14, 65535;
	and.b32  	%r31, %r18, 65535;
	and.b32  	%r32, %r22, 65535;
	and.b32  	%r33, %r26, 65535;
	add.s32 	%r34, %r30, %r31;
	add.s32 	%r35, %r34, %r32;
	add.s32 	%r36, %r35, %r33;
	add.s32 	%r37, %r36, 2;
	and.b32  	%r38, %r15, 65535;
	and.b32  	%r39, %r19, 65535;
	and.b32  	%r40, %r23, 65535;
	and.b32  	%r41, %r27, 65535;
	add.s32 	%r42, %r38, %r39;
	add.s32 	%r43, %r42, %r40;
	add.s32 	%r44, %r43, %r41;
	add.s32 	%r45, %r44, 2;
	shr.u32 	%r46, %r37, 10;
	cvt.u16.u32 	%rs1, %r46;
	shr.u32 	%r47, %r45, 10;
	cvt.u16.u32 	%rs2, %r47;
	cvt.u64.u32 	%rd4, %r2;
	cvt.s64.s32 	%rd5, %r5;
	shr.u64 	%rd6, %rd5, 1;
	cvt.s64.s32 	%rd7, %r1;
	mad.lo.s64 	%rd8, %rd6, %rd4, %rd7;
	shl.b64 	%rd9, %rd8, 1;
	add.s64 	%rd10, %rd3, %rd9;
	st.global.v2.u8 	[%rd10], {%rs1, %rs2};
$L__BB24_2:
	ret;

}
	// .globl	Subsample_Bilinear_16_8_2_u
.visible .entry Subsample_Bilinear_16_8_2_u(
	.param .u64 Subsample_Bilinear_16_8_2_u_param_0,
	.param .u64 .ptr .align 1 Subsample_Bilinear_16_8_2_u_param_1,
	.param .u32 Subsample_Bilinear_16_8_2_u_param_2,
	.param .u32 Subsample_Bilinear_16_8_2_u_param_3,
	.param .u32 Subsample_Bilinear_16_8_2_u_param_4,
	.param .u32 Subsample_Bilinear_16_8_2_u_param_5,
	.param .u32 Subsample_Bilinear_16_8_2_u_param_6,
	.param .u64 Subsample_Bilinear_16_8_2_u_param_7
)
{
	.reg .pred 	%p<4>;
	.reg .b32 	%r<39>;
	.reg .b32 	%f<29>;
	.reg .b64 	%rd<9>;

	ld.param.u64 	%rd1, [Subsample_Bilinear_16_8_2_u_param_0];
	ld.param.u64 	%rd2, [Subsample_Bilinear_16_8_2_u_param_1];
	ld.param.u32 	%r3, [Subsample_Bilinear_16_8_2_u_param_2];
	ld.param.u32 	%r4, [Subsample_Bilinear_16_8_2_u_param_3];
	ld.param.u32 	%r5, [Subsample_Bilinear_16_8_2_u_param_4];
	ld.param.u32 	%r6, [Subsample_Bilinear_16_8_2_u_param_5];
	ld.param.u32 	%r7, [Subsample_Bilinear_16_8_2_u_param_6];
	mov.u32 	%r8, %ctaid.x;
	mov.u32 	%r9, %ntid.x;
	mov.u32 	%r10, %tid.x;
	mad.lo.s32 	%r1, %r8, %r9, %r10;
	mov.u32 	%r11, %ctaid.y;
	mov.u32 	%r12, %ntid.y;
	mov.u32 	%r13, %tid.y;
	mad.lo.s32 	%r2, %r11, %r12, %r13;
	setp.ge.s32 	%p1, %r2, %r4;
	setp.ge.s32 	%p2, %r1, %r3;
	or.pred  	%p3, %p2, %p1;
	@%p3 bra 	$L__BB25_2;
	cvt.rn.f32.s32 	%f1, %r6;
	cvt.rn.f32.s32 	%f2, %r3;
	div.rn.f32 	%f3, %f1, %f2;
	cvt.rn.f32.s32 	%f4, %r7;
	cvt.rn.f32.u32 	%f5, %r4;
	div.rn.f32 	%f6, %f4, %f5;
	cvt.rn.f32.s32 	%f7, %r1;
	add.f32 	%f8, %f7, 0f3F000000;
	mul.f32 	%f9, %f8, %f3;
	cvt.rn.f32.u32 	%f10, %r2;
	add.f32 	%f11, %f10, 0f3F000000;
	mul.f32 	%f12, %f11, %f6;
	add.f32 	%f13, %f3, 0fBF800000;
	mul.f32 	%f14, %f13, 0f3F000000;
	max.f32 	%f15, %f14, 0f00000000;
	min.f32 	%f16, %f15, 0f3F800000;
	add.f32 	%f17, %f6, 0fBF800000;
	mul.f32 	%f18, %f17, 0f3F000000;
	max.f32 	%f19, %f18, 0f00000000;
	min.f32 	%f20, %f19, 0f3F800000;
	add.f32 	%f21, %f16, 0f3F000000;
	div.rn.f32 	%f22, %f16, %f21;
	add.f32 	%f23, %f20, 0f3F000000;
	div.rn.f32 	%f24, %f20, %f23;
	sub.f32 	%f25, %f9, %f22;
	sub.f32 	%f26, %f12, %f24;
	tex.2d.v4.u32.f32 	{%r14, %r15, %r16, %r17}, [%rd1, {%f25, %f26}];
	add.f32 	%f27, %f9, %f22;
	tex.2d.v4.u32.f32 	{%r18, %r19, %r20, %r21}, [%rd1, {%f27, %f26}];
	add.f32 	%f28, %f12, %f24;
	tex.2d.v4.u32.f32 	{%r22, %r23, %r24, %r25}, [%rd1, {%f25, %f28}];
	tex.2d.v4.u32.f32 	{%r26, %r27, %r28, %r29}, [%rd1, {%f27, %f28}];
	cvta.to.global.u64 	%rd3, %rd2;
	and.b32  	%r30, %r14, 65535;
	and.b32  	%r31, %r18, 65535;
	and.b32  	%r32, %r22, 65535;
	and.b32  	%r33, %r26, 65535;
	add.s32 	%r34, %r30, %r31;
	add.s32 	%r35, %r34, %r32;
	add.s32 	%r36, %r35, %r33;
	add.s32 	%r37, %r36, 2;
	shr.u32 	%r38, %r37, 10;
	cvt.u64.u32 	%rd4, %r2;
	cvt.s64.s32 	%rd5, %r5;
	cvt.s64.s32 	%rd6, %r1;
	mad.lo.s64 	%rd7, %rd5, %rd4, %rd6;
	add.s64 	%rd8, %rd3, %rd7;
	st.global.u8 	[%rd8], %r38;
$L__BB25_2:
	ret;

}
	// .globl	Subsample_Bilinear_16_8_2_v
.visible .entry Subsample_Bilinear_16_8_2_v(
	.param .u64 Subsample_Bilinear_16_8_2_v_param_0,
	.param .u64 .ptr .align 1 Subsample_Bilinear_16_8_2_v_param_1,
	.param .u32 Subsample_Bilinear_16_8_2_v_param_2,
	.param .u32 Subsample_Bilinear_16_8_2_v_param_3,
	.param .u32 Subsample_Bilinear_16_8_2_v_param_4,
	.param .u32 Subsample_Bilinear_16_8_2_v_param_5,
	.param .u32 Subsample_Bilinear_16_8_2_v_param_6,
	.param .u64 Subsample_Bilinear_16_8_2_v_param_7
)
{
	.reg .pred 	%p<4>;
	.reg .b32 	%r<39>;
	.reg .b32 	%f<29>;
	.reg .b64 	%rd<9>;

	ld.param.u64 	%rd1, [Subsample_Bilinear_16_8_2_v_param_0];
	ld.param.u64 	%rd2, [Subsample_Bilinear_16_8_2_v_param_1];
	ld.param.u32 	%r3, [Subsample_Bilinear_16_8_2_v_param_2];
	ld.param.u32 	%r4, [Subsample_Bilinear_16_8_2_v_param_3];
	ld.param.u32 	%r5, [Subsample_Bilinear_16_8_2_v_param_4];
	ld.param.u32 	%r6, [Subsample_Bilinear_16_8_2_v_param_5];
	ld.param.u32 	%r7, [Subsample_Bilinear_16_8_2_v_param_6];
	mov.u32 	%r8, %ctaid.x;
	mov.u32 	%r9, %ntid.x;
	mov.u32 	%r10, %tid.x;
	mad.lo.s32 	%r1, %r8, %r9, %r10;
	mov.u32 	%r11, %ctaid.y;
	mov.u32 	%r12, %ntid.y;
	mov.u32 	%r13, %tid.y;
	mad.lo.s32 	%r2, %r11, %r12, %r13;
	setp.ge.s32 	%p1, %r2, %r4;
	setp.ge.s32 	%p2, %r1, %r3;
	or.pred  	%p3, %p2, %p1;
	@%p3 bra 	$L__BB26_2;
	cvt.rn.f32.s32 	%f1, %r6;
	cvt.rn.f32.s32 	%f2, %r3;
	div.rn.f32 	%f3, %f1, %f2;
	cvt.rn.f32.s32 	%f4, %r7;
	cvt.rn.f32.u32 	%f5, %r4;
	div.rn.f32 	%f6, %f4, %f5;
	cvt.rn.f32.s32 	%f7, %r1;
	add.f32 	%f8, %f7, 0f3F000000;
	mul.f32 	%f9, %f8, %f3;
	cvt.rn.f32.u32 	%f10, %r2;
	add.f32 	%f11, %f10, 0f3F000000;
	mul.f32 	%f12, %f11, %f6;
	add.f32 	%f13, %f3, 0fBF800000;
	mul.f32 	%f14, %f13, 0f3F000000;
	max.f32 	%f15, %f14, 0f00000000;
	min.f32 	%f16, %f15, 0f3F800000;
	add.f32 	%f17, %f6, 0fBF800000;
	mul.f32 	%f18, %f17, 0f3F000000;
	max.f32 	%f19, %f18, 0f00000000;
	min.f32 	%f20, %f19, 0f3F800000;
	add.f32 	%f21, %f16, 0f3F000000;
	div.rn.f32 	%f22, %f16, %f21;
	add.f32 	%f23, %f20, 0f3F000000;
	div.rn.f32 	%f24, %f20, %f23;
	sub.f32 	%f25, %f9, %f22;
	sub.f32 	%f26, %f12, %f24;
	tex.2d.v4.u32.f32 	{%r14, %r15, %r16, %r17}, [%rd1, {%f25, %f26}];
	add.f32 	%f27, %f9, %f22;
	tex.2d.v4.u32.f32 	{%r18, %r19, %r20, %r21}, [%rd1, {%f27, %f26}];
	add.f32 	%f28, %f12, %f24;
	tex.2d.v4.u32.f32 	{%r22, %r23, %r24, %r25}, [%rd1, {%f25, %f28}];
	tex.2d.v4.u32.f32 	{%r26, %r27, %r28, %r29}, [%rd1, {%f27, %f28}];
	cvta.to.global.u64 	%rd3, %rd2;
	and.b32  	%r30, %r15, 65535;
	and.b32  	%r31, %r19, 65535;
	and.b32  	%r32, %r23, 65535;
	and.b32  	%r33, %r27, 65535;
	add.s32 	%r34, %r30, %r31;
	add.s32 	%r35, %r34, %r32;
	add.s32 	%r36, %r35, %r33;
	add.s32 	%r37, %r36, 2;
	shr.u32 	%r38, %r37, 10;
	cvt.u64.u32 	%rd4, %r2;
	cvt.s64.s32 	%rd5, %r5;
	cvt.s64.s32 	%rd6, %r1;
	mad.lo.s64 	%rd7, %rd5, %rd4, %rd6;
	add.s64 	%rd8, %rd3, %rd7;
	st.global.u8 	[%rd8], %r38;
$L__BB26_2:
	ret;

}
	// .globl	Subsample_Bilinear_16_8_4
.visible .entry Subsample_Bilinear_16_8_4(
	.param .u64 Subsample_Bilinear_16_8_4_param_0,
	.param .u64 .ptr .align 1 Subsample_Bilinear_16_8_4_param_1,
	.param .u32 Subsample_Bilinear_16_8_4_param_2,
	.param .u32 Subsample_Bilinear_16_8_4_param_3,
	.param .u32 Subsample_Bilinear_16_8_4_param_4,
	.param .u32 Subsample_Bilinear_16_8_4_param_5,
	.param .u32 Subsample_Bilinear_16_8_4_param_6,
	.param .u64 Subsample_Bilinear_16_8_4_param_7
)
{
	.reg .pred 	%p<4>;
	.reg .b32 	%r<69>;
	.reg .b32 	%f<29>;
	.reg .b64 	%rd<11>;

	ld.param.u64 	%rd1, [Subsample_Bilinear_16_8_4_param_0];
	ld.param.u64 	%rd2, [Subsample_Bilinear_16_8_4_param_1];
	ld.param.u32 	%r3, [Subsample_Bilinear_16_8_4_param_2];
	ld.param.u32 	%r4, [Subsample_Bilinear_16_8_4_param_3];
	ld.param.u32 	%r5, [Subsample_Bilinear_16_8_4_param_4];
	ld.param.u32 	%r6, [Subsample_Bilinear_16_8_4_param_5];
	ld.param.u32 	%r7, [Subsample_Bilinear_16_8_4_param_6];
	mov.u32 	%r8, %ctaid.x;
	mov.u32 	%r9, %ntid.x;
	mov.u32 	%r10, %tid.x;
	mad.lo.s32 	%r1, %r8, %r9, %r10;
	mov.u32 	%r11, %ctaid.y;
	mov.u32 	%r12, %ntid.y;
	mov.u32 	%r13, %tid.y;
	mad.lo.s32 	%r2, %r11, %r12, %r13;
	setp.ge.s32 	%p1, %r2, %r4;
	setp.ge.s32 	%p2, %r1, %r3;
	or.pred  	%p3, %p2, %p1;
	@%p3 bra 	$L__BB27_2;
	cvt.rn.f32.s32 	%f1, %r6;
	cvt.rn.f32.s32 	%f2, %r3;
	div.rn.f32 	%f3, %f1, %f2;
	cvt.rn.f32.s32 	%f4, %r7;
	cvt.rn.f32.u32 	%f5, %r4;
	div.rn.f32 	%f6, %f4, %f5;
	cvt.rn.f32.s32 	%f7, %r1;
	add.f32 	%f8, %f7, 0f3F000000;
	mul.f32 	%f9, %f8, %f3;
	cvt.rn.f32.u32 	%f10, %r2;
	add.f32 	%f11, %f10, 0f3F000000;
	mul.f32 	%f12, %f11, %f6;
	add.f32 	%f13, %f3, 0fBF800000;
	mul.f32 	%f14, %f13, 0f3F000000;
	max.f32 	%f15, %f14, 0f00000000;
	min.f32 	%f16, %f15, 0f3F800000;
	add.f32 	%f17, %f6, 0fBF800000;
	mul.f32 	%f18, %f17, 0f3F000000;
	max.f32 	%f19, %f18, 0f00000000;
	min.f32 	%f20, %f19, 0f3F800000;
	add.f32 	%f21, %f16, 0f3F000000;
	div.rn.f32 	%f22, %f16, %f21;
	add.f32 	%f23, %f20, 0f3F000000;
	div.rn.f32 	%f24, %f20, %f23;
	sub.f32 	%f25, %f9, %f22;
	sub.f32 	%f26, %f12, %f24;
	tex.2d.v4.u32.f32 	{%r14, %r15, %r16, %r17}, [%rd1, {%f25, %f26}];
	add.f32 	%f27, %f9, %f22;
	tex.2d.v4.u32.f32 	{%r18, %r19, %r20, %r21}, [%rd1, {%f27, %f26}];
	add.f32 	%f28, %f12, %f24;
	tex.2d.v4.u32.f32 	{%r22, %r23, %r24, %r25}, [%rd1, {%f25, %f28}];
	tex.2d.v4.u32.f32 	{%r26, %r27, %r28, %r29}, [%rd1, {%f27, %f28}];
	cvta.to.global.u64 	%rd3, %rd2;
	and.b32  	%r30, %r14, 65535;
	and.b32  	%r31, %r18, 65535;
	and.b32  	%r32, %r22, 65535;
	and.b32  	%r33, %r26, 65535;
	add.s32 	%r34, %r30, %r31;
	add.s32 	%r35, %r34, %r32;
	add.s32 	%r36, %r35, %r33;
	add.s32 	%r37, %r36, 2;
	and.b32  	%r38, %r15, 65535;
	and.b32  	%r39, %r19, 65535;
	and.b32  	%r40, %r23, 65535;
	and.b32  	%r41, %r27, 65535;
	add.s32 	%r42, %r38, %r39;
	add.s32 	%r43, %r42, %r40;
	add.s32 	%r44, %r43, %r41;
	add.s32 	%r45, %r44, 2;
	and.b32  	%r46, %r16, 65535;
	and.b32  	%r47, %r20, 65535;
	and.b32  	%r48, %r24, 65535;
	and.b32  	%r49, %r28, 65535;
	add.s32 	%r50, %r46, %r47;
	add.s32 	%r51, %r50, %r48;
	add.s32 	%r52, %r51, %r49;
	add.s32 	%r53, %r52, 2;
	and.b32  	%r54, %r17, 65535;
	and.b32  	%r55, %r21, 65535;
	and.b32  	%r56, %r25, 65535;
	and.b32  	%r57, %r29, 65535;
	add.s32 	%r58, %r54, %r55;
	add.s32 	%r59, %r58, %r56;
	add.s32 	%r60, %r59, %r57;
	add.s32 	%r61, %r60, 2;
	shr.u32 	%r62, %r37, 10;
	shr.u32 	%r63, %r45, 10;
	shr.u32 	%r64, %r53, 10;
	shr.u32 	%r65, %r61, 10;
	cvt.u64.u32 	%rd4, %r2;
	cvt.s64.s32 	%rd5, %r5;
	shr.u64 	%rd6, %rd5, 2;
	cvt.s64.s32 	%rd7, %r1;
	mad.lo.s64 	%rd8, %rd6, %rd4, %rd7;
	shl.b64 	%rd9, %rd8, 2;
	add.s64 	%rd10, %rd3, %rd9;
	prmt.b32 	%r66, %r64, %r65, 0x3340U;
	prmt.b32 	%r67, %r62, %r63, 0x3340U;
	prmt.b32 	%r68, %r67, %r66, 0x5410U;
	st.global.u32 	[%rd10], %r68;
$L__BB27_2:
	ret;

}


// ===== COMPILED SASS (sm_100) =====

	.target	sm_100

	.elftype	@"ET_EXEC"


//--------------------- .note.nv.tkinfo           --------------------------
	.section	.note.nv.tkinfo,"",@"SHT_NOTE"
	.sectionflags	@"SHF_NOTE_NV_TKINFO"
	.tkinfo
        /*0018*/ 	.word	0x00000002
        /*0030*/ 	.string	""
        /*0030*/ 	.string	"ptxas"
        /*0030*/ 	.string	"Cuda compilation tools, release 13.0, V13.0.88"
        /*0030*/ 	.string	"Build cuda_13.0.r13.0/compiler.36424714_0"
        /*0030*/ 	.string	"-arch sm_100 -m 64 "



//--------------------- .note.nv.cuinfo           --------------------------
	.section	.note.nv.cuinfo,"",@"SHT_NOTE"
	.sectionflags	@"SHF_NOTE_NV_CUINFO"
        /*0018*/ 	.short	0x0002
        /*001a*/ 	.short	0x0064
        /*001c*/ 	.short	0x0082
	.zero		2


//--------------------- .nv.info                  --------------------------
	.section	.nv.info,"",@"SHT_CUDA_INFO"
	.align	4


	//----- nvinfo : EIATTR_REGCOUNT
	.align		4
        /*0000*/ 	.byte	0x04, 0x2f
        /*0002*/ 	.short	(.L_1 - .L_0)
	.align		4
.L_0:
        /*0004*/ 	.word	index@(Subsample_Bilinear_8_8)
        /*0008*/ 	.word	0x00000015


	//----- nvinfo : EIATTR_FRAME_SIZE
	.align		4
.L_1:
        /*000c*/ 	.byte	0x04, 0x11
        /*000e*/ 	.short	(.L_3 - .L_2)
	.align		4
.L_2:
        /*0010*/ 	.word	index@($__internal_27_$__cuda_sm3x_div_rn_noftz_f32_slowpath)
        /*0014*/ 	.word	0x00000000


	//----- nvinfo : EIATTR_FRAME_SIZE
	.align		4
.L_3:
        /*0018*/ 	.byte	0x04, 0x11
        /*001a*/ 	.short	(.L_5 - .L_4)
	.align		4
.L_4:
        /*001c*/ 	.word	index@(Subsample_Bilinear_8_8)
        /*0020*/ 	.word	0x00000000


	//----- nvinfo : EIATTR_REGCOUNT
	.align		4
.L_5:
        /*0024*/ 	.byte	0x04, 0x2f
        /*0026*/ 	.short	(.L_7 - .L_6)
	.align		4
.L_6:
        /*0028*/ 	.word	index@(Subsample_Bilinear_8_8_c)
        /*002c*/ 	.word	0x00000015


	//----- nvinfo : EIATTR_FRAME_SIZE
	.align		4
.L_7:
        /*0030*/ 	.byte	0x04, 0x11
        /*0032*/ 	.short	(.L_9 - .L_8)
	.align		4
.L_8:
        /*0034*/ 	.word	index@($__internal_26_$__cuda_sm3x_div_rn_noftz_f32_slowpath)
        /*0038*/ 	.word	0x00000000


	//----- nvinfo : EIATTR_FRAME_SIZE
	.align		4
.L_9:
        /*003c*/ 	.byte	0x04, 0x11
        /*003e*/ 	.short	(.L_11 - .L_10)
	.align		4
.L_10:
        /*0040*/ 	.word	index@(Subsample_Bilinear_8_8_c)
        /*0044*/ 	.word	0x00000000


	//----- nvinfo : EIATTR_REGCOUNT
	.align		4
.L_11:
        /*0048*/ 	.byte	0x04, 0x2f
        /*004a*/ 	.short	(.L_13 - .L_12)
	.align		4
.L_12:
        /*004c*/ 	.word	index@(Subsample_Bilinear_8_8_p2)
        /*0050*/ 	.word	0x00000014


	//----- nvinfo : EIATTR_FRAME_SIZE
	.align		4
.L_13:
        /*0054*/ 	.byte	0x04, 0x11
        /*0056*/ 	.short	(.L_15 - .L_14)
	.align		4
.L_14:
        /*0058*/ 	.word	index@($__internal_25_$__cuda_sm3x_div_rn_noftz_f32_slowpath)
        /*005c*/ 	.word	0x00000000


	//----- nvinfo : EIATTR_FRAME_SIZE
	.align		4
.L_15:
        /*0060*/ 	.byte	0x04, 0x11
        /*0062*/ 	.short	(.L_17 - .L_16)
	.align		4
.L_16:
        /*0064*/ 	.word	index@(Subsample_Bilinear_8_8_p2)
        /*0068*/ 	.word	0x00000000


	//----- nvinfo : EIATTR_REGCOUNT
	.align		4
.L_17:
        /*006c*/ 	.byte	0x04, 0x2f
        /*006e*/ 	.short	(.L_19 - .L_18)
	.align		4
.L_18:
        /*0070*/ 	.word	index@(Subsample_Bilinear_8_8_2)
        /*0074*/ 	.word	0x00000015


	//----- nvinfo : EIATTR_FRAME_SIZE
	.align		4
.L_19:
        /*0078*/ 	.byte	0x04, 0x11
        /*007a*/ 	.short	(.L_21 - .L_20)
	.align		4
.L_20:
        /*007c*/ 	.word	index@($__internal_24_$__cuda_sm3x_div_rn_noftz_f32_slowpath)
        /*0080*/ 	.word	0x00000000


	//----- nvinfo : EIATTR_FRAME_SIZE
	.align		4
.L_21:
        /*0084*/ 	.byte	0x04, 0x11
        /*0086*/ 	.short	(.L_23 - .L_22)
	.align		4
.L_22:
        /*0088*/ 	.word	index@(Subsample_Bilinear_8_8_2)
        /*008c*/ 	.word	0x00000000


	//----- nvinfo : EIATTR_REGCOUNT
	.align		4
.L_23:
        /*0090*/ 	.byte	0x04, 0x2f
        /*0092*/ 	.short	(.L_25 - .L_24)
	.align		4
.L_24:
        /*0094*/ 	.word	index@(Subsample_Bilinear_8_8_2_u)
        /*0098*/ 	.word	0x00000015


	//----- nvinfo : EIATTR_FRAME_SIZE
	.align		4
.L_25:
        /*009c*/ 	.byte	0x04, 0x11
        /*009e*/ 	.short	(.L_27 - .L_26)
	.align		4
.L_26:
        /*00a0*/ 	.word	index@($__internal_23_$__cuda_sm3x_div_rn_noftz_f32_slowpath)
        /*00a4*/ 	.word	0x00000000


	//----- nvinfo : EIATTR_FRAME_SIZE
	.align		4
.L_27:
        /*00a8*/ 	.byte	0x04, 0x11
        /*00aa*/ 	.short	(.L_29 - .L_28)
	.align		4
.L_28:
        /*00ac*/ 	.word	index@(Subsample_Bilinear_8_8_2_u)
        /*00b0*/ 	.word	0x00000000


	//----- nvinfo : EIATTR_REGCOUNT
	.align		4
.L_29:
        /*00b4*/ 	.byte	0x04, 0x2f
        /*00b6*/ 	.short	(.L_31 - .L_30)
	.align		4
.L_30:
        /*00b8*/ 	.word	index@(Subsample_Bilinear_8_8_2_v)
        /*00bc*/ 	.word	0x00000015


	//----- nvinfo : EIATTR_FRAME_SIZE
	.align		4
.L_31:
        /*00c0*/ 	.byte	0x04, 0x11
        /*00c2*/ 	.short	(.L_33 - .L_32)
	.align		4
.L_32:
        /*00c4*/ 	.word	index@($__internal_22_$__cuda_sm3x_div_rn_noftz_f32_slowpath)
        /*00c8*/ 	.word	0x00000000


	//----- nvinfo : EIATTR_FRAME_SIZE
	.align		4
.L_33:
        /*00cc*/ 	.byte	0x04, 0x11
        /*00ce*/ 	.short	(.L_35 - .L_34)
	.align		4
.L_34:
        /*00d0*/ 	.word	index@(Subsample_Bilinear_8_8_2_v)
        /*00d4*/ 	.word	0x00000000


	//----- nvinfo : EIATTR_REGCOUNT
	.align		4
.L_35:
        /*00d8*/ 	.byte	0x04, 0x2f
        /*00da*/ 	.short	(.L_37 - .L_36)
	.align		4
.L_36:
        /*00dc*/ 	.word	index@(Subsample_Bilinear_8_8_4)
        /*00e0*/ 	.word	0x00000018


	//----- nvinfo : EIATTR_FRAME_SIZE
	.align		4
.L_37:
        /*00e4*/ 	.byte	0x04, 0x11
        /*00e6*/ 	.short	(.L_39 - .L_38)
	.align		4
.L_38:
        /*00e8*/ 	.word	index@($__internal_21_$__cuda_sm3x_div_rn_noftz_f32_slowpath)
        /*00ec*/ 	.word	0x00000000


	//----- nvinfo : EIATTR_FRAME_SIZE
	.align		4
.L_39:
        /*00f0*/ 	.byte	0x04, 0x11
        /*00f2*/ 	.short	(.L_41 - .L_40)
	.align		4
.L_40:
        /*00f4*/ 	.word	index@(Subsample_Bilinear_8_8_4)
        /*00f8*/ 	.word	0x00000000


	//----- nvinfo : EIATTR_REGCOUNT
	.align		4
.L_41:
        /*00fc*/ 	.byte	0x04, 0x2f
        /*00fe*/ 	.short	(.L_43 - .L_42)
	.align		4
.L_42:
        /*0100*/ 	.word	index@(Subsample_Bilinear_16_16)
        /*0104*/ 	.word	0x00000015


	//----- nvinfo : EIATTR_FRAME_SIZE
	.align		4
.L_43:
        /*0108*/ 	.byte	0x04, 0x11
        /*010a*/ 	.short	(.L_45 - .L_44)
	.align		4
.L_44:
        /*010c*/ 	.word	index@($__internal_20_$__cuda_sm3x_div_rn_noftz_f32_slowpath)
        /*0110*/ 	.word	0x00000000


	//----- nvinfo : EIATTR_FRAME_SIZE
	.align		4
.L_45:
        /*0114*/ 	.byte	0x04, 0x11
        /*0116*/ 	.short	(.L_47 - .L_46)
	.align		4
.L_46:
        /*0118*/ 	.word	index@(Subsample_Bilinear_16_16)
        /*011c*/ 	.word	0x00000000


	//----- nvinfo : EIATTR_REGCOUNT
	.align		4
.L_47:
        /*0120*/ 	.byte	0x04, 0x2f
        /*0122*/ 	.short	(.L_49 - .L_48)
	.align		4
.L_48:
        /*0124*/ 	.word	index@(Subsample_Bilinear_16_16_c)
        /*0128*/ 	.word	0x00000015


	//----- nvinfo : EIATTR_FRAME_SIZE
	.align		4
.L_49:
        /*012c*/ 	.byte	0x04, 0x11
        /*012e*/ 	.short	(.L_51 - .L_50)
	.align		4
.L_50:
        /*0130*/ 	.word	index@($__internal_19_$__cuda_sm3x_div_rn_noftz_f32_slowpath)
        /*0134*/ 	.word	0x00000000


	//----- nvinfo : EIATTR_FRAME_SIZE
	.align		4
.L_51:
        /*0138*/ 	.byte	0x04, 0x11
        /*013a*/ 	.short	(.L_53 - .L_52)
	.align		4
.L_52:
        /*013c*/ 	.word	index@(Subsample_Bilinear_16_16_c)
        /*0140*/ 	.word	0x00000000


	//----- nvinfo : EIATTR_REGCOUNT
	.align		4
.L_53:
        /*0144*/ 	.byte	0x04, 0x2f
        /*0146*/ 	.short	(.L_55 - .L_54)
	.align		4
.L_54:
        /*0148*/ 	.word	index@(Subsample_Bilinear_16_16_p2)
        /*014c*/ 	.word	0x00000014


	//----- nvinfo : EIATTR_FRAME_SIZE
	.align		4
.L_55:
        /*0150*/ 	.byte	0x04, 0x11
        /*0152*/ 	.short	(.L_57 - .L_56)
	.align		4
.L_56:
        /*0154*/ 	.word	index@($__internal_18_$__cuda_sm3x_div_rn_noftz_f32_slowpath)
        /*0158*/ 	.word	0x00000000


	//----- nvinfo : EIATTR_FRAME_SIZE
	.align		4
.L_57:
        /*015c*/ 	.byte	0x04, 0x11
        /*015e*/ 	.short	(.L_59 - .L_58)
	.align		4
.L_58:
        /*0160*/ 	.word	index@(Subsample_Bilinear_16_16_p2)
        /*0164*/ 	.word	0x00000000


	//----- nvinfo : EIATTR_REGCOUNT
	.align		4
.L_59:
        /*0168*/ 	.byte	0x04, 0x2f
        /*016a*/ 	.short	(.L_61 - .L_60)
	.align		4
.L_60:
        /*016c*/ 	.word	index@(Subsample_Bilinear_16_16_2)
        /*0170*/ 	.word	0x00000015


	//----- nvinfo : EIATTR_FRAME_SIZE
	.align		4
.L_61:
        /*0174*/ 	.byte	0x04, 0x11
        /*0176*/ 	.short	(.L_63 - .L_62)
	.align		4
.L_62:
        /*0178*/ 	.word	index@($__internal_17_$__cuda_sm3x_div_rn_noftz_f32_slowpath)
        /*017c*/ 	.word	0x00000000


	//----- nvinfo : EIATTR_FRAME_SIZE
	.align		4
.L_63:
        /*0180*/ 	.byte	0x04, 0x11
        /*0182*/ 	.short	(.L_65 - .L_64)
	.align		4
.L_64:
        /*0184*/ 	.word	index@(Subsample_Bilinear_16_16_2)
        /*0188*/ 	.word	0x00000000


	//----- nvinfo : EIATTR_REGCOUNT
	.align		4
.L_65:
        /*018c*/ 	.byte	0x04, 0x2f
        /*018e*/ 	.short	(.L_67 - .L_66)
	.align		4
.L_66:
        /*0190*/ 	.word	index@(Subsample_Bilinear_16_16_2_u)
        /*0194*/ 	.word	0x00000015


	//----- nvinfo : EIATTR_FRAME_SIZE
	.align		4
.L_67:
        /*0198*/ 	.byte	0x04, 0x11
        /*019a*/ 	.short	(.L_69 - .L_68)
	.align		4
.L_68:
        /*019c*/ 	.word	index@($__internal_16_$__cuda_sm3x_div_rn_noftz_f32_slowpath)
        /*01a0*/ 	.word	0x00000000


	//----- nvinfo : EIATTR_FRAME_SIZE
	.align		4
.L_69:
        /*01a4*/ 	.byte	0x04, 0x11
        /*01a6*/ 	.short	(.L_71 - .L_70)
	.align		4
.L_70:
        /*01a8*/ 	.word	index@(Subsample_Bilinear_16_16_2_u)
        /*01ac*/ 	.word	0x00000000


	//----- nvinfo : EIATTR_REGCOUNT
	.align		4
.L_71:
        /*01b0*/ 	.byte	0x04, 0x2f
        /*01b2*/ 	.short	(.L_73 - .L_72)
	.align		4
.L_72:
        /*01b4*/ 	.word	index@(Subsample_Bilinear_16_16_2_v)
        /*01b8*/ 	.word	0x00000015


	//----- nvinfo : EIATTR_FRAME_SIZE
	.align		4
.L_73:
        /*01bc*/ 	.byte	0x04, 0x11
        /*01be*/ 	.short	(.L_75 - .L_74)
	.align		4
.L_74:
        /*01c0*/ 	.word	index@($__internal_15_$__cuda_sm3x_div_rn_noftz_f32_slowpath)
        /*01c4*/ 	.word	0x00000000


	//----- nvinfo : EIATTR_FRAME_SIZE
	.align		4
.L_75:
        /*01c8*/ 	.byte	0x04, 0x11
        /*01ca*/ 	.short	(.L_77 - .L_76)
	.align		4
.L_76:
        /*01cc*/ 	.word	index@(Subsample_Bilinear_16_16_2_v)
        /*01d0*/ 	.word	0x00000000


	//----- nvinfo : EIATTR_REGCOUNT
	.align		4
.L_77:
        /*01d4*/ 	.byte	0x04, 0x2f
        /*01d6*/ 	.short	(.L_79 - .L_78)
	.align		4
.L_78:
        /*01d8*/ 	.word	index@(Subsample_Bilinear_16_16_4)
        /*01dc*/ 	.word	0x0000001a


	//----- nvinfo : EIATTR_FRAME_SIZE
	.align		4
.L_79:
        /*01e0*/ 	.byte	0x04, 0x11
        /*01e2*/ 	.short	(.L_81 - .L_80)
	.align		4
.L_80:
        /*01e4*/ 	.word	index@($__internal_14_$__cuda_sm3x_div_rn_noftz_f32_slowpath)
        /*01e8*/ 	.word	0x00000000


	//----- nvinfo : EIATTR_FRAME_SIZE
	.align		4
.L_81:
        /*01ec*/ 	.byte	0x04, 0x11
        /*01ee*/ 	.short	(.L_83 - .L_82)
	.align		4
.L_82:
        /*01f0*/ 	.word	index@(Subsample_Bilinear_16_16_4)
        /*01f4*/ 	.word	0x00000000


	//----- nvinfo : EIATTR_REGCOUNT
	.align		4
.L_83:
        /*01f8*/ 	.byte	0x04, 0x2f
        /*01fa*/ 	.short	(.L_85 - .L_84)
	.align		4
.L_84:
        /*01fc*/ 	.word	index@(Subsample_Bilinear_8_16)
        /*0200*/ 	.word	0x00000015


	//----- nvinfo : EIATTR_FRAME_SIZE
	.align		4
.L_85:
        /*0204*/ 	.byte	0x04, 0x11
        /*0206*/ 	.short	(.L_87 - .L_86)
	.align		4
.L_86:
        /*0208*/ 	.word	index@($__internal_13_$__cuda_sm3x_div_rn_noftz_f32_slowpath)
        /*020c*/ 	.word	0x00000000


	//----- nvinfo : EIATTR_FRAME_SIZE
	.align		4
.L_87:
        /*0210*/ 	.byte	0x04, 0x11
        /*0212*/ 	.short	(.L_89 - .L_88)
	.align		4
.L_88:
        /*0214*/ 	.word	index@(Subsample_Bilinear_8_16)
        /*0218*/ 	.word	0x00000000


	//----- nvinfo : EIATTR_REGCOUNT
	.align		4
.L_89:
        /*021c*/ 	.byte	0x04, 0x2f
        /*021e*/ 	.short	(.L_91 - .L_90)
	.align		4
.L_90:
        /*0220*/ 	.word	index@(Subsample_Bilinear_8_16_c)
        /*0224*/ 	.word	0x00000015


	//----- nvinfo : EIATTR_FRAME_SIZE
	.align		4
.L_91:
        /*0228*/ 	.byte	0x04, 0x11
        /*022a*/ 	.short	(.L_93 - .L_92)
	.align		4
.L_92:
        /*022c*/ 	.word	index@($__internal_12_$__cuda_sm3x_div_rn_noftz_f32_slowpath)
        /*0230*/ 	.word	0x00000000


	//----- nvinfo : EIATTR_FRAME_SIZE
	.align		4
.L_93:
        /*0234*/ 	.byte	0x04, 0x11
        /*0236*/ 	.short	(.L_95 - .L_94)
	.align		4
.L_94:
        /*0238*/ 	.word	index@(Subsample_Bilinear_8_16_c)
        /*023c*/ 	.word	0x00000000


	//----- nvinfo : EIATTR_REGCOUNT
	.align		4
.L_95:
        /*0240*/ 	.byte	0x04, 0x2f
        /*0242*/ 	.short	(.L_97 - .L_96)
	.align		4
.L_96:
        /*0244*/ 	.word	index@(Subsample_Bilinear_8_16_p2)
        /*0248*/ 	.word	0x00000014


	//----- nvinfo : EIATTR_FRAME_SIZE
	.align		4
.L_97:
        /*024c*/ 	.byte	0x04, 0x11
        /*024e*/ 	.short	(.L_99 - .L_98)
	.align		4
.L_98:
        /*0250*/ 	.word	index@($__internal_11_$__cuda_sm3x_div_rn_noftz_f32_slowpath)
        /*0254*/ 	.word	0x00000000


	//----- nvinfo : EIATTR_FRAME_SIZE
	.align		4
.L_99:
        /*0258*/ 	.byte	0x04, 0x11
        /*025a*/ 	.short	(.L_101 - .L_100)
	.align		4
.L_100:
        /*025c*/ 	.word	index@(Subsample_Bilinear_8_16_p2)
        /*0260*/ 	.word	0x00000000


	//----- nvinfo : EIATTR_REGCOUNT
	.align		4
.L_101:
        /*0264*/ 	.byte	0x04, 0x2f
        /*0266*/ 	.short	(.L_103 - .L_102)
	.align		4
.L_102:
        /*0268*/ 	.word	index@(Subsample_Bilinear_8_16_2)
        /*026c*/ 	.word	0x00000015


	//----- nvinfo : EIATTR_FRAME_SIZE
	.align		4
.L_103:
        /*0270*/ 	.byte	0x04, 0x11
        /*0272*/ 	.short	(.L_105 - .L_104)
	.align		4
.L_104:
        /*0274*/ 	.word	index@($__internal_10_$__cuda_sm3x_div_rn_noftz_f32_slowpath)
        /*0278*/ 	.word	0x00000000


	//----- nvinfo : EIATTR_FRAME_SIZE
	.align		4
.L_105:
        /*027c*/ 	.byte	0x04, 0x11
        /*027e*/ 	.short	(.L_107 - .L_106)
	.align		4
.L_106:
        /*0280*/ 	.word	index@(Subsample_Bilinear_8_16_2)
        /*0284*/ 	.word	0x00000000


	//----- nvinfo : EIATTR_REGCOUNT
	.align		4
.L_107:
        /*0288*/ 	.byte	0x04, 0x2f
        /*028a*/ 	.short	(.L_109 - .L_108)
	.align		4
.L_108:
        /*028c*/ 	.word	index@(Subsample_Bilinear_8_16_2_u)
        /*0290*/ 	.word	0x00000015


	//----- nvinfo : EIATTR_FRAME_SIZE
	.align		4
.L_109:
        /*0294*/ 	.byte	0x04, 0x11
        /*0296*/ 	.short	(.L_111 - .L_110)
	.align		4
.L_110:
        /*0298*/ 	.word	index@($__internal_9_$__cuda_sm3x_div_rn_noftz_f32_slowpath)
        /*029c*/ 	.word	0x00000000


	//----- nvinfo : EIATTR_FRAME_SIZE
	.align		4
.L_111:
        /*02a0*/ 	.byte	0x04, 0x11
        /*02a2*/ 	.short	(.L_113 - .L_112)
	.align		4
.L_112:
        /*02a4*/ 	.word	index@(Subsample_Bilinear_8_16_2_u)
        /*02a8*/ 	.word	0x00000000


	//----- nvinfo : EIATTR_REGCOUNT
	.align		4
.L_113:
        /*02ac*/ 	.byte	0x04, 0x2f
        /*02ae*/ 	.short	(.L_115 - .L_114)
	.align		4
.L_114:
        /*02b0*/ 	.word	index@(Subsample_Bilinear_8_16_2_v)
        /*02b4*/ 	.word	0x00000015


	//----- nvinfo : EIATTR_FRAME_SIZE
	.align		4
.L_115:
        /*02b8*/ 	.byte	0x04, 0x11
        /*02ba*/ 	.short	(.L_117 - .L_116)
	.align		4
.L_116:
        /*02bc*/ 	.word	index@($__internal_8_$__cuda_sm3x_div_rn_noftz_f32_slowpath)
        /*02c0*/ 	.word	0x00000000


	//----- nvinfo : EIATTR_FRAME_SIZE
	.align		4
.L_117:
        /*02c4*/ 	.byte	0x04, 0x11
        /*02c6*/ 	.short	(.L_119 - .L_118)
	.align		4
.L_118:
        /*02c8*/ 	.word	index@(Subsample_Bilinear_8_16_2_v)
        /*02cc*/ 	.word	0x00000000


	//----- nvinfo : EIATTR_REGCOUNT
	.align		4
.L_119:
        /*02d0*/ 	.byte	0x04, 0x2f
        /*02d2*/ 	.short	(.L_121 - .L_120)
	.align		4
.L_120:
        /*02d4*/ 	.word	index@(Subsample_Bilinear_8_16_4)
        /*02d8*/ 	.word	0x0000001a


	//----- nvinfo : EIATTR_FRAME_SIZE
	.align		4
.L_121:
        /*02dc*/ 	.byte	0x04, 0x11
        /*02de*/ 	.short	(.L_123 - .L_122)
	.align		4
.L_122:
        /*02e0*/ 	.word	index@($__internal_7_$__cuda_sm3x_div_rn_noftz_f32_slowpath)
        /*02e4*/ 	.word	0x00000000


	//----- nvinfo : EIATTR_FRAME_SIZE
	.align		4
.L_123:
        /*02e8*/ 	.byte	0x04, 0x11
        /*02ea*/ 	.short	(.L_125 - .L_124)
	.align		4
.L_124:
        /*02ec*/ 	.word	index@(Subsample_Bilinear_8_16_4)
        /*02f0*/ 	.word	0x00000000


	//----- nvinfo : EIATTR_REGCOUNT
	.align		4
.L_125:
        /*02f4*/ 	.byte	0x04, 0x2f
        /*02f6*/ 	.short	(.L_127 - .L_126)
	.align		4
.L_126:
        /*02f8*/ 	.word	index@(Subsample_Bilinear_16_8)
        /*02fc*/ 	.word	0x00000015


	//----- nvinfo : EIATTR_FRAME_SIZE
	.align		4
.L_127:
        /*0300*/ 	.byte	0x04, 0x11
        /*0302*/ 	.short	(.L_129 - .L_128)
	.align		4
.L_128:
        /*0304*/ 	.word	index@($__internal_6_$__cuda_sm3x_div_rn_noftz_f32_slowpath)
        /*0308*/ 	.word	0x00000000


	//----- nvinfo : EIATTR_FRAME_SIZE
	.align		4
.L_129:
        /*030c*/ 	.byte	0x04, 0x11
        /*030e*/ 	.short	(.L_131 - .L_130)
	.align		4
.L_130:
        /*0310*/ 	.word	index@(Subsample_Bilinear_16_8)
        /*0314*/ 	.word	0x00000000


	//----- nvinfo : EIATTR_REGCOUNT
	.align		4
.L_131:
        /*0318*/ 	.byte	0x04, 0x2f
        /*031a*/ 	.short	(.L_133 - .L_132)
	.align		4
.L_132:
        /*031c*/ 	.word	index@(Subsample_Bilinear_16_8_c)
        /*0320*/ 	.word	0x00000015


	//----- nvinfo : EIATTR_FRAME_SIZE
	.align		4
.L_133:
        /*0324*/ 	.byte	0x04, 0x11
        /*0326*/ 	.short	(.L_135 - .L_134)
	.align		4
.L_134:
        /*0328*/ 	.word	index@($__internal_5_$__cuda_sm3x_div_rn_noftz_f32_slowpath)
        /*032c*/ 	.word	0x00000000


	//----- nvinfo : EIATTR_FRAME_SIZE
	.align		4
.L_135:
        /*0330*/ 	.byte	0x04, 0x11
        /*0332*/ 	.short	(.L_137 - .L_136)
	.align		4
.L_136:
        /*0334*/ 	.word	index@(Subsample_Bilinear_16_8_c)
        /*0338*/ 	.word	0x00000000


	//----- nvinfo : EIATTR_REGCOUNT
	.align		4
.L_137:
        /*033c*/ 	.byte	0x04, 0x2f
        /*033e*/ 	.short	(.L_139 - .L_138)
	.align		4
.L_138:
        /*0340*/ 	.word	index@(Subsample_Bilinear_16_8_p2)
        /*0344*/ 	.word	0x00000014


	//----- nvinfo : EIATTR_FRAME_SIZE
	.align		4
.L_139:
        /*0348*/ 	.byte	0x04, 0x11
        /*034a*/ 	.short	(.L_141 - .L_140)
	.align		4
.L_140:
        /*034c*/ 	.word	index@($__internal_4_$__cuda_sm3x_div_rn_noftz_f32_slowpath)
        /*0350*/ 	.word	0x00000000


	//----- nvinfo : EIATTR_FRAME_SIZE
	.align		4
.L_141:
        /*0354*/ 	.byte	0x04, 0x11
        /*0356*/ 	.short	(.L_143 - .L_142)
	.align		4
.L_142:
        /*0358*/ 	.word	index@(Subsample_Bilinear_16_8_p2)
        /*035c*/ 	.word	0x00000000


	//----- nvinfo : EIATTR_REGCOUNT
	.align		4
.L_143:
        /*0360*/ 	.byte	0x04, 0x2f
        /*0362*/ 	.short	(.L_145 - .L_144)
	.align		4
.L_144:
        /*0364*/ 	.word	index@(Subsample_Bilinear_16_8_2)
        /*0368*/ 	.word	0x00000015


	//----- nvinfo : EIATTR_FRAME_SIZE
	.align		4
.L_145:
        /*036c*/ 	.byte	0x04, 0x11
        /*036e*/ 	.short	(.L_147 - .L_146)
	.align		4
.L_146:
        /*0370*/ 	.word	index@($__internal_3_$__cuda_sm3x_div_rn_noftz_f32_slowpath)
        /*0374*/ 	.word	0x00000000


	//----- nvinfo : EIATTR_FRAME_SIZE
	.align		4
.L_147:
        /*0378*/ 	.byte	0x04, 0x11
        /*037a*/ 	.short	(.L_149 - .L_148)
	.align		4
.L_148:
        /*037c*/ 	.word	index@(Subsample_Bilinear_16_8_2)
        /*0380*/ 	.word	0x00000000


	//----- nvinfo : EIATTR_REGCOUNT
	.align		4
.L_149:
        /*0384*/ 	.byte	0x04, 0x2f
        /*0386*/ 	.short	(.L_151 - .L_150)
	.align		4
.L_150:
        /*0388*/ 	.word	index@(Subsample_Bilinear_16_8_2_u)
        /*038c*/ 	.word	0x00000015


	//----- nvinfo : EIATTR_FRAME_SIZE
	.align		4
.L_151:
        /*0390*/ 	.byte	0x04, 0x11
        /*0392*/ 	.short	(.L_153 - .L_152)
	.align		4
.L_152:
        /*0394*/ 	.word	index@($__internal_2_$__cuda_sm3x_div_rn_noftz_f32_slowpath)
        /*0398*/ 	.word	0x00000000


	//----- nvinfo : EIATTR_FRAME_SIZE
	.align		4
.L_153:
        /*039c*/ 	.byte	0x04, 0x11
        /*039e*/ 	.short	(.L_155 - .L_154)
	.align		4
.L_154:
        /*03a0*/ 	.word	index@(Subsample_Bilinear_16_8_2_u)
        /*03a4*/ 	.word	0x00000000


	//----- nvinfo : EIATTR_REGCOUNT
	.align		4
.L_155:
        /*03a8*/ 	.byte	0x04, 0x2f
        /*03aa*/ 	.short	(.L_157 - .L_156)
	.align		4
.L_156:
        /*03ac*/ 	.word	index@(Subsample_Bilinear_16_8_2_v)
        /*03b0*/ 	.word	0x00000015


	//----- nvinfo : EIATTR_FRAME_SIZE
	.align		4
.L_157:
        /*03b4*/ 	.byte	0x04, 0x11
        /*03b6*/ 	.short	(.L_159 - .L_158)
	.align		4
.L_158:
        /*03b8*/ 	.word	index@($__internal_1_$__cuda_sm3x_div_rn_noftz_f32_slowpath)
        /*03bc*/ 	.word	0x00000000


	//----- nvinfo : EIATTR_FRAME_SIZE
	.align		4
.L_159:
        /*03c0*/ 	.byte	0x04, 0x11
        /*03c2*/ 	.short	(.L_161 - .L_160)
	.align		4
.L_160:
        /*03c4*/ 	.word	index@(Subsample_Bilinear_16_8_2_v)
        /*03c8*/ 	.word	0x00000000


	//----- nvinfo : EIATTR_REGCOUNT
	.align		4
.L_161:
        /*03cc*/ 	.byte	0x04, 0x2f
        /*03ce*/ 	.short	(.L_163 - .L_162)
	.align		4
.L_162:
        /*03d0*/ 	.word	index@(Subsample_Bilinear_16_8_4)
        /*03d4*/ 	.word	0x00000018


	//----- nvinfo : EIATTR_FRAME_SIZE
	.align		4
.L_163:
        /*03d8*/ 	.byte	0x04, 0x11
        /*03da*/ 	.short	(.L_165 - .L_164)
	.align		4
.L_164:
        /*03dc*/ 	.word	index@($__internal_0_$__cuda_sm3x_div_rn_noftz_f32_slowpath)
        /*03e0*/ 	.word	0x00000000


	//----- nvinfo : EIATTR_FRAME_SIZE
	.align		4
.L_165:
        /*03e4*/ 	.byte	0x04, 0x11
        /*03e6*/ 	.short	(.L_167 - .L_166)
	.align		4
.L_166:
        /*03e8*/ 	.word	index@(Subsample_Bilinear_16_8_4)
        /*03ec*/ 	.word	0x00000000


	//----- nvinfo : EIATTR_MIN_STACK_SIZE
	.align		4
.L_167:
        /*03f0*/ 	.byte	0x04, 0x12
        /*03f2*/ 	.short	(.L_169 - .L_168)
	.align		4
.L_168:
        /*03f4*/ 	.word	index@(Subsample_Bilinear_16_8_4)
        /*03f8*/ 	.word	0x00000000


	//----- nvinfo : EIATTR_MIN_STACK_SIZE
	.align		4
.L_169:
        /*03fc*/ 	.byte	0x04, 0x12
        /*03fe*/ 	.short	(.L_171 - .L_170)
	.align		4
.L_170:
        /*0400*/ 	.word	index@(Subsample_Bilinear_16_8_2_v)
        /*0404*/ 	.word	0x00000000


	//----- nvinfo : EIATTR_MIN_STACK_SIZE
	.align		4
.L_171:
        /*0408*/ 	.byte	0x04, 0x12
        /*040a*/ 	.short	(.L_173 - .L_172)
	.align		4
.L_172:
        /*040c*/ 	.word	index@(Subsample_Bilinear_16_8_2_u)
        /*0410*/ 	.word	0x00000000


	//----- nvinfo : EIATTR_MIN_STACK_SIZE
	.align		4
.L_173:
        /*0414*/ 	.byte	0x04, 0x12
        /*0416*/ 	.short	(.L_175 - .L_174)
	.align		4
.L_174:
        /*0418*/ 	.word	index@(Subsample_Bilinear_16_8_2)
        /*041c*/ 	.word	0x00000000


	//----- nvinfo : EIATTR_MIN_STACK_SIZE
	.align		4
.L_175:
        /*0420*/ 	.byte	0x04, 0x12
        /*0422*/ 	.short	(.L_177 - .L_176)
	.align		4
.L_176:
        /*0424*/ 	.word	index@(Subsample_Bilinear_16_8_p2)
        /*0428*/ 	.word	0x00000000


	//----- nvinfo : EIATTR_MIN_STACK_SIZE
	.align		4
.L_177:
        /*042c*/ 	.byte	0x04, 0x12
        /*042e*/ 	.short	(.L_179 - .L_178)
	.align		4
.L_178:
        /*0430*/ 	.word	index@(Subsample_Bilinear_16_8_c)
        /*0434*/ 	.word	0x00000000


	//----- nvinfo : EIATTR_MIN_STACK_SIZE
	.align		4
.L_179:
        /*0438*/ 	.byte	0x04, 0x12
        /*043a*/ 	.short	(.L_181 - .L_180)
	.align		4
.L_180:
        /*043c*/ 	.word	index@(Subsample_Bilinear_16_8)
        /*0440*/ 	.word	0x00000000


	//----- nvinfo : EIATTR_MIN_STACK_SIZE
	.align		4
.L_181:
        /*0444*/ 	.byte	0x04, 0x12
        /*0446*/ 	.short	(.L_183 - .L_182)
	.align		4
.L_182:
        /*0448*/ 	.word	index@(Subsample_Bilinear_8_16_4)
        /*044c*/ 	.word	0x00000000


	//----- nvinfo : EIATTR_MIN_STACK_SIZE
	.align		4
.L_183:
        /*0450*/ 	.byte	0x04, 0x12
        /*0452*/ 	.short	(.L_185 - .L_184)
	.align		4
.L_184:
        /*0454*/ 	.word	index@(Subsample_Bilinear_8_16_2_v)
        /*0458*/ 	.word	0x00000000


	//----- nvinfo : EIATTR_MIN_STACK_SIZE
	.align		4
.L_185:
        /*045c*/ 	.byte	0x04, 0x12
        /*045e*/ 	.short	(.L_187 - .L_186)
	.align		4
.L_186:
        /*0460*/ 	.word	index@(Subsample_Bilinear_8_16_2_u)
        /*0464*/ 	.word	0x00000000


	//----- nvinfo : EIATTR_MIN_STACK_SIZE
	.align		4
.L_187:
        /*0468*/ 	.byte	0x04, 0x12
        /*046a*/ 	.short	(.L_189 - .L_188)
	.align		4
.L_188:
        /*046c*/ 	.word	index@(Subsample_Bilinear_8_16_2)
        /*0470*/ 	.word	0x00000000


	//----- nvinfo : EIATTR_MIN_STACK_SIZE
	.align		4
.L_189:
        /*0474*/ 	.byte	0x04, 0x12
        /*0476*/ 	.short	(.L_191 - .L_190)
	.align		4
.L_190:
        /*0478*/ 	.word	index@(Subsample_Bilinear_8_16_p2)
        /*047c*/ 	.word	0x00000000


	//----- nvinfo : EIATTR_MIN_STACK_SIZE
	.align		4
.L_191:
        /*0480*/ 	.byte	0x04, 0x12
        /*0482*/ 	.short	(.L_193 - .L_192)
	.align		4
.L_192:
        /*0484*/ 	.word	index@(Subsample_Bilinear_8_16_c)
        /*0488*/ 	.word	0x00000000


	//----- nvinfo : EIATTR_MIN_STACK_SIZE
	.align		4
.L_193:
        /*048c*/ 	.byte	0x04, 0x12
        /*048e*/ 	.short	(.L_195 - .L_194)
	.align		4
.L_194:
        /*0490*/ 	.word	index@(Subsample_Bilinear_8_16)
        /*0494*/ 	.word	0x00000000


	//----- nvinfo : EIATTR_MIN_STACK_SIZE
	.align		4
.L_195:
        /*0498*/ 	.byte	0x04, 0x12
        /*049a*/ 	.short	(.L_197 - .L_196)
	.align		4
.L_196:
        /*049c*/ 	.word	index@(Subsample_Bilinear_16_16_4)
        /*04a0*/ 	.word	0x00000000


	//----- nvinfo : EIATTR_MIN_STACK_SIZE
	.align		4
.L_197:
        /*04a4*/ 	.byte	0x04, 0x12
        /*04a6*/ 	.short	(.L_199 - .L_198)
	.align		4
.L_198:
        /*04a8*/ 	.word	index@(Subsample_Bilinear_16_16_2_v)
        /*04ac*/ 	.word	0x00000000


	//----- nvinfo : EIATTR_MIN_STACK_SIZE
	.align		4
.L_199:
        /*04b0*/ 	.byte	0x04, 0x12
        /*04b2*/ 	.short	(.L_201 - .L_200)
	.align		4
.L_200:
        /*04b4*/ 	.word	index@(Subsample_Bilinear_16_16_2_u)
        /*04b8*/ 	.word	0x00000000


	//----- nvinfo : EIATTR_MIN_STACK_SIZE
	.align		4
.L_201:
        /*04bc*/ 	.byte	0x04, 0x12
        /*04be*/ 	.short	(.L_203 - .L_202)
	.align		4
.L_202:
        /*04c0*/ 	.word	index@(Subsample_Bilinear_16_16_2)
        /*04c4*/ 	.word	0x00000000


	//----- nvinfo : EIATTR_MIN_STACK_SIZE
	.align		4
.L_203:
        /*04c8*/ 	.byte	0x04, 0x12
        /*04ca*/ 	.short	(.L_205 - .L_204)
	.align		4
.L_204:
        /*04cc*/ 	.word	index@(Subsample_Bilinear_16_16_p2)
        /*04d0*/ 	.word	0x00000000


	//----- nvinfo : EIATTR_MIN_STACK_SIZE
	.align		4
.L_205:
        /*04d4*/ 	.byte	0x04, 0x12
        /*04d6*/ 	.short	(.L_207 - .L_206)
	.align		4
.L_206:
        /*04d8*/ 	.word	index@(Subsample_Bilinear_16_16_c)
        /*04dc*/ 	.word	0x00000000


	//----- nvinfo : EIATTR_MIN_STACK_SIZE
	.align		4
.L_207:
        /*04e0*/ 	.byte	0x04, 0x12
        /*04e2*/ 	.short	(.L_209 - .L_208)
	.align		4
.L_208:
        /*04e4*/ 	.word	index@(Subsample_Bilinear_16_16)
        /*04e8*/ 	.word	0x00000000


	//----- nvinfo : EIATTR_MIN_STACK_SIZE
	.align		4
.L_209:
        /*04ec*/ 	.byte	0x04, 0x12
        /*04ee*/ 	.short	(.L_211 - .L_210)
	.align		4
.L_210:
        /*04f0*/ 	.word	index@(Subsample_Bilinear_8_8_4)
        /*04f4*/ 	.word	0x00000000


	//----- nvinfo : EIATTR_MIN_STACK_SIZE
	.align		4
.L_211:
        /*04f8*/ 	.byte	0x04, 0x12
        /*04fa*/ 	.short	(.L_213 - .L_212)
	.align		4
.L_212:
        /*04fc*/ 	.word	index@(Subsample_Bilinear_8_8_2_v)
        /*0500*/ 	.word	0x00000000


	//----- nvinfo : EIATTR_MIN_STACK_SIZE
	.align		4
.L_213:
        /*0504*/ 	.byte	0x04, 0x12
        /*0506*/ 	.short	(.L_215 - .L_214)
	.align		4
.L_214:
        /*0508*/ 	.word	index@(Subsample_Bilinear_8_8_2_u)
        /*050c*/ 	.word	0x00000000


	//----- nvinfo : EIATTR_MIN_STACK_SIZE
	.align		4
.L_215:
        /*0510*/ 	.byte	0x04, 0x12
        /*0512*/ 	.short	(.L_217 - .L_216)
	.align		4
.L_216:
        /*0514*/ 	.word	index@(Subsample_Bilinear_8_8_2)
        /*0518*/ 	.word	0x00000000


	//----- nvinfo : EIATTR_MIN_STACK_SIZE
	.align		4
.L_217:
        /*051c*/ 	.byte	0x04, 0x12
        /*051e*/ 	.short	(.L_219 - .L_218)
	.align		4
.L_218:
        /*0520*/ 	.word	index@(Subsample_Bilinear_8_8_p2)
        /*0524*/ 	.word	0x00000000


	//----- nvinfo : EIATTR_MIN_STACK_SIZE
	.align		4
.L_219:
        /*0528*/ 	.byte	0x04, 0x12
        /*052a*/ 	.short	(.L_221 - .L_220)
	.align		4
.L_220:
        /*052c*/ 	.word	index@(Subsample_Bilinear_8_8_c)
        /*0530*/ 	.word	0x00000000


	//----- nvinfo : EIATTR_MIN_STACK_SIZE
	.align		4
.L_221:
        /*0534*/ 	.byte	0x04, 0x12
        /*0536*/ 	.short	(.L_223 - .L_222)
	.align		4
.L_222:
        /*0538*/ 	.word	index@(Subsample_Bilinear_8_8)
        /*053c*/ 	.word	0x00000000
.L_223:


//--------------------- .nv.compat                --------------------------
	.section	.nv.compat,"",@"SHT_CUDA_COMPAT_INFO"
	.align	4
        /*0000*/ 	.byte	0x02, 0x09, 0x00, 0x00, 0x02, 0x02, 0x02, 0x00, 0x02, 0x05, 0x05, 0x00, 0x03, 0x07, 0x01, 0x01
        /*0010*/ 	.byte	0x02, 0x03, 0x00, 0x00, 0x02, 0x06, 0x01, 0x00, 0x04, 0x0b, 0x08, 0x00, 0x01, 0x00, 0x00, 0x00
        /*0020*/ 	.byte	0x00, 0x00, 0x00, 0x00


//--------------------- .nv.info.Subsample_Bilinear_16_8_4 --------------------------
	.section	.nv.info.Subsample_Bilinear_16_8_4,"",@"SHT_CUDA_INFO"
	.sectionflags	@""
	.align	4


	//----- nvinfo : EIATTR_CUDA_API_VERSION
	.align		4
        /*0000*/ 	.byte	0x04, 0x37
        /*0002*/ 	.short	(.L_225 - .L_224)
.L_224:
        /*0004*/ 	.word	0x00000082


	//----- nvinfo : EIATTR_KPARAM_INFO
	.align		4
.L_225:
        /*0008*/ 	.byte	0x04, 0x17
        /*000a*/ 	.short	(.L_227 - .L_226)
.L_226:
        /*000c*/ 	.word	0x00000000
        /*0010*/ 	.short	0x0007
        /*0012*/ 	.short	0x0028
        /*0014*/ 	.byte	0x00, 0xf0, 0x21, 0x00


	//----- nvinfo : EIATTR_KPARAM_INFO
	.align		4
.L_227:
        /*0018*/ 	.byte	0x04, 0x17
        /*001a*/ 	.short	(.L_229 - .L_228)
.L_228:
        /*001c*/ 	.word	0x00000000
        /*0020*/ 	.short	0x0006
        /*0022*/ 	.short	0x0020
        /*0024*/ 	.byte	0x00, 0xf0, 0x11, 0x00


	//----- nvinfo : EIATTR_KPARAM_INFO
	.align		4
.L_229:
        /*0028*/ 	.byte	0x04, 0x17
        /*002a*/ 	.short	(.L_231 - .L_230)
.L_230:
        /*002c*/ 	.word	0x00000000
        /*0030*/ 	.short	0x0005
        /*0032*/ 	.short	0x001c
        /*0034*/ 	.byte	0x00, 0xf0, 0x11, 0x00


	//----- nvinfo : EIATTR_KPARAM_INFO
	.align		4
.L_231:
        /*0038*/ 	.byte	0x04, 0x17
        /*003a*/ 	.short	(.L_233 - .L_232)
.L_232:
        /*003c*/ 	.word	0x00000000
        /*0040*/ 	.short	0x0004
        /*0042*/ 	.short	0x0018
        /*0044*/ 	.byte	0x00, 0xf0, 0x11, 0x00


	//----- nvinfo : EIATTR_KPARAM_INFO
	.align		4
.L_233:
        /*0048*/ 	.byte	0x04, 0x17
        /*004a*/ 	.short	(.L_235 - .L_234)
.L_234:
        /*004c*/ 	.word	0x00000000
        /*0050*/ 	.short	0x0003
        /*0052*/ 	.short	0x0014
        /*0054*/ 	.byte	0x00, 0xf0, 0x11, 0x00


	//----- nvinfo : EIATTR_KPARAM_INFO
	.align		4
.L_235:
        /*0058*/ 	.byte	0x04, 0x17
        /*005a*/ 	.short	(.L_237 - .L_236)
.L_236:
        /*005c*/ 	.word	0x00000000
        /*0060*/ 	.short	0x0002
        /*0062*/ 	.short	0x0010
        /*0064*/ 	.byte	0x00, 0xf0, 0x11, 0x00


	//----- nvinfo : EIATTR_KPARAM_INFO
	.align		4
.L_237:
        /*0068*/ 	.byte	0x04, 0x17
        /*006a*/ 	.short	(.L_239 - .L_238)
.L_238:
        /*006c*/ 	.word	0x00000000
        /*0070*/ 	.short	0x0001
        /*0072*/ 	.short	0x0008
        /*0074*/ 	.byte	0x00, 0xf5, 0x21, 0x00


	//----- nvinfo : EIATTR_KPARAM_INFO
	.align		4
.L_239:
        /*0078*/ 	.byte	0x04, 0x17
        /*007a*/ 	.short	(.L_241 - .L_240)
.L_240:
        /*007c*/ 	.word	0x00000000
        /*0080*/ 	.short	0x0000
        /*0082*/ 	.short	0x0000
        /*0084*/ 	.byte	0x00, 0xf0, 0x21, 0x00


	//----- nvinfo : EIATTR_SPARSE_MMA_MASK
	.align		4
.L_241:
        /*0088*/ 	.byte	0x03, 0x50
        /*008a*/ 	.short	0x0000


	//----- nvinfo : EIATTR_MAXREG_COUNT
	.align		4
        /*008c*/ 	.byte	0x03, 0x1b
        /*008e*/ 	.short	0x00ff


	//----- nvinfo : EIATTR_MERCURY_ISA_VERSION
	.align		4
        /*0090*/ 	.byte	0x03, 0x5f
        /*0092*/ 	.short	0x0101


	//----- nvinfo : EIATTR_VRC_CTA_INIT_COUNT
	.align		4
        /*0094*/ 	.byte	0x02, 0x4a
	.zero		1
	.zero		1


	//----- nvinfo : EIATTR_EXIT_INSTR_OFFSETS
	.align		4
        /*0098*/ 	.byte	0x04, 0x1c
        /*009a*/ 	.short	(.L_243 - .L_242)


	//   ....[0]....
.L_242:
        /*009c*/ 	.word	0x000000c0


	//   ....[1]....
        /*00a0*/ 	.word	0x000008d0


	//----- nvinfo : EIATTR_CRS_STACK_SIZE
	.align		4
.L_243:
        /*00a4*/ 	.byte	0x04, 0x1e
        /*00a6*/ 	.short	(.L_245 - .L_244)
.L_244:
        /*00a8*/ 	.word	0x00000000


	//----- nvinfo : EIATTR_CBANK_PARAM_SIZE
	.align		4
.L_245:
        /*00ac*/ 	.byte	0x03, 0x19
        /*00ae*/ 	.short	0x0030


	//----- nvinfo : EIATTR_PARAM_CBANK
	.align		4
        /*00b0*/ 	.byte	0x04, 0x0a
        /*00b2*/ 	.short	(.L_247 - .L_246)
	.align		4
.L_246:
        /*00b4*/ 	.word	index@(.nv.constant0.Subsample_Bilinear_16_8_4)
        /*00b8*/ 	.short	0x0380
        /*00ba*/ 	.short	0x0030


	//----- nvinfo : EIATTR_SW_WAR
	.align		4
.L_247:
        /*00bc*/ 	.byte	0x04, 0x36
        /*00be*/ 	.short	(.L_249 - .L_248)
.L_248:
        /*00c0*/ 	.word	0x00000008
.L_249:


//--------------------- .nv.info.Subsample_Bilinear_16_8_2_v --------------------------
	.section	.nv.info.Subsample_Bilinear_16_8_2_v,"",@"SHT_CUDA_INFO"
	.sectionflags	@""
	.align	4


	//----- nvinfo : EIATTR_CUDA_API_VERSION
	.align		4
        /*0000*/ 	.byte	0x04, 0x37
        /*0002*/ 	.short	(.L_251 - .L_250)
.L_250:
        /*0004*/ 	.word	0x00000082


	//----- nvinfo : EIATTR_KPARAM_INFO
	.align		4
.L_251:
        /*0008*/ 	.byte	0x04, 0x17
        /*000a*/ 	.short	(.L_253 - .L_252)
.L_252:
        /*000c*/ 	.word	0x00000000
        /*0010*/ 	.short	0x0007
        /*0012*/ 	.short	0x0028
        /*0014*/ 	.byte	0x00, 0xf0, 0x21, 0x00


	//----- nvinfo : EIATTR_KPARAM_INFO
	.align		4
.L_253:
        /*0018*/ 	.byte	0x04, 0x17
        /*001a*/ 	.short	(.L_255 - .L_254)
.L_254:
        /*001c*/ 	.word	0x00000000
        /*0020*/ 	.short	0x0006
        /*0022*/ 	.short	0x0020
        /*0024*/ 	.byte	0x00, 0xf0, 0x11, 0x00


	//----- nvinfo : EIATTR_KPARAM_INFO
	.align		4
.L_255:
        /*0028*/ 	.byte	0x04, 0x17
        /*002a*/ 	.short	(.L_257 - .L_256)
.L_256:
        /*002c*/ 	.word	0x00000000
        /*0030*/ 	.short	0x0005
        /*0032*/ 	.short	0x001c
        /*0034*/ 	.byte	0x00, 0xf0, 0x11, 0x00


	//----- nvinfo : EIATTR_KPARAM_INFO
	.align		4
.L_257:
        /*0038*/ 	.byte	0x04, 0x17
        /*003a*/ 	.short	(.L_259 - .L_258)
.L_258:
        /*003c*/ 	.word	0x00000000
        /*0040*/ 	.short	0x0004
        /*0042*/ 	.short	0x0018
        /*0044*/ 	.byte	0x00, 0xf0, 0x11, 0x00


	//----- nvinfo : EIATTR_KPARAM_INFO
	.align		4
.L_259:
        /*0048*/ 	.byte	0x04, 0x17
        /*004a*/ 	.short	(.L_261 - .L_260)
.L_260:
        /*004c*/ 	.word	0x00000000
        /*0050*/ 	.short	0x0003
        /*0052*/ 	.short	0x0014
        /*0054*/ 	.byte	0x00, 0xf0, 0x11, 0x00


	//----- nvinfo : EIATTR_KPARAM_INFO
	.align		4
.L_261:
        /*0058*/ 	.byte	0x04, 0x17
        /*005a*/ 	.short	(.L_263 - .L_262)
.L_262:
        /*005c*/ 	.word	0x00000000
        /*0060*/ 	.short	0x0002
        /*0062*/ 	.short	0x0010
        /*0064*/ 	.byte	0x00, 0xf0, 0x11, 0x00


	//----- nvinfo : EIATTR_KPARAM_INFO
	.align		4
.L_263:
        /*0068*/ 	.byte	0x04, 0x17
        /*006a*/ 	.short	(.L_265 - .L_264)
.L_264:
        /*006c*/ 	.word	0x00000000
        /*0070*/ 	.short	0x0001
        /*0072*/ 	.short	0x0008
        /*0074*/ 	.byte	0x00, 0xf5, 0x21, 0x00


	//----- nvinfo : EIATTR_KPARAM_INFO
	.align		4
.L_265:
        /*0078*/ 	.byte	0x04, 0x17
        /*007a*/ 	.short	(.L_267 - .L_266)
.L_266:
        /*007c*/ 	.word	0x00000000
        /*0080*/ 	.short	0x0000
        /*0082*/ 	.short	0x0000
        /*0084*/ 	.byte	0x00, 0xf0, 0x21, 0x00


	//----- nvinfo : EIATTR_SPARSE_MMA_MASK
	.align		4
.L_267:
        /*0088*/ 	.byte	0x03, 0x50
        /*008a*/ 	.short	0x0000


	//----- nvinfo : EIATTR_MAXREG_COUNT
	.align		4
        /*008c*/ 	.byte	0x03, 0x1b
        /*008e*/ 	.short	0x00ff


	//----- nvinfo : EIATTR_MERCURY_ISA_VERSION
	.align		4
        /*0090*/ 	.byte	0x03, 0x5f
        /*0092*/ 	.short	0x0101


	//----- nvinfo : EIATTR_VRC_CTA_INIT_COUNT
	.align		4
        /*0094*/ 	.byte	0x02, 0x4a
	.zero		1
	.zero		1


	//----- nvinfo : EIATTR_EXIT_INSTR_OFFSETS
	.align		4
        /*0098*/ 	.byte	0x04, 0x1c
        /*009a*/ 	.short	(.L_269 - .L_268)


	//   ....[0]....
.L_268:
        /*009c*/ 	.word	0x000000c0


	//   ....[1]....
        /*00a0*/ 	.word	0x00000720


	//----- nvinfo : EIATTR_CRS_STACK_SIZE
	.align		4
.L_269:
        /*00a4*/ 	.byte	0x04, 0x1e
        /*00a6*/ 	.short	(.L_271 - .L_270)
.L_270:
        /*00a8*/ 	.word	0x00000000


	//----- nvinfo : EIATTR_CBANK_PARAM_SIZE
	.align		4
.L_271:
        /*00ac*/ 	.byte	0x03, 0x19
        /*00ae*/ 	.short	0x0030


	//----- nvinfo : EIATTR_PARAM_CBANK
	.align		4
        /*00b0*/ 	.byte	0x04, 0x0a
        /*00b2*/ 	.short	(.L_273 - .L_272)
	.align		4
.L_272:
        /*00b4*/ 	.word	index@(.nv.constant0.Subsample_Bilinear_16_8_2_v)
        /*00b8*/ 	.short	0x0380
        /*00ba*/ 	.short	0x0030


	//----- nvinfo : EIATTR_SW_WAR
	.align		4
.L_273:
        /*00bc*/ 	.byte	0x04, 0x36
        /*00be*/ 	.short	(.L_275 - .L_274)
.L_274:
        /*00c0*/ 	.word	0x00000008
.L_275:


//--------------------- .nv.info.Subsample_Bilinear_16_8_2_u --------------------------
	.section	.nv.info.Subsample_Bilinear_16_8_2_u,"",@"SHT_CUDA_INFO"
	.sectionflags	@""
	.align	4


	//----- nvinfo : EIATTR_CUDA_API_VERSION
	.align		4
        /*0000*/ 	.byte	0x04, 0x37
        /*0002*/ 	.short	(.L_277 - .L_276)
.L_276:
        /*0004*/ 	.word	0x00000082


	//----- nvinfo : EIATTR_KPARAM_INFO
	.align		4
.L_277:
        /*0008*/ 	.byte	0x04, 0x17
        /*000a*/ 	.short	(.L_279 - .L_278)
.L_278:
        /*000c*/ 	.word	0x00000000
        /*0010*/ 	.short	0x0007
        /*0012*/ 	.short	0x0028
        /*0014*/ 	.byte	0x00, 0xf0, 0x21, 0x00


	//----- nvinfo : EIATTR_KPARAM_INFO
	.align		4
.L_279:
        /*0018*/ 	.byte	0x04, 0x17
        /*001a*/ 	.short	(.L_281 - .L_280)
.L_280:
        /*001c*/ 	.word	0x00000000
        /*0020*/ 	.short	0x0006
        /*0022*/ 	.short	0x0020
        /*0024*/ 	.byte	0x00, 0xf0, 0x11, 0x00


	//----- nvinfo : EIATTR_KPARAM_INFO
	.align		4
.L_281:
        /*0028*/ 	.byte	0x04, 0x17
        /*002a*/ 	.short	(.L_283 - .L_282)
.L_282:
        /*002c*/ 	.word	0x00000000
        /*0030*/ 	.short	0x0005
        /*0032*/ 	.short	0x001c
        /*0034*/ 	.byte	0x00, 0xf0, 0x11, 0x00


	//----- nvinfo : EIATTR_KPARAM_INFO
	.align		4
.L_283:
        /*0038*/ 	.byte	0x04, 0x17
        /*003a*/ 	.short	(.L_285 - .L_284)
.L_284:
        /*003c*/ 	.word	0x00000000
        /*0040*/ 	.short	0x0004
        /*0042*/ 	.short	0x0018
        /*0044*/ 	.byte	0x00, 0xf0, 0x11, 0x00


	//----- nvinfo : EIATTR_KPARAM_INFO
	.align		4
.L_285:
        /*0048*/ 	.byte	0x04, 0x17
        /*004a*/ 	.short	(.L_287 - .L_286)
.L_286:
        /*004c*/ 	.word	0x00000000
        /*0050*/ 	.short	0x0003
        /*0052*/ 	.short	0x0014
        /*0054*/ 	.byte	0x00, 0xf0, 0x11, 0x00


	//----- nvinfo : EIATTR_KPARAM_INFO
	.align		4
.L_287:
        /*0058*/ 	.byte	0x04, 0x17
        /*005a*/ 	.short	(.L_289 - .L_288)
.L_288:
        /*005c*/ 	.word	0x00000000
        /*0060*/ 	.short	0x0002
        /*0062*/ 	.short	0x0010
        /*0064*/ 	.byte	0x00, 0xf0, 0x11, 0x00


	//----- nvinfo : EIATTR_KPARAM_INFO
	.align		4
.L_289:
        /*0068*/ 	.byte	0x04, 0x17
        /*006a*/ 	.short	(.L_291 - .L_290)
.L_290:
        /*006c*/ 	.word	0x00000000
        /*0070*/ 	.short	0x0001
        /*0072*/ 	.short	0x0008
        /*0074*/ 	.byte	0x00, 0xf5, 0x21, 0x00


	//----- nvinfo : EIATTR_KPARAM_INFO
	.align		4
.L_291:
        /*0078*/ 	.byte	0x04, 0x17
        /*007a*/ 	.short	(.L_293 - .L_292)
.L_292:
        /*007c*/ 	.word	0x00000000
        /*0080*/ 	.short	0x0000
        /*0082*/ 	.short	0x0000
        /*0084*/ 	.byte	0x00, 0xf0, 0x21, 0x00


	//----- nvinfo : EIATTR_SPARSE_MMA_MASK
	.align		4
.L_293:
        /*0088*/ 	.byte	0x03, 0x50
        /*008a*/ 	.short	0x0000


	//----- nvinfo : EIATTR_MAXREG_COUNT
	.align		4
        /*008c*/ 	.byte	0x03, 0x1b
        /*008e*/ 	.short	0x00ff


	//----- nvinfo : EIATTR_MERCURY_ISA_VERSION
	.align		4
        /*0090*/ 	.byte	0x03, 0x5f
        /*0092*/ 	.short	0x0101


	//----- nvinfo : EIATTR_VRC_CTA_INIT_COUNT
	.align		4
        /*0094*/ 	.byte	0x02, 0x4a
	.zero		1
	.zero		1


	//----- nvinfo : EIATTR_EXIT_INSTR_OFFSETS
	.align		4
        /*0098*/ 	.byte	0x04, 0x1c
        /*009a*/ 	.short	(.L_295 - .L_294)


	//   ....[0]....
.L_294:
        /*009c*/ 	.word	0x000000c0


	//   ....[1]....
        /*00a0*/ 	.word	0x00000720


	//----- nvinfo : EIATTR_CRS_STACK_SIZE
	.align		4
.L_295:
        /*00a4*/ 	.byte	0x04, 0x1e
        /*00a6*/ 	.short	(.L_297 - .L_296)
.L_296:
        /*00a8*/ 	.word	0x00000000


	//----- nvinfo : EIATTR_CBANK_PARAM_SIZE
	.align		4
.L_297:
        /*00ac*/ 	.byte	0x03, 0x19
        /*00ae*/ 	.short	0x0030


	//----- nvinfo : EIATTR_PARAM_CBANK
	.align		4
        /*00b0*/ 	.byte	0x04, 0x0a
        /*00b2*/ 	.short	(.L_299 - .L_298)
	.align		4
.L_298:
        /*00b4*/ 	.word	index@(.nv.constant0.Subsample_Bilinear_16_8_2_u)
        /*00b8*/ 	.short	0x0380
        /*00ba*/ 	.short	0x0030


	//----- nvinfo : EIATTR_SW_WAR
	.align		4
.L_299:
        /*00bc*/ 	.byte	0x04, 0x36
        /*00be*/ 	.short	(.L_301 - .L_300)
.L_300:
        /*00c0*/ 	.word	0x00000008
.L_301:


//--------------------- .nv.info.Subsample_Bilinear_16_8_2 --------------------------
	.section	.nv.info.Subsample_Bilinear_16_8_2,"",@"SHT_CUDA_INFO"
	.sectionflags	@""
	.align	4


	//----- nvinfo : EIATTR_CUDA_API_VERSION
	.align		4
        /*0000*/ 	.byte	0x04, 0x37
        /*0002*/ 	.short	(.L_303 - .L_302)
.L_302:
        /*0004*/ 	.word	0x00000082


	//----- nvinfo : EIATTR_KPARAM_INFO
	.align		4
.L_303:
        /*0008*/ 	.byte	0x04, 0x17
        /*000a*/ 	.short	(.L_305 - .L_304)
.L_304:
        /*000c*/ 	.word	0x00000000
        /*0010*/ 	.short	0x0007
        /*0012*/ 	.short	0x0028
        /*0014*/ 	.byte	0x00, 0xf0, 0x21, 0x00


	//----- nvinfo : EIATTR_KPARAM_INFO
	.align		4
.L_305:
        /*0018*/ 	.byte	0x04, 0x17
        /*001a*/ 	.short	(.L_307 - .L_306)
.L_306:
        /*001c*/ 	.word	0x00000000
        /*0020*/ 	.short	0x0006
        /*0022*/ 	.short	0x0020
        /*0024*/ 	.byte	0x00, 0xf0, 0x11, 0x00


	//----- nvinfo : EIATTR_KPARAM_INFO
	.align		4
.L_307:
        /*0028*/ 	.byte	0x04, 0x17
        /*002a*/ 	.short	(.L_309 - .L_308)
.L_308:
        /*002c*/ 	.word	0x00000000
        /*0030*/ 	.short	0x0005
        /*0032*/ 	.short	0x001c
        /*0034*/ 	.byte	0x00, 0xf0, 0x11, 0x00


	//----- nvinfo : EIATTR_KPARAM_INFO
	.align		4
.L_309:
        /*0038*/ 	.byte	0x04, 0x17
        /*003a*/ 	.short	(.L_311 - .L_310)
.L_310:
        /*003c*/ 	.word	0x00000000
        /*0040*/ 	.short	0x0004
        /*0042*/ 	.short	0x0018
        /*0044*/ 	.byte	0x00, 0xf0, 0x11, 0x00


	//----- nvinfo : EIATTR_KPARAM_INFO
	.align		4
.L_311:
        /*0048*/ 	.byte	0x04, 0x17
        /*004a*/ 	.short	(.L_313 - .L_312)
.L_312:
        /*004c*/ 	.word	0x00000000
        /*0050*/ 	.short	0x0003
        /*0052*/ 	.short	0x0014
        /*0054*/ 	.byte	0x00, 0xf0, 0x11, 0x00


	//----- nvinfo : EIATTR_KPARAM_INFO
	.align		4
.L_313:
        /*0058*/ 	.byte	0x04, 0x17
        /*005a*/ 	.short	(.L_315 - .L_314)
.L_314:
        /*005c*/ 	.word	0x00000000
        /*0060*/ 	.short	0x0002
        /*0062*/ 	.short	0x0010
        /*0064*/ 	.byte	0x00, 0xf0, 0x11, 0x00


	//----- nvinfo : EIATTR_KPARAM_INFO
	.align		4
.L_315:
        /*0068*/ 	.byte	0x04, 0x17
        /*006a*/ 	.short	(.L_317 - .L_316)
.L_316:
        /*006c*/ 	.word	0x00000000
        /*0070*/ 	.short	0x0001
        /*0072*/ 	.short	0x0008
        /*0074*/ 	.byte	0x00, 0xf5, 0x21, 0x00


	//----- nvinfo : EIATTR_KPARAM_INFO
	.align		4
.L_317:
        /*0078*/ 	.byte	0x04, 0x17
        /*007a*/ 	.short	(.L_319 - .L_318)
.L_318:
        /*007c*/ 	.word	0x00000000
        /*0080*/ 	.short	0x0000
        /*0082*/ 	.short	0x0000
        /*0084*/ 	.byte	0x00, 0xf0, 0x21, 0x00


	//----- nvinfo : EIATTR_SPARSE_MMA_MASK
	.align		4
.L_319:
        /*0088*/ 	.byte	0x03, 0x50
        /*008a*/ 	.short	0x0000


	//----- nvinfo : EIATTR_MAXREG_COUNT
	.align		4
        /*008c*/ 	.byte	0x03, 0x1b
        /*008e*/ 	.short	0x00ff


	//----- nvinfo : EIATTR_MERCURY_ISA_VERSION
	.align		4
        /*0090*/ 	.byte	0x03, 0x5f
        /*0092*/ 	.short	0x0101


	//----- nvinfo : EIATTR_VRC_CTA_INIT_COUNT
	.align		4
        /*0094*/ 	.byte	0x02, 0x4a
	.zero		1
	.zero		1


	//----- nvinfo : EIATTR_EXIT_INSTR_OFFSETS
	.align		4
        /*0098*/ 	.byte	0x04, 0x1c
        /*009a*/ 	.short	(.L_321 - .L_320)


	//   ....[0]....
.L_320:
        /*009c*/ 	.word	0x000000c0


	//   ....[1]....
        /*00a0*/ 	.word	0x000007e0


	//----- nvinfo : EIATTR_CRS_STACK_SIZE
	.align		4
.L_321:
        /*00a4*/ 	.byte	0x04, 0x1e
        /*00a6*/ 	.short	(.L_323 - .L_322)
.L_322:
        /*00a8*/ 	.word	0x00000000


	//----- nvinfo : EIATTR_CBANK_PARAM_SIZE
	.align		4
.L_323:
        /*00ac*/ 	.byte	0x03, 0x19
        /*00ae*/ 	.short	0x0030


	//----- nvinfo : EIATTR_PARAM_CBANK
	.align		4
        /*00b0*/ 	.byte	0x04, 0x0a
        /*00b2*/ 	.short	(.L_325 - .L_324)
	.align		4
.L_324:
        /*00b4*/ 	.word	index@(.nv.constant0.Subsample_Bilinear_16_8_2)
        /*00b8*/ 	.short	0x0380
        /*00ba*/ 	.short	0x0030


	//----- nvinfo : EIATTR_SW_WAR
	.align		4
.L_325:
        /*00bc*/ 	.byte	0x04, 0x36
        /*00be*/ 	.short	(.L_327 - .L_326)
.L_326:
        /*00c0*/ 	.word	0x00000008
.L_327:


//--------------------- .nv.info.Subsample_Bilinear_16_8_p2 --------------------------
	.section	.nv.info.Subsample_Bilinear_16_8_p2,"",@"SHT_CUDA_INFO"
	.sectionflags	@""
	.align	4


	//----- nvinfo : EIATTR_CUDA_API_VERSION
	.align		4
        /*0000*/ 	.byte	0x04, 0x37
        /*0002*/ 	.short	(.L_329 - .L_328)
.L_328:
        /*0004*/ 	.word	0x00000082


	//----- nvinfo : EIATTR_KPARAM_INFO
	.align		4
.L_329:
        /*0008*/ 	.byte	0x04, 0x17
        /*000a*/ 	.short	(.L_331 - .L_330)
.L_330:
        /*000c*/ 	.word	0x00000000
        /*0010*/ 	.short	0x0007
        /*0012*/ 	.short	0x0028
        /*0014*/ 	.byte	0x00, 0xf0, 0x21, 0x00


	//----- nvinfo : EIATTR_KPARAM_INFO
	.align		4
.L_331:
        /*0018*/ 	.byte	0x04, 0x17
        /*001a*/ 	.short	(.L_333 - .L_332)
.L_332:
        /*001c*/ 	.word	0x00000000
        /*0020*/ 	.short	0x0006
        /*0022*/ 	.short	0x0020
        /*0024*/ 	.byte	0x00, 0xf0, 0x11, 0x00


	//----- nvinfo : EIATTR_KPARAM_INFO
	.align		4
.L_333:
        /*0028*/ 	.byte	0x04, 0x17
        /*002a*/ 	.short	(.L_335 - .L_334)
.L_334:
        /*002c*/ 	.word	0x00000000
        /*0030*/ 	.short	0x0005
        /*0032*/ 	.short	0x001c
        /*0034*/ 	.byte	0x00, 0xf0, 0x11, 0x00


	//----- nvinfo : EIATTR_KPARAM_INFO
	.align		4
.L_335:
        /*0038*/ 	.byte	0x04, 0x17
        /*003a*/ 	.short	(.L_337 - .L_336)
.L_336:
        /*003c*/ 	.word	0x00000000
        /*0040*/ 	.short	0x0004
        /*0042*/ 	.short	0x0018
        /*0044*/ 	.byte	0x00, 0xf0, 0x11, 0x00


	//----- nvinfo : EIATTR_KPARAM_INFO
	.align		4
.L_337:
        /*0048*/ 	.byte	0x04, 0x17
        /*004a*/ 	.short	(.L_339 - .L_338)
.L_338:
        /*004c*/ 	.word	0x00000000
        /*0050*/ 	.short	0x0003
        /*0052*/ 	.short	0x0014
        /*0054*/ 	.byte	0x00, 0xf0, 0x11, 0x00


	//----- nvinfo : EIATTR_KPARAM_INFO
	.align		4
.L_339:
        /*0058*/ 	.byte	0x04, 0x17
        /*005a*/ 	.short	(.L_341 - .L_340)
.L_340:
        /*005c*/ 	.word	0x00000000
        /*0060*/ 	.short	0x0002
        /*0062*/ 	.short	0x0010
        /*0064*/ 	.byte	0x00, 0xf0, 0x11, 0x00


	//----- nvinfo : EIATTR_KPARAM_INFO
	.align		4
.L_341:
        /*0068*/ 	.byte	0x04, 0x17
        /*006a*/ 	.short	(.L_343 - .L_342)
.L_342:
        /*006c*/ 	.word	0x00000000
        /*0070*/ 	.short	0x0001
        /*0072*/ 	.short	0x0008
        /*0074*/ 	.byte	0x00, 0xf5, 0x21, 0x00


	//----- nvinfo : EIATTR_KPARAM_INFO
	.align		4
.L_343:
        /*0078*/ 	.byte	0x04, 0x17
        /*007a*/ 	.short	(.L_345 - .L_344)
.L_344:
        /*007c*/ 	.word	0x00000000
        /*0080*/ 	.short	0x0000
        /*0082*/ 	.short	0x0000
        /*0084*/ 	.byte	0x00, 0xf0, 0x21, 0x00


	//----- nvinfo : EIATTR_SPARSE_MMA_MASK
	.align		4
.L_345:
        /*0088*/ 	.byte	0x03, 0x50
        /*008a*/ 	.short	0x0000


	//----- nvinfo : EIATTR_MAXREG_COUNT
	.align		4
        /*008c*/ 	.byte	0x03, 0x1b
        /*008e*/ 	.short	0x00ff


	//----- nvinfo : EIATTR_MERCURY_ISA_VERSION
	.align		4
        /*0090*/ 	.byte	0x03, 0x5f
        /*0092*/ 	.short	0x0101


	//----- nvinfo : EIATTR_VRC_CTA_INIT_COUNT
	.align		4
        /*0094*/ 	.byte	0x02, 0x4a
	.zero		1
	.zero		1


	//----- nvinfo : EIATTR_EXIT_INSTR_OFFSETS
	.align		4
        /*0098*/ 	.byte	0x04, 0x1c
        /*009a*/ 	.short	(.L_347 - .L_346)


	//   ....[0]....
.L_346:
        /*009c*/ 	.word	0x000000c0


	//   ....[1]....
        /*00a0*/ 	.word	0x00000730


	//----- nvinfo : EIATTR_CRS_STACK_SIZE
	.align		4
.L_347:
        /*00a4*/ 	.byte	0x04, 0x1e
        /*00a6*/ 	.short	(.L_349 - .L_348)
.L_348:
        /*00a8*/ 	.word	0x00000000


	//----- nvinfo : EIATTR_CBANK_PARAM_SIZE
	.align		4
.L_349:
        /*00ac*/ 	.byte	0x03, 0x19
        /*00ae*/ 	.short	0x0030


	//----- nvinfo : EIATTR_PARAM_CBANK
	.align		4
        /*00b0*/ 	.byte	0x04, 0x0a
        /*00b2*/ 	.short	(.L_351 - .L_350)
	.align		4
.L_350:
        /*00b4*/ 	.word	index@(.nv.constant0.Subsample_Bilinear_16_8_p2)
        /*00b8*/ 	.short	0x0380
        /*00ba*/ 	.short	0x0030


	//----- nvinfo : EIATTR_SW_WAR
	.align		4
.L_351:
        /*00bc*/ 	.byte	0x04, 0x36
        /*00be*/ 	.short	(.L_353 - .L_352)
.L_352:
        /*00c0*/ 	.word	0x00000008
.L_353:


//--------------------- .nv.info.Subsample_Bilinear_16_8_c --------------------------
	.section	.nv.info.Subsample_Bilinear_16_8_c,"",@"SHT_CUDA_INFO"
	.sectionflags	@""
	.align	4


	//----- nvinfo : EIATTR_CUDA_API_VERSION
	.align		4
        /*0000*/ 	.byte	0x04, 0x37
        /*0002*/ 	.short	(.L_355 - .L_354)
.L_354:
        /*0004*/ 	.word	0x00000082


	//----- nvinfo : EIATTR_KPARAM_INFO
	.align		4
.L_355:
        /*0008*/ 	.byte	0x04, 0x17
        /*000a*/ 	.short	(.L_357 - .L_356)
.L_356:
        /*000c*/ 	.word	0x00000000
        /*0010*/ 	.short	0x0007
        /*0012*/ 	.short	0x0028
        /*0014*/ 	.byte	0x00, 0xf0, 0x21, 0x00


	//----- nvinfo : EIATTR_KPARAM_INFO
	.align		4
.L_357:
        /*0018*/ 	.byte	0x04, 0x17
        /*001a*/ 	.short	(.L_359 - .L_358)
.L_358:
        /*001c*/ 	.word	0x00000000
        /*0020*/ 	.short	0x0006
        /*0022*/ 	.short	0x0020
        /*0024*/ 	.byte	0x00, 0xf0, 0x11, 0x00


	//----- nvinfo : EIATTR_KPARAM_INFO
	.align		4
.L_359:
        /*0028*/ 	.byte	0x04, 0x17
        /*002a*/ 	.short	(.L_361 - .L_360)
.L_360:
        /*002c*/ 	.word	0x00000000
        /*0030*/ 	.short	0x0005
        /*0032*/ 	.short	0x001c
        /*0034*/ 	.byte	0x00, 0xf0, 0x11, 0x00


	//----- nvinfo : EIATTR_KPARAM_INFO
	.align		4
.L_361:
        /*0038*/ 	.byte	0x04, 0x17
        /*003a*/ 	.short	(.L_363 - .L_362)
.L_362:
        /*003c*/ 	.word	0x00000000
        /*0040*/ 	.short	0x0004
        /*0042*/ 	.short	0x0018
        /*0044*/ 	.byte	0x00, 0xf0, 0x11, 0x00


	//----- nvinfo : EIATTR_KPARAM_INFO
	.align		4
.L_363:
        /*0048*/ 	.byte	0x04, 0x17
        /*004a*/ 	.short	(.L_365 - .L_364)
.L_364:
        /*004c*/ 	.word	0x00000000
        /*0050*/ 	.short	0x0003
        /*0052*/ 	.short	0x0014
        /*0054*/ 	.byte	0x00, 0xf0, 0x11, 0x00


	//----- nvinfo : EIATTR_KPARAM_INFO
	.align		4
.L_365:
        /*0058*/ 	.byte	0x04, 0x17
        /*005a*/ 	.short	(.L_367 - .L_366)
.L_366:
        /*005c*/ 	.word	0x00000000
        /*0060*/ 	.short	0x0002
        /*0062*/ 	.short	0x0010
        /*0064*/ 	.byte	0x00, 0xf0, 0x11, 0x00


	//----- nvinfo : EIATTR_KPARAM_INFO
	.align		4
.L_367:
        /*0068*/ 	.byte	0x04, 0x17
        /*006a*/ 	.short	(.L_369 - .L_368)
.L_368:
        /*006c*/ 	.word	0x00000000
        /*0070*/ 	.short	0x0001
        /*0072*/ 	.short	0x0008
        /*0074*/ 	.byte	0x00, 0xf5, 0x21, 0x00


	//----- nvinfo : EIATTR_KPARAM_INFO
	.align		4
.L_369:
        /*0078*/ 	.byte	0x04, 0x17
        /*007a*/ 	.short	(.L_371 - .L_370)
.L_370:
        /*007c*/ 	.word	0x00000000
        /*0080*/ 	.short	0x0000
        /*0082*/ 	.short	0x0000
        /*0084*/ 	.byte	0x00, 0xf0, 0x21, 0x00


	//----- nvinfo : EIATTR_SPARSE_MMA_MASK
	.align		4
.L_371:
        /*0088*/ 	.byte	0x03, 0x50
        /*008a*/ 	.short	0x0000


	//----- nvinfo : EIATTR_MAXREG_COUNT
	.align		4
        /*008c*/ 	.byte	0x03, 0x1b
        /*008e*/ 	.short	0x00ff


	//----- nvinfo : EIATTR_MERCURY_ISA_VERSION
	.align		4
        /*0090*/ 	.byte	0x03, 0x5f
        /*0092*/ 	.short	0x0101


	//----- nvinfo : EIATTR_VRC_CTA_INIT_COUNT
	.align		4
        /*0094*/ 	.byte	0x02, 0x4a
	.zero		1
	.zero		1


	//----- nvinfo : EIATTR_EXIT_INSTR_OFFSETS
	.align		4
        /*0098*/ 	.byte	0x04, 0x1c
        /*009a*/ 	.short	(.L_373 - .L_372)


	//   ....[0]....
.L_372:
        /*009c*/ 	.word	0x000000c0


	//   ....[1]....
        /*00a0*/ 	.word	0x00000720


	//----- nvinfo : EIATTR_CRS_STACK_SIZE
	.align		4
.L_373:
        /*00a4*/ 	.byte	0x04, 0x1e
        /*00a6*/ 	.short	(.L_375 - .L_374)
.L_374:
        /*00a8*/ 	.word	0x00000000


	//----- nvinfo : EIATTR_CBANK_PARAM_SIZE
	.align		4
.L_375:
        /*00ac*/ 	.byte	0x03, 0x19
        /*00ae*/ 	.short	0x0030


	//----- nvinfo : EIATTR_PARAM_CBANK
	.align		4
        /*00b0*/ 	.byte	0x04, 0x0a
        /*00b2*/ 	.short	(.L_377 - .L_376)
	.align		4
.L_376:
        /*00b4*/ 	.word	index@(.nv.constant0.Subsample_Bilinear_16_8_c)
        /*00b8*/ 	.short	0x0380
        /*00ba*/ 	.short	0x0030


	//----- nvinfo : EIATTR_SW_WAR
	.align		4
.L_377:
        /*00bc*/ 	.byte	0x04, 0x36
        /*00be*/ 	.short	(.L_379 - .L_378)
.L_378:
        /*00c0*/ 	.word	0x00000008
.L_379:


//--------------------- .nv.info.Subsample_Bilinear_16_8 --------------------------
	.section	.nv.info.Subsample_Bilinear_16_8,"",@"SHT_CUDA_INFO"
	.sectionflags	@""
	.align	4


	//----- nvinfo : EIATTR_CUDA_API_VERSION
	.align		4
        /*0000*/ 	.byte	0x04, 0x37
        /*0002*/ 	.short	(.L_381 - .L_380)
.L_380:
        /*0004*/ 	.word	0x00000082


	//----- nvinfo : EIATTR_KPARAM_INFO
	.align		4
.L_381:
        /*0008*/ 	.byte	0x04, 0x17
        /*000a*/ 	.short	(.L_383 - .L_382)
.L_382:
        /*000c*/ 	.word	0x00000000
        /*0010*/ 	.short	0x0007
        /*0012*/ 	.short	0x0028
        /*0014*/ 	.byte	0x00, 0xf0, 0x21, 0x00


	//----- nvinfo : EIATTR_KPARAM_INFO
	.align		4
.L_383:
        /*0018*/ 	.byte	0x04, 0x17
        /*001a*/ 	.short	(.L_385 - .L_384)
.L_384:
        /*001c*/ 	.word	0x00000000
        /*0020*/ 	.short	0x0006
        /*0022*/ 	.short	0x0020
        /*0024*/ 	.byte	0x00, 0xf0, 0x11, 0x00


	//----- nvinfo : EIATTR_KPARAM_INFO
	.align		4
.L_385:
        /*0028*/ 	.byte	0x04, 0x17
        /*002a*/ 	.short	(.L_387 - .L_386)
.L_386:
        /*002c*/ 	.word	0x00000000
        /*0030*/ 	.short	0x0005
        /*0032*/ 	.short	0x001c
        /*0034*/ 	.byte	0x00, 0xf0, 0x11, 0x00


	//----- nvinfo : EIATTR_KPARAM_INFO
	.align		4
.L_387:
        /*0038*/ 	.byte	0x04, 0x17
        /*003a*/ 	.short	(.L_389 - .L_388)
.L_388:
        /*003c*/ 	.word	0x00000000
        /*0040*/ 	.short	0x0004
        /*0042*/ 	.short	0x0018
        /*0044*/ 	.byte	0x00, 0xf0, 0x11, 0x00


	//----- nvinfo : EIATTR_KPARAM_INFO
	.align		4
.L_389:
        /*0048*/ 	.byte	0x04, 0x17
        /*004a*/ 	.short	(.L_391 - .L_390)
.L_390:
        /*004c*/ 	.word	0x00000000
        /*0050*/ 	.short	0x0003
        /*0052*/ 	.short	0x0014
        /*0054*/ 	.byte	0x00, 0xf0, 0x11, 0x00


	//----- nvinfo : EIATTR_KPARAM_INFO
	.align		4
.L_391:
        /*0058*/ 	.byte	0x04, 0x17
        /*005a*/ 	.short	(.L_393 - .L_392)
.L_392:
        /*005c*/ 	.word	0x00000000
        /*0060*/ 	.short	0x0002
        /*0062*/ 	.short	0x0010
        /*0064*/ 	.byte	0x00, 0xf0, 0x11, 0x00


	//----- nvinfo : EIATTR_KPARAM_INFO
	.align		4
.L_393:
        /*0068*/ 	.byte	0x04, 0x17
        /*006a*/ 	.short	(.L_395 - .L_394)
.L_394:
        /*006c*/ 	.word	0x00000000
        /*0070*/ 	.short	0x0001
        /*0072*/ 	.short	0x0008
        /*0074*/ 	.byte	0x00, 0xf5, 0x21, 0x00


	//----- nvinfo : EIATTR_KPARAM_INFO
	.align		4
.L_395:
        /*0078*/ 	.byte	0x04, 0x17
        /*007a*/ 	.short	(.L_397 - .L_396)
.L_396:
        /*007c*/ 	.word	0x00000000
        /*0080*/ 	.short	0x0000
        /*0082*/ 	.short	0x0000
        /*0084*/ 	.byte	0x00, 0xf0, 0x21, 0x00


	//----- nvinfo : EIATTR_SPARSE_MMA_MASK
	.align		4
.L_397:
        /*0088*/ 	.byte	0x03, 0x50
        /*008a*/ 	.short	0x0000


	//----- nvinfo : EIATTR_MAXREG_COUNT
	.align		4
        /*008c*/ 	.byte	0x03, 0x1b
        /*008e*/ 	.short	0x00ff


	//----- nvinfo : EIATTR_MERCURY_ISA_VERSION
	.align		4
        /*0090*/ 	.byte	0x03, 0x5f
        /*0092*/ 	.short	0x0101


	//----- nvinfo : EIATTR_VRC_CTA_INIT_COUNT
	.align		4
        /*0094*/ 	.byte	0x02, 0x4a
	.zero		1
	.zero		1


	//----- nvinfo : EIATTR_EXIT_INSTR_OFFSETS
	.align		4
        /*0098*/ 	.byte	0x04, 0x1c
        /*009a*/ 	.short	(.L_399 - .L_398)


	//   ....[0]....
.L_398:
        /*009c*/ 	.word	0x000000c0


	//   ....[1]....
        /*00a0*/ 	.word	0x00000720


	//----- nvinfo : EIATTR_CRS_STACK_SIZE
	.align		4
.L_399:
        /*00a4*/ 	.byte	0x04, 0x1e
        /*00a6*/ 	.short	(.L_401 - .L_400)
.L_400:
        /*00a8*/ 	.word	0x00000000


	//----- nvinfo : EIATTR_CBANK_PARAM_SIZE
	.align		4
.L_401:
        /*00ac*/ 	.byte	0x03, 0x19
        /*00ae*/ 	.short	0x0030


	//----- nvinfo : EIATTR_PARAM_CBANK
	.align		4
        /*00b0*/ 	.byte	0x04, 0x0a
        /*00b2*/ 	.short	(.L_403 - .L_402)
	.align		4
.L_402:
        /*00b4*/ 	.word	index@(.nv.constant0.Subsample_Bilinear_16_8)
        /*00b8*/ 	.short	0x0380
        /*00ba*/ 	.short	0x0030


	//----- nvinfo : EIATTR_SW_WAR
	.align		4
.L_403:
        /*00bc*/ 	.byte	0x04, 0x36
        /*00be*/ 	.short	(.L_405 - .L_404)
.L_404:
        /*00c0*/ 	.word	0x00000008
.L_405:


//--------------------- .nv.info.Subsample_Bilinear_8_16_4 --------------------------
	.section	.nv.info.Subsample_Bilinear_8_16_4,"",@"SHT_CUDA_INFO"
	.sectionflags	@""
	.align	4


	//----- nvinfo : EIATTR_CUDA_API_VERSION
	.align		4
        /*0000*/ 	.byte	0x04, 0x37
        /*0002*/ 	.short	(.L_407 - .L_406)
.L_406:
        /*0004*/ 	.word	0x00000082


	//----- nvinfo : EIATTR_KPARAM_INFO
	.align		4
.L_407:
        /*0008*/ 	.byte	0x04, 0x17
        /*000a*/ 	.short	(.L_409 - .L_408)
.L_408:
        /*000c*/ 	.word	0x00000000
        /*0010*/ 	.short	0x0007
        /*0012*/ 	.short	0x0028
        /*0014*/ 	.byte	0x00, 0xf0, 0x21, 0x00


	//----- nvinfo : EIATTR_KPARAM_INFO
	.align		4
.L_409:
        /*0018*/ 	.byte	0x04, 0x17
        /*001a*/ 	.short	(.L_411 - .L_410)
.L_410:
        /*001c*/ 	.word	0x00000000
        /*0020*/ 	.short	0x0006
        /*0022*/ 	.short	0x0020
        /*0024*/ 	.byte	0x00, 0xf0, 0x11, 0x00


	//----- nvinfo : EIATTR_KPARAM_INFO
	.align		4
.L_411:
        /*0028*/ 	.byte	0x04, 0x17
        /*002a*/ 	.short	(.L_413 - .L_412)
.L_412:
        /*002c*/ 	.word	0x00000000
        /*0030*/ 	.short	0x0005
        /*0032*/ 	.short	0x001c
        /*0034*/ 	.byte	0x00, 0xf0, 0x11, 0x00


	//----- nvinfo : EIATTR_KPARAM_INFO
	.align		4
.L_413:
        /*0038*/ 	.byte	0x04, 0x17
        /*003a*/ 	.short	(.L_415 - .L_414)
.L_414:
        /*003c*/ 	.word	0x00000000
        /*0040*/ 	.short	0x0004
        /*0042*/ 	.short	0x0018
        /*0044*/ 	.byte	0x00, 0xf0, 0x11, 0x00


	//----- nvinfo : EIATTR_KPARAM_INFO
	.align		4
.L_415:
        /*0048*/ 	.byte	0x04, 0x17
        /*004a*/ 	.short	(.L_417 - .L_416)
.L_416:
        /*004c*/ 	.word	0x00000000
        /*0050*/ 	.short	0x0003
        /*0052*/ 	.short	0x0014
        /*0054*/ 	.byte	0x00, 0xf0, 0x11, 0x00


	//----- nvinfo : EIATTR_KPARAM_INFO
	.align		4
.L_417:
        /*0058*/ 	.byte	0x04, 0x17
        /*005a*/ 	.short	(.L_419 - .L_418)
.L_418:
        /*005c*/ 	.word	0x00000000
        /*0060*/ 	.short	0x0002
        /*0062*/ 	.short	0x0010
        /*0064*/ 	.byte	0x00, 0xf0, 0x11, 0x00


	//----- nvinfo : EIATTR_KPARAM_INFO
	.align		4
.L_419:
        /*0068*/ 	.byte	0x04, 0x17
        /*006a*/ 	.short	(.L_421 - .L_420)
.L_420:
        /*006c*/ 	.word	0x00000000
        /*0070*/ 	.short	0x0001
        /*0072*/ 	.short	0x0008
        /*0074*/ 	.byte	0x00, 0xf5, 0x21, 0x00


	//----- nvinfo : EIATTR_KPARAM_INFO
	.align		4
.L_421:
        /*0078*/ 	.byte	0x04, 0x17
        /*007a*/ 	.short	(.L_423 - .L_422)
.L_422:
        /*007c*/ 	.word	0x00000000
        /*0080*/ 	.short	0x0000
        /*0082*/ 	.short	0x0000
        /*0084*/ 	.byte	0x00, 0xf0, 0x21, 0x00


	//----- nvinfo : EIATTR_SPARSE_MMA_MASK
	.align		4
.L_423:
        /*0088*/ 	.byte	0x03, 0x50
        /*008a*/ 	.short	0x0000


	//----- nvinfo : EIATTR_MAXREG_COUNT
	.align		4
        /*008c*/ 	.byte	0x03, 0x1b
        /*008e*/ 	.short	0x00ff


	//----- nvinfo : EIATTR_MERCURY_ISA_VERSION
	.align		4
        /*0090*/ 	.byte	0x03, 0x5f
        /*0092*/ 	.short	0x0101


	//----- nvinfo : EIATTR_VRC_CTA_INIT_COUNT
	.align		4
        /*0094*/ 	.byte	0x02, 0x4a
	.zero		1
	.zero		1


	//----- nvinfo : EIATTR_EXIT_INSTR_OFFSETS
	.align		4
        /*0098*/ 	.byte	0x04, 0x1c
        /*009a*/ 	.short	(.L_425 - .L_424)


	//   ....[0]....
.L_424:
        /*009c*/ 	.word	0x000000c0


	//   ....[1]....
        /*00a0*/ 	.word	0x000008d0


	//----- nvinfo : EIATTR_CRS_STACK_SIZE
	.align		4
.L_425:
        /*00a4*/ 	.byte	0x04, 0x1e
        /*00a6*/ 	.short	(.L_427 - .L_426)
.L_426:
        /*00a8*/ 	.word	0x00000000


	//----- nvinfo : EIATTR_CBANK_PARAM_SIZE
	.align		4
.L_427:
        /*00ac*/ 	.byte	0x03, 0x19
        /*00ae*/ 	.short	0x0030


	//----- nvinfo : EIATTR_PARAM_CBANK
	.align		4
        /*00b0*/ 	.byte	0x04, 0x0a
        /*00b2*/ 	.short	(.L_429 - .L_428)
	.align		4
.L_428:
        /*00b4*/ 	.word	index@(.nv.constant0.Subsample_Bilinear_8_16_4)
        /*00b8*/ 	.short	0x0380
        /*00ba*/ 	.short	0x0030


	//----- nvinfo : EIATTR_SW_WAR
	.align		4
.L_429:
        /*00bc*/ 	.byte	0x04, 0x36
        /*00be*/ 	.short	(.L_431 - .L_430)
.L_430:
        /*00c0*/ 	.word	0x00000008
.L_431:


//--------------------- .nv.info.Subsample_Bilinear_8_16_2_v --------------------------
	.section	.nv.info.Subsample_Bilinear_8_16_2_v,"",@"SHT_CUDA_INFO"
	.sectionflags	@""
	.align	4


	//----- nvinfo : EIATTR_CUDA_API_VERSION
	.align		4
        /*0000*/ 	.byte	0x04, 0x37
        /*0002*/ 	.short	(.L_433 - .L_432)
.L_432:
        /*0004*/ 	.word	0x00000082


	//----- nvinfo : EIATTR_KPARAM_INFO
	.align		4
.L_433:
        /*0008*/ 	.byte	0x04, 0x17
        /*000a*/ 	.short	(.L_435 - .L_434)
.L_434:
        /*000c*/ 	.word	0x00000000
        /*0010*/ 	.short	0x0007
        /*0012*/ 	.short	0x0028
        /*0014*/ 	.byte	0x00, 0xf0, 0x21, 0x00


	//----- nvinfo : EIATTR_KPARAM_INFO
	.align		4
.L_435:
        /*0018*/ 	.byte	0x04, 0x17
        /*001a*/ 	.short	(.L_437 - .L_436)
.L_436:
        /*001c*/ 	.word	0x00000000
        /*0020*/ 	.short	0x0006
        /*0022*/ 	.short	0x0020
        /*0024*/ 	.byte	0x00, 0xf0, 0x11, 0x00


	//----- nvinfo : EIATTR_KPARAM_INFO
	.align		4
.L_437:
        /*0028*/ 	.byte	0x04, 0x17
        /*002a*/ 	.short	(.L_439 - .L_438)
.L_438:
        /*002c*/ 	.word	0x00000000
        /*0030*/ 	.short	0x0005
        /*0032*/ 	.short	0x001c
        /*0034*/ 	.byte	0x00, 0xf0, 0x11, 0x00


	//----- nvinfo : EIATTR_KPARAM_INFO
	.align		4
.L_439:
        /*0038*/ 	.byte	0x04, 0x17
        /*003a*/ 	.short	(.L_441 - .L_440)
.L_440:
        /*003c*/ 	.word	0x00000000
        /*0040*/ 	.short	0x0004
        /*0042*/ 	.short	0x0018
        /*0044*/ 	.byte	0x00, 0xf0, 0x11, 0x00


	//----- nvinfo : EIATTR_KPARAM_INFO
	.align		4
.L_441:
        /*0048*/ 	.byte	0x04, 0x17
        /*004a*/ 	.short	(.L_443 - .L_442)
.L_442:
        /*004c*/ 	.word	0x00000000
        /*0050*/ 	.short	0x0003
        /*0052*/ 	.short	0x0014
        /*0054*/ 	.byte	0x00, 0xf0, 0x11, 0x00


	//----- nvinfo : EIATTR_KPARAM_INFO
	.align		4
.L_443:
        /*0058*/ 	.byte	0x04, 0x17
        /*005a*/ 	.short	(.L_445 - .L_444)
.L_444:
        /*005c*/ 	.word	0x00000000
        /*0060*/ 	.short	0x0002
        /*0062*/ 	.short	0x0010
        /*0064*/ 	.byte	0x00, 0xf0, 0x11, 0x00


	//----- nvinfo : EIATTR_KPARAM_INFO
	.align		4
.L_445:
        /*0068*/ 	.byte	0x04, 0x17
        /*006a*/ 	.short	(.L_447 - .L_446)
.L_446:
        /*006c*/ 	.word	0x00000000
        /*0070*/ 	.short	0x0001
        /*0072*/ 	.short	0x0008
        /*0074*/ 	.byte	0x00, 0xf5, 0x21, 0x00


	//----- nvinfo : EIATTR_KPARAM_INFO
	.align		4
.L_447:
        /*0078*/ 	.byte	0x04, 0x17
        /*007a*/ 	.short	(.L_449 - .L_448)
.L_448:
        /*007c*/ 	.word	0x00000000
        /*0080*/ 	.short	0x0000
        /*0082*/ 	.short	0x0000
        /*0084*/ 	.byte	0x00, 0xf0, 0x21, 0x00


	//----- nvinfo : EIATTR_SPARSE_MMA_MASK
	.align		4
.L_449:
        /*0088*/ 	.byte	0x03, 0x50
        /*008a*/ 	.short	0x0000


	//----- nvinfo : EIATTR_MAXREG_COUNT
	.align		4
        /*008c*/ 	.byte	0x03, 0x1b
        /*008e*/ 	.short	0x00ff


	//----- nvinfo : EIATTR_MERCURY_ISA_VERSION
	.align		4
        /*0090*/ 	.byte	0x03, 0x5f
        /*0092*/ 	.short	0x0101


	//----- nvinfo : EIATTR_VRC_CTA_INIT_COUNT
	.align		4
        /*0094*/ 	.byte	0x02, 0x4a
	.zero		1
	.zero		1


	//----- nvinfo : EIATTR_EXIT_INSTR_OFFSETS
	.align		4
        /*0098*/ 	.byte	0x04, 0x1c
        /*009a*/ 	.short	(.L_451 - .L_450)


	//   ....[0]....
.L_450:
        /*009c*/ 	.word	0x000000c0


	//   ....[1]....
        /*00a0*/ 	.word	0x00000750


	//----- nvinfo : EIATTR_CRS_STACK_SIZE
	.align		4
.L_451:
        /*00a4*/ 	.byte	0x04, 0x1e
        /*00a6*/ 	.short	(.L_453 - .L_452)
.L_452:
        /*00a8*/ 	.word	0x00000000


	//----- nvinfo : EIATTR_CBANK_PARAM_SIZE
	.align		4
.L_453:
        /*00ac*/ 	.byte	0x03, 0x19
        /*00ae*/ 	.short	0x0030


	//----- nvinfo : EIATTR_PARAM_CBANK
	.align		4
        /*00b0*/ 	.byte	0x04, 0x0a
        /*00b2*/ 	.short	(.L_455 - .L_454)
	.align		4
.L_454:
        /*00b4*/ 	.word	index@(.nv.constant0.Subsample_Bilinear_8_16_2_v)
        /*00b8*/ 	.short	0x0380
        /*00ba*/ 	.short	0x0030


	//----- nvinfo : EIATTR_SW_WAR
	.align		4
.L_455:
        /*00bc*/ 	.byte	0x04, 0x36
        /*00be*/ 	.short	(.L_457 - .L_456)
.L_456:
        /*00c0*/ 	.word	0x00000008
.L_457:


//--------------------- .nv.info.Subsample_Bilinear_8_16_2_u --------------------------
	.section	.nv.info.Subsample_Bilinear_8_16_2_u,"",@"SHT_CUDA_INFO"
	.sectionflags	@""
	.align	4


	//----- nvinfo : EIATTR_CUDA_API_VERSION
	.align		4
        /*0000*/ 	.byte	0x04, 0x37
        /*0002*/ 	.short	(.L_459 - .L_458)
.L_458:
        /*0004*/ 	.word	0x00000082


	//----- nvinfo : EIATTR_KPARAM_INFO
	.align		4
.L_459:
        /*0008*/ 	.byte	0x04, 0x17
        /*000a*/ 	.short	(.L_461 - .L_460)
.L_460:
        /*000c*/ 	.word	0x00000000
        /*0010*/ 	.short	0x0007
        /*0012*/ 	.short	0x0028
        /*0014*/ 	.byte	0x00, 0xf0, 0x21, 0x00


	//----- nvinfo : EIATTR_KPARAM_INFO
	.align		4
.L_461:
        /*0018*/ 	.byte	0x04, 0x17
        /*001a*/ 	.short	(.L_463 - .L_462)
.L_462:
        /*001c*/ 	.word	0x00000000
        /*0020*/ 	.short	0x0006
        /*0022*/ 	.short	0x0020
        /*0024*/ 	.byte	0x00, 0xf0, 0x11, 0x00


	//----- nvinfo : EIATTR_KPARAM_INFO
	.align		4
.L_463:
        /*0028*/ 	.byte	0x04, 0x17
        /*002a*/ 	.short	(.L_465 - .L_464)
.L_464:
        /*002c*/ 	.word	0x00000000
        /*0030*/ 	.short	0x0005
        /*0032*/ 	.short	0x001c
        /*0034*/ 	.byte	0x00, 0xf0, 0x11, 0x00


	//----- nvinfo : EIATTR_KPARAM_INFO
	.align		4
.L_465:
        /*0038*/ 	.byte	0x04, 0x17
        /*003a*/ 	.short	(.L_467 - .L_466)
.L_466:
        /*003c*/ 	.word	0x00000000
        /*0040*/ 	.short	0x0004
        /*0042*/ 	.short	0x0018
        /*0044*/ 	.byte	0x00, 0xf0, 0x11, 0x00


	//----- nvinfo : EIATTR_KPARAM_INFO
	.align		4
.L_467:
        /*0048*/ 	.byte	0x04, 0x17
        /*004a*/ 	.short	(.L_469 - .L_468)
.L_468:
        /*004c*/ 	.word	0x00000000
        /*0050*/ 	.short	0x0003
        /*0052*/ 	.short	0x0014
        /*0054*/ 	.byte	0x00, 0xf0, 0x11, 0x00


	//----- nvinfo : EIATTR_KPARAM_INFO
	.align		4
.L_469:
        /*0058*/ 	.byte	0x04, 0x17
        /*005a*/ 	.short	(.L_471 - .L_470)
.L_470:
        /*005c*/ 	.word	0x00000000
        /*0060*/ 	.short	0x0002
        /*0062*/ 	.short	0x0010
        /*0064*/ 	.byte	0x00, 0xf0, 0x11, 0x00


	//----- nvinfo : EIATTR_KPARAM_INFO
	.align		4
.L_471:
        /*0068*/ 	.byte	0x04, 0x17
        /*006a*/ 	.short	(.L_473 - .L_472)
.L_472:
        /*006c*/ 	.word	0x00000000
        /*0070*/ 	.short	0x0001
        /*0072*/ 	.short	0x0008
        /*0074*/ 	.byte	0x00, 0xf5, 0x21, 0x00


	//----- nvinfo : EIATTR_KPARAM_INFO
	.align		4
.L_473:
        /*0078*/ 	.byte	0x04, 0x17
        /*007a*/ 	.short	(.L_475 - .L_474)
.L_474:
        /*007c*/ 	.word	0x00000000
        /*0080*/ 	.short	0x0000
        /*0082*/ 	.short	0x0000
        /*0084*/ 	.byte	0x00, 0xf0, 0x21, 0x00


	//----- nvinfo : EIATTR_SPARSE_MMA_MASK
	.align		4
.L_475:
        /*0088*/ 	.byte	0x03, 0x50
        /*008a*/ 	.short	0x0000


	//----- nvinfo : EIATTR_MAXREG_COUNT
	.align		4
        /*008c*/ 	.byte	0x03, 0x1b
        /*008e*/ 	.short	0x00ff


	//----- nvinfo : EIATTR_MERCURY_ISA_VERSION
	.align		4
        /*0090*/ 	.byte	0x03, 0x5f
        /*0092*/ 	.short	0x0101


	//----- nvinfo : EIATTR_VRC_CTA_INIT_COUNT
	.align		4
        /*0094*/ 	.byte	0x02, 0x4a
	.zero		1
	.zero		1


	//----- nvinfo : EIATTR_EXIT_INSTR_OFFSETS
	.align		4
        /*0098*/ 	.byte	0x04, 0x1c
        /*009a*/ 	.short	(.L_477 - .L_476)


	//   ....[0]....
.L_476:
        /*009c*/ 	.word	0x000000c0


	//   ....[1]....
        /*00a0*/ 	.word	0x00000750


	//----- nvinfo : EIATTR_CRS_STACK_SIZE
	.align		4
.L_477:
        /*00a4*/ 	.byte	0x04, 0x1e
        /*00a6*/ 	.short	(.L_479 - .L_478)
.L_478:
        /*00a8*/ 	.word	0x00000000


	//----- nvinfo : EIATTR_CBANK_PARAM_SIZE
	.align		4
.L_479:
        /*00ac*/ 	.byte	0x03, 0x19
        /*00ae*/ 	.short	0x0030


	//----- nvinfo : EIATTR_PARAM_CBANK
	.align		4
        /*00b0*/ 	.byte	0x04, 0x0a
        /*00b2*/ 	.short	(.L_481 - .L_480)
	.align		4
.L_480:
        /*00b4*/ 	.word	index@(.nv.constant0.Subsample_Bilinear_8_16_2_u)
        /*00b8*/ 	.short	0x0380
        /*00ba*/ 	.short	0x0030


	//----- nvinfo : EIATTR_SW_WAR
	.align		4
.L_481:
        /*00bc*/ 	.byte	0x04, 0x36
        /*00be*/ 	.short	(.L_483 - .L_482)
.L_482:
        /*00c0*/ 	.word	0x00000008
.L_483:


//--------------------- .nv.info.Subsample_Bilinear_8_16_2 --------------------------
	.section	.nv.info.Subsample_Bilinear_8_16_2,"",@"SHT_CUDA_INFO"
	.sectionflags	@""
	.align	4


	//----- nvinfo : EIATTR_CUDA_API_VERSION
	.align		4
        /*0000*/ 	.byte	0x04, 0x37
        /*0002*/ 	.short	(.L_485 - .L_484)
.L_484:
        /*0004*/ 	.word	0x00000082


	//----- nvinfo : EIATTR_KPARAM_INFO
	.align		4
.L_485:
        /*0008*/ 	.byte	0x04, 0x17
        /*000a*/ 	.short	(.L_487 - .L_486)
.L_486:
        /*000c*/ 	.word	0x00000000
        /*0010*/ 	.short	0x0007
        /*0012*/ 	.short	0x0028
        /*0014*/ 	.byte	0x00, 0xf0, 0x21, 0x00


	//----- nvinfo : EIATTR_KPARAM_INFO
	.align		4
.L_487:
        /*0018*/ 	.byte	0x04, 0x17
        /*001a*/ 	.short	(.L_489 - .L_488)
.L_488:
        /*001c*/ 	.word	0x00000000
        /*0020*/ 	.short	0x0006
        /*0022*/ 	.short	0x0020
        /*0024*/ 	.byte	0x00, 0xf0, 0x11, 0x00


	//----- nvinfo : EIATTR_KPARAM_INFO
	.align		4
.L_489:
        /*0028*/ 	.byte	0x04, 0x17
        /*002a*/ 	.short	(.L_491 - .L_490)
.L_490:
        /*002c*/ 	.word	0x00000000
        /*0030*/ 	.short	0x0005
        /*0032*/ 	.short	0x001c
        /*0034*/ 	.byte	0x00, 0xf0, 0x11, 0x00


	//----- nvinfo : EIATTR_KPARAM_INFO
	.align		4
.L_491:
        /*0038*/ 	.byte	0x04, 0x17
        /*003a*/ 	.short	(.L_493 - .L_492)
.L_492:
        /*003c*/ 	.word	0x00000000
        /*0040*/ 	.short	0x0004
        /*0042*/ 	.short	0x0018
        /*0044*/ 	.byte	0x00, 0xf0, 0x11, 0x00


	//----- nvinfo : EIATTR_KPARAM_INFO
	.align		4
.L_493:
        /*0048*/ 	.byte	0x04, 0x17
        /*004a*/ 	.short	(.L_495 - .L_494)
.L_494:
        /*004c*/ 	.word	0x00000000
        /*0050*/ 	.short	0x0003
        /*0052*/ 	.short	0x0014
        /*0054*/ 	.byte	0x00, 0xf0, 0x11, 0x00


	//----- nvinfo : EIATTR_KPARAM_INFO
	.align		4
.L_495:
        /*0058*/ 	.byte	0x04, 0x17
        /*005a*/ 	.short	(.L_497 - .L_496)
.L_496:
        /*005c*/ 	.word	0x00000000
        /*0060*/ 	.short	0x0002
        /*0062*/ 	.short	0x0010
        /*0064*/ 	.byte	0x00, 0xf0, 0x11, 0x00


	//----- nvinfo : EIATTR_KPARAM_INFO
	.align		4
.L_497:
        /*0068*/ 	.byte	0x04, 0x17
        /*006a*/ 	.short	(.L_499 - .L_498)
.L_498:
        /*006c*/ 	.word	0x00000000
        /*0070*/ 	.short	0x0001
        /*0072*/ 	.short	0x0008
        /*0074*/ 	.byte	0x00, 0xf5, 0x21, 0x00


	//----- nvinfo : EIATTR_KPARAM_INFO
	.align		4
.L_499:
        /*0078*/ 	.byte	0x04, 0x17
        /*007a*/ 	.short	(.L_501 - .L_500)
.L_500:
        /*007c*/ 	.word	0x00000000
        /*0080*/ 	.short	0x0000
        /*0082*/ 	.short	0x0000
        /*0084*/ 	.byte	0x00, 0xf0, 0x21, 0x00


	//----- nvinfo : EIATTR_SPARSE_MMA_MASK
	.align		4
.L_501:
        /*0088*/ 	.byte	0x03, 0x50
        /*008a*/ 	.short	0x0000


	//----- nvinfo : EIATTR_MAXREG_COUNT
	.align		4
        /*008c*/ 	.byte	0x03, 0x1b
        /*008e*/ 	.short	0x00ff


	//----- nvinfo : EIATTR_MERCURY_ISA_VERSION
	.align		4
        /*0090*/ 	.byte	0x03, 0x5f
        /*0092*/ 	.short	0x0101


	//----- nvinfo : EIATTR_VRC_CTA_INIT_COUNT
	.align		4
        /*0094*/ 	.byte	0x02, 0x4a
	.zero		1
	.zero		1


	//----- nvinfo : EIATTR_EXIT_INSTR_OFFSETS
	.align		4
        /*0098*/ 	.byte	0x04, 0x1c
        /*009a*/ 	.short	(.L_503 - .L_502)


	//   ....[0]....
.L_502:
        /*009c*/ 	.word	0x000000c0


	//   ....[1]....
        /*00a0*/ 	.word	0x000007d0


	//----- nvinfo : EIATTR_CRS_STACK_SIZE
	.align		4
.L_503:
        /*00a4*/ 	.byte	0x04, 0x1e
        /*00a6*/ 	.short	(.L_505 - .L_504)
.L_504:
        /*00a8*/ 	.word	0x00000000


	//----- nvinfo : EIATTR_CBANK_PARAM_SIZE
	.align		4
.L_505:
        /*00ac*/ 	.byte	0x03, 0x19
        /*00ae*/ 	.short	0x0030


	//----- nvinfo : EIATTR_PARAM_CBANK
	.align		4
        /*00b0*/ 	.byte	0x04, 0x0a
        /*00b2*/ 	.short	(.L_507 - .L_506)
	.align		4
.L_506:
        /*00b4*/ 	.word	index@(.nv.constant0.Subsample_Bilinear_8_16_2)
        /*00b8*/ 	.short	0x0380
        /*00ba*/ 	.short	0x0030


	//----- nvinfo : EIATTR_SW_WAR
	.align		4
.L_507:
        /*00bc*/ 	.byte	0x04, 0x36
        /*00be*/ 	.short	(.L_509 - .L_508)
.L_508:
        /*00c0*/ 	.word	0x00000008
.L_509:


//--------------------- .nv.info.Subsample_Bilinear_8_16_p2 --------------------------
	.section	.nv.info.Subsample_Bilinear_8_16_p2,"",@"SHT_CUDA_INFO"
	.sectionflags	@""
	.align	4


	//----- nvinfo : EIATTR_CUDA_API_VERSION
	.align		4
        /*0000*/ 	.byte	0x04, 0x37
        /*0002*/ 	.short	(.L_511 - .L_510)
.L_510:
        /*0004*/ 	.word	0x00000082


	//----- nvinfo : EIATTR_KPARAM_INFO
	.align		4
.L_511:
        /*0008*/ 	.byte	0x04, 0x17
        /*000a*/ 	.short	(.L_513 - .L_512)
.L_512:
        /*000c*/ 	.word	0x00000000
        /*0010*/ 	.short	0x0007
        /*0012*/ 	.short	0x0028
        /*0014*/ 	.byte	0x00, 0xf0, 0x21, 0x00


	//----- nvinfo : EIATTR_KPARAM_INFO
	.align		4
.L_513:
        /*0018*/ 	.byte	0x04, 0x17
        /*001a*/ 	.short	(.L_515 - .L_514)
.L_514:
        /*001c*/ 	.word	0x00000000
        /*0020*/ 	.short	0x0006
        /*0022*/ 	.short	0x0020
        /*0024*/ 	.byte	0x00, 0xf0, 0x11, 0x00


	//----- nvinfo : EIATTR_KPARAM_INFO
	.align		4
.L_515:
        /*0028*/ 	.byte	0x04, 0x17
        /*002a*/ 	.short	(.L_517 - .L_516)
.L_516:
        /*002c*/ 	.word	0x00000000
        /*0030*/ 	.short	0x0005
        /*0032*/ 	.short	0x001c
        /*0034*/ 	.byte	0x00, 0xf0, 0x11, 0x00


	//----- nvinfo : EIATTR_KPARAM_INFO
	.align		4
.L_517:
        /*0038*/ 	.byte	0x04, 0x17
        /*003a*/ 	.short	(.L_519 - .L_518)
.L_518:
        /*003c*/ 	.word	0x00000000
        /*0040*/ 	.short	0x0004
        /*0042*/ 	.short	0x0018
        /*0044*/ 	.byte	0x00, 0xf0, 0x11, 0x00


	//----- nvinfo : EIATTR_KPARAM_INFO
	.align		4
.L_519:
        /*0048*/ 	.byte	0x04, 0x17
        /*004a*/ 	.short	(.L_521 - .L_520)
.L_520:
        /*004c*/ 	.word	0x00000000
        /*0050*/ 	.short	0x0003
        /*0052*/ 	.short	0x0014
        /*0054*/ 	.byte	0x00, 0xf0, 0x11, 0x00


	//----- nvinfo : EIATTR_KPARAM_INFO
	.align		4
.L_521:
        /*0058*/ 	.byte	0x04, 0x17
        /*005a*/ 	.short	(.L_523 - .L_522)
.L_522:
        /*005c*/ 	.word	0x00000000
        /*0060*/ 	.short	0x0002
        /*0062*/ 	.short	0x0010
        /*0064*/ 	.byte	0x00, 0xf0, 0x11, 0x00


	//----- nvinfo : EIATTR_KPARAM_INFO
	.align		4
.L_523:
        /*0068*/ 	.byte	0x04, 0x17
        /*006a*/ 	.short	(.L_525 - .L_524)
.L_524:
        /*006c*/ 	.word	0x00000000
        /*0070*/ 	.short	0x0001
        /*0072*/ 	.short	0x0008
        /*0074*/ 	.byte	0x00, 0xf5, 0x21, 0x00


	//----- nvinfo : EIATTR_KPARAM_INFO
	.align		4
.L_525:
        /*0078*/ 	.byte	0x04, 0x17
        /*007a*/ 	.short	(.L_527 - .L_526)
.L_526:
        /*007c*/ 	.word	0x00000000
        /*0080*/ 	.short	0x0000
        /*0082*/ 	.short	0x0000
        /*0084*/ 	.byte	0x00, 0xf0, 0x21, 0x00


	//----- nvinfo : EIATTR_SPARSE_MMA_MASK
	.align		4
.L_527:
        /*0088*/ 	.byte	0x03, 0x50
        /*008a*/ 	.short	0x0000


	//----- nvinfo : EIATTR_MAXREG_COUNT
	.align		4
        /*008c*/ 	.byte	0x03, 0x1b
        /*008e*/ 	.short	0x00ff


	//----- nvinfo : EIATTR_MERCURY_ISA_VERSION
	.align		4
        /*0090*/ 	.byte	0x03, 0x5f
        /*0092*/ 	.short	0x0101


	//----- nvinfo : EIATTR_VRC_CTA_INIT_COUNT
	.align		4
        /*0094*/ 	.byte	0x02, 0x4a
	.zero		1
	.zero		1


	//----- nvinfo : EIATTR_EXIT_INSTR_OFFSETS
	.align		4
        /*0098*/ 	.byte	0x04, 0x1c
        /*009a*/ 	.short	(.L_529 - .L_528)


	//   ....[0]....
.L_528:
        /*009c*/ 	.word	0x000000c0


	//   ....[1]....
        /*00a0*/ 	.word	0x00000760


	//----- nvinfo : EIATTR_CRS_STACK_SIZE
	.align		4
.L_529:
        /*00a4*/ 	.byte	0x04, 0x1e
        /*00a6*/ 	.short	(.L_531 - .L_530)
.L_530:
        /*00a8*/ 	.word	0x00000000


	//----- nvinfo : EIATTR_CBANK_PARAM_SIZE
	.align		4
.L_531:
        /*00ac*/ 	.byte	0x03, 0x19
        /*00ae*/ 	.short	0x0030


	//----- nvinfo : EIATTR_PARAM_CBANK
	.align		4
        /*00b0*/ 	.byte	0x04, 0x0a
        /*00b2*/ 	.short	(.L_533 - .L_532)
	.align		4
.L_532:
        /*00b4*/ 	.word	index@(.nv.constant0.Subsample_Bilinear_8_16_p2)
        /*00b8*/ 	.short	0x0380
        /*00ba*/ 	.short	0x0030


	//----- nvinfo : EIATTR_SW_WAR
	.align		4
.L_533:
        /*00bc*/ 	.byte	0x04, 0x36
        /*00be*/ 	.short	(.L_535 - .L_534)
.L_534:
        /*00c0*/ 	.word	0x00000008
.L_535:


//--------------------- .nv.info.Subsample_Bilinear_8_16_c --------------------------
	.section	.nv.info.Subsample_Bilinear_8_16_c,"",@"SHT_CUDA_INFO"
	.sectionflags	@""
	.align	4


	//----- nvinfo : EIATTR_CUDA_API_VERSION
	.align		4
        /*0000*/ 	.byte	0x04, 0x37
        /*0002*/ 	.short	(.L_537 - .L_536)
.L_536:
        /*0004*/ 	.word	0x00000082


	//----- nvinfo : EIATTR_KPARAM_INFO
	.align		4
.L_537:
        /*0008*/ 	.byte	0x04, 0x17
        /*000a*/ 	.short	(.L_539 - .L_538)
.L_538:
        /*000c*/ 	.word	0x00000000
        /*0010*/ 	.short	0x0007
        /*0012*/ 	.short	0x0028
        /*0014*/ 	.byte	0x00, 0xf0, 0x21, 0x00


	//----- nvinfo : EIATTR_KPARAM_INFO
	.align		4
.L_539:
        /*0018*/ 	.byte	0x04, 0x17
        /*001a*/ 	.short	(.L_541 - .L_540)
.L_540:
        /*001c*/ 	.word	0x00000000
        /*0020*/ 	.short	0x0006
        /*0022*/ 	.short	0x0020
        /*0024*/ 	.byte	0x00, 0xf0, 0x11, 0x00


	//----- nvinfo : EIATTR_KPARAM_INFO
	.align		4
.L_541:
        /*0028*/ 	.byte	0x04, 0x17
        /*002a*/ 	.short	(.L_543 - .L_542)
.L_542:
        /*002c*/ 	.word	0x00000000
        /*0030*/ 	.short	0x0005
        /*0032*/ 	.short	0x001c
        /*0034*/ 	.byte	0x00, 0xf0, 0x11, 0x00


	//----- nvinfo : EIATTR_KPARAM_INFO
	.align		4
.L_543:
        /*0038*/ 	.byte	0x04, 0x17
        /*003a*/ 	.short	(.L_545 - .L_544)
.L_544:
        /*003c*/ 	.word	0x00000000
        /*0040*/ 	.short	0x0004
        /*0042*/ 	.short	0x0018
        /*0044*/ 	.byte	0x00, 0xf0, 0x11, 0x00


	//----- nvinfo : EIATTR_KPARAM_INFO
	.align		4
.L_545:
        /*0048*/ 	.byte	0x04, 0x17
        /*004a*/ 	.short	(.L_547 - .L_546)
.L_546:
        /*004c*/ 	.word	0x00000000
        /*0050*/ 	.short	0x0003
        /*0052*/ 	.short	0x0014
        /*0054*/ 	.byte	0x00, 0xf0, 0x11, 0x00


	//----- nvinfo : EIATTR_KPARAM_INFO
	.align		4
.L_547:
        /*0058*/ 	.byte	0x04, 0x17
        /*005a*/ 	.short	(.L_549 - .L_548)
.L_548:
        /*005c*/ 	.word	0x00000000
        /*0060*/ 	.short	0x0002
        /*0062*/ 	.short	0x0010
        /*0064*/ 	.byte	0x00, 0xf0, 0x11, 0x00


	//----- nvinfo : EIATTR_KPARAM_INFO
	.align		4
.L_549:
        /*0068*/ 	.byte	0x04, 0x17
        /*006a*/ 	.short	(.L_551 - .L_550)
.L_550:
        /*006c*/ 	.word	0x00000000
        /*0070*/ 	.short	0x0001
        /*0072*/ 	.short	0x0008
        /*0074*/ 	.byte	0x00, 0xf5, 0x21, 0x00


	//----- nvinfo : EIATTR_KPARAM_INFO
	.align		4
.L_551:
        /*0078*/ 	.byte	0x04, 0x17
        /*007a*/ 	.short	(.L_553 - .L_552)
.L_552:
        /*007c*/ 	.word	0x00000000
        /*0080*/ 	.short	0x0000
        /*0082*/ 	.short	0x0000
        /*0084*/ 	.byte	0x00, 0xf0, 0x21, 0x00


	//----- nvinfo : EIATTR_SPARSE_MMA_MASK
	.align		4
.L_553:
        /*0088*/ 	.byte	0x03, 0x50
        /*008a*/ 	.short	0x0000


	//----- nvinfo : EIATTR_MAXREG_COUNT
	.align		4
        /*008c*/ 	.byte	0x03, 0x1b
        /*008e*/ 	.short	0x00ff


	//----- nvinfo : EIATTR_MERCURY_ISA_VERSION
	.align		4
        /*0090*/ 	.byte	0x03, 0x5f
        /*0092*/ 	.short	0x0101


	//----- nvinfo : EIATTR_VRC_CTA_INIT_COUNT
	.align		4
        /*0094*/ 	.byte	0x02, 0x4a
	.zero		1
	.zero		1


	//----- nvinfo : EIATTR_EXIT_INSTR_OFFSETS
	.align		4
        /*0098*/ 	.byte	0x04, 0x1c
        /*009a*/ 	.short	(.L_555 - .L_554)


	//   ....[0]....
.L_554:
        /*009c*/ 	.word	0x000000c0


	//   ....[1]....
        /*00a0*/ 	.word	0x00000750


	//----- nvinfo : EIATTR_CRS_STACK_SIZE
	.align		4
.L_555:
        /*00a4*/ 	.byte	0x04, 0x1e
        /*00a6*/ 	.short	(.L_557 - .L_556)
.L_556:
        /*00a8*/ 	.word	0x00000000


	//----- nvinfo : EIATTR_CBANK_PARAM_SIZE
	.align		4
.L_557:
        /*00ac*/ 	.byte	0x03, 0x19
        /*00ae*/ 	.short	0x0030


	//----- nvinfo : EIATTR_PARAM_CBANK
	.align		4
        /*00b0*/ 	.byte	0x04, 0x0a
        /*00b2*/ 	.short	(.L_559 - .L_558)
	.align		4
.L_558:
        /*00b4*/ 	.word	index@(.nv.constant0.Subsample_Bilinear_8_16_c)
        /*00b8*/ 	.short	0x0380
        /*00ba*/ 	.short	0x0030


	//----- nvinfo : EIATTR_SW_WAR
	.align		4
.L_559:
        /*00bc*/ 	.byte	0x04, 0x36
        /*00be*/ 	.short	(.L_561 - .L_560)
.L_560:
        /*00c0*/ 	.word	0x00000008
.L_561:


//--------------------- .nv.info.Subsample_Bilinear_8_16 --------------------------
	.section	.nv.info.Subsample_Bilinear_8_16,"",@"SHT_CUDA_INFO"
	.sectionflags	@""
	.align	4


	//----- nvinfo : EIATTR_CUDA_API_VERSION
	.align		4
        /*0000*/ 	.byte	0x04, 0x37
        /*0002*/ 	.short	(.L_563 - .L_562)
.L_562:
        /*0004*/ 	.word	0x00000082


	//----- nvinfo : EIATTR_KPARAM_INFO
	.align		4
.L_563:
        /*0008*/ 	.byte	0x04, 0x17
        /*000a*/ 	.short	(.L_565 - .L_564)
.L_564:
        /*000c*/ 	.word	0x00000000
        /*0010*/ 	.short	0x0007
        /*0012*/ 	.short	0x0028
        /*0014*/ 	.byte	0x00, 0xf0, 0x21, 0x00


	//----- nvinfo : EIATTR_KPARAM_INFO
	.align		4
.L_565:
        /*0018*/ 	.byte	0x04, 0x17
        /*001a*/ 	.short	(.L_567 - .L_566)
.L_566:
        /*001c*/ 	.word	0x00000000
        /*0020*/ 	.short	0x0006
        /*0022*/ 	.short	0x0020
        /*0024*/ 	.byte	0x00, 0xf0, 0x11, 0x00


	//----- nvinfo : EIATTR_KPARAM_INFO
	.align		4
.L_567:
        /*0028*/ 	.byte	0x04, 0x17
        /*002a*/ 	.short	(.L_569 - .L_568)
.L_568:
        /*002c*/ 	.word	0x00000000
        /*0030*/ 	.short	0x0005
        /*0032*/ 	.short	0x001c
        /*0034*/ 	.byte	0x00, 0xf0, 0x11, 0x00


	//----- nvinfo : EIATTR_KPARAM_INFO
	.align		4
.L_569:
        /*0038*/ 	.byte	0x04, 0x17
        /*003a*/ 	.short	(.L_571 - .L_570)
.L_570:
        /*003c*/ 	.word	0x00000000
        /*0040*/ 	.short	0x0004
        /*0042*/ 	.short	0x0018
        /*0044*/ 	.byte	0x00, 0xf0, 0x11, 0x00


	//----- nvinfo : EIATTR_KPARAM_INFO
	.align		4
.L_571:
        /*0048*/ 	.byte	0x04, 0x17
        /*004a*/ 	.short	(.L_573 - .L_572)
.L_572:
        /*004c*/ 	.word	0x00000000
        /*0050*/ 	.short	0x0003
        /*0052*/ 	.short	0x0014
        /*0054*/ 	.byte	0x00, 0xf0, 0x11, 0x00


	//----- nvinfo : EIATTR_KPARAM_INFO
	.align		4
.L_573:
        /*0058*/ 	.byte	0x04, 0x17
        /*005a*/ 	.short	(.L_575 - .L_574)
.L_574:
        /*005c*/ 	.word	0x00000000
        /*0060*/ 	.short	0x0002
        /*0062*/ 	.short	0x0010
        /*0064*/ 	.byte	0x00, 0xf0, 0x11, 0x00


	//----- nvinfo : EIATTR_KPARAM_INFO
	.align		4
.L_575:
        /*0068*/ 	.byte	0x04, 0x17
        /*006a*/ 	.short	(.L_577 - .L_576)
.L_576:
        /*006c*/ 	.word	0x00000000
        /*0070*/ 	.short	0x0001
        /*0072*/ 	.short	0x0008
        /*0074*/ 	.byte	0x00, 0xf5, 0x21, 0x00


	//----- nvinfo : EIATTR_KPARAM_INFO
	.align		4
.L_577:
        /*0078*/ 	.byte	0x04, 0x17
        /*007a*/ 	.short	(.L_579 - .L_578)
.L_578:
        /*007c*/ 	.word	0x00000000
        /*0080*/ 	.short	0x0000
        /*0082*/ 	.short	0x0000
        /*0084*/ 	.byte	0x00, 0xf0, 0x21, 0x00


	//----- nvinfo : EIATTR_SPARSE_MMA_MASK
	.align		4
.L_579:
        /*0088*/ 	.byte	0x03, 0x50
        /*008a*/ 	.short	0x0000


	//----- nvinfo : EIATTR_MAXREG_COUNT
	.align		4
        /*008c*/ 	.byte	0x03, 0x1b
        /*008e*/ 	.short	0x00ff


	//----- nvinfo : EIATTR_MERCURY_ISA_VERSION
	.align		4
        /*0090*/ 	.byte	0x03, 0x5f
        /*0092*/ 	.short	0x0101


	//----- nvinfo : EIATTR_VRC_CTA_INIT_COUNT
	.align		4
        /*0094*/ 	.byte	0x02, 0x4a
	.zero		1
	.zero		1


	//----- nvinfo : EIATTR_EXIT_INSTR_OFFSETS
	.align		4
        /*0098*/ 	.byte	0x04, 0x1c
        /*009a*/ 	.short	(.L_581 - .L_580)


	//   ....[0]....
.L_580:
        /*009c*/ 	.word	0x000000c0


	//   ....[1]....
        /*00a0*/ 	.word	0x00000750


	//----- nvinfo : EIATTR_CRS_STACK_SIZE
	.align		4
.L_581:
        /*00a4*/ 	.byte	0x04, 0x1e
        /*00a6*/ 	.short	(.L_583 - .L_582)
.L_582:
        /*00a8*/ 	.word	0x00000000


	//----- nvinfo : EIATTR_CBANK_PARAM_SIZE
	.align		4
.L_583:
        /*00ac*/ 	.byte	0x03, 0x19
        /*00ae*/ 	.short	0x0030


	//----- nvinfo : EIATTR_PARAM_CBANK
	.align		4
        /*00b0*/ 	.byte	0x04, 0x0a
        /*00b2*/ 	.short	(.L_585 - .L_584)
	.align		4
.L_584:
        /*00b4*/ 	.word	index@(.nv.constant0.Subsample_Bilinear_8_16)
        /*00b8*/ 	.short	0x0380
        /*00ba*/ 	.short	0x0030


	//----- nvinfo : EIATTR_SW_WAR
	.align		4
.L_585:
        /*00bc*/ 	.byte	0x04, 0x36
        /*00be*/ 	.short	(.L_587 - .L_586)
.L_586:
        /*00c0*/ 	.word	0x00000008
.L_587:


//--------------------- .nv.info.Subsample_Bilinear_16_16_4 --------------------------
	.section	.nv.info.Subsample_Bilinear_16_16_4,"",@"SHT_CUDA_INFO"
	.sectionflags	@""
	.align	4


	//----- nvinfo : EIATTR_CUDA_API_VERSION
	.align		4
        /*0000*/ 	.byte	0x04, 0x37
        /*0002*/ 	.short	(.L_589 - .L_588)
.L_588:
        /*0004*/ 	.word	0x00000082


	//----- nvinfo : EIATTR_KPARAM_INFO
	.align		4
.L_589:
        /*0008*/ 	.byte	0x04, 0x17
        /*000a*/ 	.short	(.L_591 - .L_590)
.L_590:
        /*000c*/ 	.word	0x00000000
        /*0010*/ 	.short	0x0007
        /*0012*/ 	.short	0x0028
        /*0014*/ 	.byte	0x00, 0xf0, 0x21, 0x00


	//----- nvinfo : EIATTR_KPARAM_INFO
	.align		4
.L_591:
        /*0018*/ 	.byte	0x04, 0x17
        /*001a*/ 	.short	(.L_593 - .L_592)
.L_592:
        /*001c*/ 	.word	0x00000000
        /*0020*/ 	.short	0x0006
        /*0022*/ 	.short	0x0020
        /*0024*/ 	.byte	0x00, 0xf0, 0x11, 0x00


	//----- nvinfo : EIATTR_KPARAM_INFO
	.align		4
.L_593:
        /*0028*/ 	.byte	0x04, 0x17
        /*002a*/ 	.short	(.L_595 - .L_594)
.L_594:
        /*002c*/ 	.word	0x00000000
        /*0030*/ 	.short	0x0005
        /*0032*/ 	.short	0x001c
        /*0034*/ 	.byte	0x00, 0xf0, 0x11, 0x00


	//----- nvinfo : EIATTR_KPARAM_INFO
	.align		4
.L_595:
        /*0038*/ 	.byte	0x04, 0x17
        /*003a*/ 	.short	(.L_597 - .L_596)
.L_596:
        /*003c*/ 	.word	0x00000000
        /*0040*/ 	.short	0x0004
        /*0042*/ 	.short	0x0018
        /*0044*/ 	.byte	0x00, 0xf0, 0x11, 0x00


	//----- nvinfo : EIATTR_KPARAM_INFO
	.align		4
.L_597:
        /*0048*/ 	.byte	0x04, 0x17
        /*004a*/ 	.short	(.L_599 - .L_598)
.L_598:
        /*004c*/ 	.word	0x00000000
        /*0050*/ 	.short	0x0003
        /*0052*/ 	.short	0x0014
        /*0054*/ 	.byte	0x00, 0xf0, 0x11, 0x00


	//----- nvinfo : EIATTR_KPARAM_INFO
	.align		4
.L_599:
        /*0058*/ 	.byte	0x04, 0x17
        /*005a*/ 	.short	(.L_601 - .L_600)
.L_600:
        /*005c*/ 	.word	0x00000000
        /*0060*/ 	.short	0x0002
        /*0062*/ 	.short	0x0010
        /*0064*/ 	.byte	0x00, 0xf0, 0x11, 0x00


	//----- nvinfo : EIATTR_KPARAM_INFO
	.align		4
.L_601:
        /*0068*/ 	.byte	0x04, 0x17
        /*006a*/ 	.short	(.L_603 - .L_602)
.L_602:
        /*006c*/ 	.word	0x00000000
        /*0070*/ 	.short	0x0001
        /*0072*/ 	.short	0x0008
        /*0074*/ 	.byte	0x00, 0xf5, 0x21, 0x00


	//----- nvinfo : EIATTR_KPARAM_INFO
	.align		4
.L_603:
        /*0078*/ 	.byte	0x04, 0x17
        /*007a*/ 	.short	(.L_605 - .L_604)
.L_604:
        /*007c*/ 	.word	0x00000000
        /*0080*/ 	.short	0x0000
        /*0082*/ 	.short	0x0000
        /*0084*/ 	.byte	0x00, 0xf0, 0x21, 0x00


	//----- nvinfo : EIATTR_SPARSE_MMA_MASK
	.align		4
.L_605:
        /*0088*/ 	.byte	0x03, 0x50
        /*008a*/ 	.short	0x0000


	//----- nvinfo : EIATTR_MAXREG_COUNT
	.align		4
        /*008c*/ 	.byte	0x03, 0x1b
        /*008e*/ 	.short	0x00ff


	//----- nvinfo : EIATTR_MERCURY_ISA_VERSION
	.align		4
        /*0090*/ 	.byte	0x03, 0x5f
        /*0092*/ 	.short	0x0101


	//----- nvinfo : EIATTR_VRC_CTA_INIT_COUNT
	.align		4
        /*0094*/ 	.byte	0x02, 0x4a
	.zero		1
	.zero		1


	//----- nvinfo : EIATTR_EXIT_INSTR_OFFSETS
	.align		4
        /*0098*/ 	.byte	0x04, 0x1c
        /*009a*/ 	.short	(.L_607 - .L_606)


	//   ....[0]....
.L_606:
        /*009c*/ 	.word	0x000000c0


	//   ....[1]....
        /*00a0*/ 	.word	0x000008d0


	//----- nvinfo : EIATTR_CRS_STACK_SIZE
	.align		4
.L_607:
        /*00a4*/ 	.byte	0x04, 0x1e
        /*00a6*/ 	.short	(.L_609 - .L_608)
.L_608:
        /*00a8*/ 	.word	0x00000000


	//----- nvinfo : EIATTR_CBANK_PARAM_SIZE
	.align		4
.L_609:
        /*00ac*/ 	.byte	0x03, 0x19
        /*00ae*/ 	.short	0x0030


	//----- nvinfo : EIATTR_PARAM_CBANK
	.align		4
        /*00b0*/ 	.byte	0x04, 0x0a
        /*00b2*/ 	.short	(.L_611 - .L_610)
	.align		4
.L_610:
        /*00b4*/ 	.word	index@(.nv.constant0.Subsample_Bilinear_16_16_4)
        /*00b8*/ 	.short	0x0380
        /*00ba*/ 	.short	0x0030


	//----- nvinfo : EIATTR_SW_WAR
	.align		4
.L_611:
        /*00bc*/ 	.byte	0x04, 0x36
        /*00be*/ 	.short	(.L_613 - .L_612)
.L_612:
        /*00c0*/ 	.word	0x00000008
.L_613:


//--------------------- .nv.info.Subsample_Bilinear_16_16_2_v --------------------------
	.section	.nv.info.Subsample_Bilinear_16_16_2_v,"",@"SHT_CUDA_INFO"
	.sectionflags	@""
	.align	4


	//----- nvinfo : EIATTR_CUDA_API_VERSION
	.align		4
        /*0000*/ 	.byte	0x04, 0x37
        /*0002*/ 	.short	(.L_615 - .L_614)
.L_614:
        /*0004*/ 	.word	0x00000082


	//----- nvinfo : EIATTR_KPARAM_INFO
	.align		4
.L_615:
        /*0008*/ 	.byte	0x04, 0x17
        /*000a*/ 	.short	(.L_617 - .L_616)
.L_616:
        /*000c*/ 	.word	0x00000000
        /*0010*/ 	.short	0x0007
        /*0012*/ 	.short	0x0028
        /*0014*/ 	.byte	0x00, 0xf0, 0x21, 0x00


	//----- nvinfo : EIATTR_KPARAM_INFO
	.align		4
.L_617:
        /*0018*/ 	.byte	0x04, 0x17
        /*001a*/ 	.short	(.L_619 - .L_618)
.L_618:
        /*001c*/ 	.word	0x00000000
        /*0020*/ 	.short	0x0006
        /*0022*/ 	.short	0x0020
        /*0024*/ 	.byte	0x00, 0xf0, 0x11, 0x00


	//----- nvinfo : EIATTR_KPARAM_INFO
	.align		4
.L_619:
        /*0028*/ 	.byte	0x04, 0x17
        /*002a*/ 	.short	(.L_621 - .L_620)
.L_620:
        /*002c*/ 	.word	0x00000000
        /*0030*/ 	.short	0x0005
        /*0032*/ 	.short	0x001c
        /*0034*/ 	.byte	0x00, 0xf0, 0x11, 0x00


	//----- nvinfo : EIATTR_KPARAM_INFO
	.align		4
.L_621:
        /*0038*/ 	.byte	0x04, 0x17
        /*003a*/ 	.short	(.L_623 - .L_622)
.L_622:
        /*003c*/ 	.word	0x00000000
        /*0040*/ 	.short	0x0004
        /*0042*/ 	.short	0x0018
        /*0044*/ 	.byte	0x00, 0xf0, 0x11, 0x00


	//----- nvinfo : EIATTR_KPARAM_INFO
	.align		4
.L_623:
        /*0048*/ 	.byte	0x04, 0x17
        /*004a*/ 	.short	(.L_625 - .L_624)
.L_624:
        /*004c*/ 	.word	0x00000000
        /*0050*/ 	.short	0x0003
        /*0052*/ 	.short	0x0014
        /*0054*/ 	.byte	0x00, 0xf0, 0x11, 0x00


	//----- nvinfo : EIATTR_KPARAM_INFO
	.align		4
.L_625:
        /*0058*/ 	.byte	0x04, 0x17
        /*005a*/ 	.short	(.L_627 - .L_626)
.L_626:
        /*005c*/ 	.word	0x00000000
        /*0060*/ 	.short	0x0002
        /*0062*/ 	.short	0x0010
        /*0064*/ 	.byte	0x00, 0xf0, 0x11, 0x00


	//----- nvinfo : EIATTR_KPARAM_INFO
	.align		4
.L_627:
        /*0068*/ 	.byte	0x04, 0x17
        /*006a*/ 	.short	(.L_629 - .L_628)
.L_628:
        /*006c*/ 	.word	0x00000000
        /*0070*/ 	.short	0x0001
        /*0072*/ 	.short	0x0008
        /*0074*/ 	.byte	0x00, 0xf5, 0x21, 0x00


	//----- nvinfo : EIATTR_KPARAM_INFO
	.align		4
.L_629:
        /*0078*/ 	.byte	0x04, 0x17
        /*007a*/ 	.short	(.L_631 - .L_630)
.L_630:
        /*007c*/ 	.word	0x00000000
        /*0080*/ 	.short	0x0000
        /*0082*/ 	.short	0x0000
        /*0084*/ 	.byte	0x00, 0xf0, 0x21, 0x00


	//----- nvinfo : EIATTR_SPARSE_MMA_MASK
	.align		4
.L_631:
        /*0088*/ 	.byte	0x03, 0x50
        /*008a*/ 	.short	0x0000


	//----- nvinfo : EIATTR_MAXREG_COUNT
	.align		4
        /*008c*/ 	.byte	0x03, 0x1b
        /*008e*/ 	.short	0x00ff


	//----- nvinfo : EIATTR_MERCURY_ISA_VERSION
	.align		4
        /*0090*/ 	.byte	0x03, 0x5f
        /*0092*/ 	.short	0x0101


	//----- nvinfo : EIATTR_VRC_CTA_INIT_COUNT
	.align		4
        /*0094*/ 	.byte	0x02, 0x4a
	.zero		1
	.zero		1


	//----- nvinfo : EIATTR_EXIT_INSTR_OFFSETS
	.align		4
        /*0098*/ 	.byte	0x04, 0x1c
        /*009a*/ 	.short	(.L_633 - .L_632)


	//   ....[0]....
.L_632:
        /*009c*/ 	.word	0x000000c0


	//   ....[1]....
        /*00a0*/ 	.word	0x00000750


	//----- nvinfo : EIATTR_CRS_STACK_SIZE
	.align		4
.L_633:
        /*00a4*/ 	.byte	0x04, 0x1e
        /*00a6*/ 	.short	(.L_635 - .L_634)
.L_634:
        /*00a8*/ 	.word	0x00000000


	//----- nvinfo : EIATTR_CBANK_PARAM_SIZE
	.align		4
.L_635:
        /*00ac*/ 	.byte	0x03, 0x19
        /*00ae*/ 	.short	0x0030


	//----- nvinfo : EIATTR_PARAM_CBANK
	.align		4
        /*00b0*/ 	.byte	0x04, 0x0a
        /*00b2*/ 	.short	(.L_637 - .L_636)
	.align		4
.L_636:
        /*00b4*/ 	.word	index@(.nv.constant0.Subsample_Bilinear_16_16_2_v)
        /*00b8*/ 	.short	0x0380
        /*00ba*/ 	.short	0x0030


	//----- nvinfo : EIATTR_SW_WAR
	.align		4
.L_637:
        /*00bc*/ 	.byte	0x04, 0x36
        /*00be*/ 	.short	(.L_639 - .L_638)
.L_638:
        /*00c0*/ 	.word	0x00000008
.L_639:


//--------------------- .nv.info.Subsample_Bilinear_16_16_2_u --------------------------
	.section	.nv.info.Subsample_Bilinear_16_16_2_u,"",@"SHT_CUDA_INFO"
	.sectionflags	@""
	.align	4


	//----- nvinfo : EIATTR_CUDA_API_VERSION
	.align		4
        /*0000*/ 	.byte	0x04, 0x37
        /*0002*/ 	.short	(.L_641 - .L_640)
.L_640:
        /*0004*/ 	.word	0x00000082


	//----- nvinfo : EIATTR_KPARAM_INFO
	.align		4
.L_641:
        /*0008*/ 	.byte	0x04, 0x17
        /*000a*/ 	.short	(.L_643 - .L_642)
.L_642:
        /*000c*/ 	.word	0x00000000
        /*0010*/ 	.short	0x0007
        /*0012*/ 	.short	0x0028
        /*0014*/ 	.byte	0x00, 0xf0, 0x21, 0x00


	//----- nvinfo : EIATTR_KPARAM_INFO
	.align		4
.L_643:
        /*0018*/ 	.byte	0x04, 0x17
        /*001a*/ 	.short	(.L_645 - .L_644)
.L_644:
        /*001c*/ 	.word	0x00000000
        /*0020*/ 	.short	0x0006
        /*0022*/ 	.short	0x0020
        /*0024*/ 	.byte	0x00, 0xf0, 0x11, 0x00


	//----- nvinfo : EIATTR_KPARAM_INFO
	.align		4
.L_645:
        /*0028*/ 	.byte	0x04, 0x17
        /*002a*/ 	.short	(.L_647 - .L_646)
.L_646:
        /*002c*/ 	.word	0x00000000
        /*0030*/ 	.short	0x0005
        /*0032*/ 	.short	0x001c
        /*0034*/ 	.byte	0x00, 0xf0, 0x11, 0x00


	//----- nvinfo : EIATTR_KPARAM_INFO
	.align		4
.L_647:
        /*0038*/ 	.byte	0x04, 0x17
        /*003a*/ 	.short	(.L_649 - .L_648)
.L_648:
        /*003c*/ 	.word	0x00000000
        /*0040*/ 	.short	0x0004
        /*0042*/ 	.short	0x0018
        /*0044*/ 	.byte	0x00, 0xf0, 0x11, 0x00


	//----- nvinfo : EIATTR_KPARAM_INFO
	.align		4
.L_649:
        /*0048*/ 	.byte	0x04, 0x17
        /*004a*/ 	.short	(.L_651 - .L_650)
.L_650:
        /*004c*/ 	.word	0x00000000
        /*0050*/ 	.short	0x0003
        /*0052*/ 	.short	0x0014
        /*0054*/ 	.byte	0x00, 0xf0, 0x11, 0x00


	//----- nvinfo : EIATTR_KPARAM_INFO
	.align		4
.L_651:
        /*0058*/ 	.byte	0x04, 0x17
        /*005a*/ 	.short	(.L_653 - .L_652)
.L_652:
        /*005c*/ 	.word	0x00000000
        /*0060*/ 	.short	0x0002
        /*0062*/ 	.short	0x0010
        /*0064*/ 	.byte	0x00, 0xf0, 0x11, 0x00


	//----- nvinfo : EIATTR_KPARAM_INFO
	.align		4
.L_653:
        /*0068*/ 	.byte	0x04, 0x17
        /*006a*/ 	.short	(.L_655 - .L_654)
.L_654:
        /*006c*/ 	.word	0x00000000
        /*0070*/ 	.short	0x0001
        /*0072*/ 	.short	0x0008
        /*0074*/ 	.byte	0x00, 0xf5, 0x21, 0x00


	//----- nvinfo : EIATTR_KPARAM_INFO
	.align		4
.L_655:
        /*0078*/ 	.byte	0x04, 0x17
        /*007a*/ 	.short	(.L_657 - .L_656)
.L_656:
        /*007c*/ 	.word	0x00000000
        /*0080*/ 	.short	0x0000
        /*0082*/ 	.short	0x0000
        /*0084*/ 	.byte	0x00, 0xf0, 0x21, 0x00


	//----- nvinfo : EIATTR_SPARSE_MMA_MASK
	.align		4
.L_657:
        /*0088*/ 	.byte	0x03, 0x50
        /*008a*/ 	.short	0x0000


	//----- nvinfo : EIATTR_MAXREG_COUNT
	.align		4
        /*008c*/ 	.byte	0x03, 0x1b
        /*008e*/ 	.short	0x00ff


	//----- nvinfo : EIATTR_MERCURY_ISA_VERSION
	.align		4
        /*0090*/ 	.byte	0x03, 0x5f
        /*0092*/ 	.short	0x0101


	//----- nvinfo : EIATTR_VRC_CTA_INIT_COUNT
	.align		4
        /*0094*/ 	.byte	0x02, 0x4a
	.zero		1
	.zero		1


	//----- nvinfo : EIATTR_EXIT_INSTR_OFFSETS
	.align		4
        /*0098*/ 	.byte	0x04, 0x1c
        /*009a*/ 	.short	(.L_659 - .L_658)


	//   ....[0]....
.L_658:
        /*009c*/ 	.word	0x000000c0


	//   ....[1]....
        /*00a0*/ 	.word	0x00000750


	//----- nvinfo : EIATTR_CRS_STACK_SIZE
	.align		4
.L_659:
        /*00a4*/ 	.byte	0x04, 0x1e
        /*00a6*/ 	.short	(.L_661 - .L_660)
.L_660:
        /*00a8*/ 	.word	0x00000000


	//----- nvinfo : EIATTR_CBANK_PARAM_SIZE
	.align		4
.L_661:
        /*00ac*/ 	.byte	0x03, 0x19
        /*00ae*/ 	.short	0x0030


	//----- nvinfo : EIATTR_PARAM_CBANK
	.align		4
        /*00b0*/ 	.byte	0x04, 0x0a
        /*00b2*/ 	.short	(.L_663 - .L_662)
	.align		4
.L_662:
        /*00b4*/ 	.word	index@(.nv.constant0.Subsample_Bilinear_16_16_2_u)
        /*00b8*/ 	.short	0x0380
        /*00ba*/ 	.short	0x0030


	//----- nvinfo : EIATTR_SW_WAR
	.align		4
.L_663:
        /*00bc*/ 	.byte	0x04, 0x36
        /*00be*/ 	.short	(.L_665 - .L_664)
.L_664:
        /*00c0*/ 	.word	0x00000008
.L_665:


//--------------------- .nv.info.Subsample_Bilinear_16_16_2 --------------------------
	.section	.nv.info.Subsample_Bilinear_16_16_2,"",@"SHT_CUDA_INFO"
	.sectionflags	@""
	.align	4


	//----- nvinfo : EIATTR_CUDA_API_VERSION
	.align		4
        /*0000*/ 	.byte	0x04, 0x37
        /*0002*/ 	.short	(.L_667 - .L_666)
.L_666:
        /*0004*/ 	.word	0x00000082


	//----- nvinfo : EIATTR_KPARAM_INFO
	.align		4
.L_667:
        /*0008*/ 	.byte	0x04, 0x17
        /*000a*/ 	.short	(.L_669 - .L_668)
.L_668:
        /*000c*/ 	.word	0x00000000
        /*0010*/ 	.short	0x0007
        /*0012*/ 	.short	0x0028
        /*0014*/ 	.byte	0x00, 0xf0, 0x21, 0x00


	//----- nvinfo : EIATTR_KPARAM_INFO
	.align		4
.L_669:
        /*0018*/ 	.byte	0x04, 0x17
        /*001a*/ 	.short	(.L_671 - .L_670)
.L_670:
        /*001c*/ 	.word	0x00000000
        /*0020*/ 	.short	0x0006
        /*0022*/ 	.short	0x0020
        /*0024*/ 	.byte	0x00, 0xf0, 0x11, 0x00


	//----- nvinfo : EIATTR_KPARAM_INFO
	.align		4
.L_671:
        /*0028*/ 	.byte	0x04, 0x17
        /*002a*/ 	.short	(.L_673 - .L_672)
.L_672:
        /*002c*/ 	.word	0x00000000
        /*0030*/ 	.short	0x0005
        /*0032*/ 	.short	0x001c
        /*0034*/ 	.byte	0x00, 0xf0, 0x11, 0x00


	//----- nvinfo : EIATTR_KPARAM_INFO
	.align		4
.L_673:
        /*0038*/ 	.byte	0x04, 0x17
        /*003a*/ 	.short	(.L_675 - .L_674)
.L_674:
        /*003c*/ 	.word	0x00000000
        /*0040*/ 	.short	0x0004
        /*0042*/ 	.short	0x0018
        /*0044*/ 	.byte	0x00, 0xf0, 0x11, 0x00


	//----- nvinfo : EIATTR_KPARAM_INFO
	.align		4
.L_675:
        /*0048*/ 	.byte	0x04, 0x17
        /*004a*/ 	.short	(.L_677 - .L_676)
.L_676:
        /*004c*/ 	.word	0x00000000
        /*0050*/ 	.short	0x0003
        /*0052*/ 	.short	0x0014
        /*0054*/ 	.byte	0x00, 0xf0, 0x11, 0x00


	//----- nvinfo : EIATTR_KPARAM_INFO
	.align		4
.L_677:
        /*0058*/ 	.byte	0x04, 0x17
        /*005a*/ 	.short	(.L_679 - .L_678)
.L_678:
        /*005c*/ 	.word	0x00000000
        /*0060*/ 	.short	0x0002
        /*0062*/ 	.short	0x0010
        /*0064*/ 	.byte	0x00, 0xf0, 0x11, 0x00


	//----- nvinfo : EIATTR_KPARAM_INFO
	.align		4
.L_679:
        /*0068*/ 	.byte	0x04, 0x17
        /*006a*/ 	.short	(.L_681 - .L_680)
.L_680:
        /*006c*/ 	.word	0x00000000
        /*0070*/ 	.short	0x0001
        /*0072*/ 	.short	0x0008
        /*0074*/ 	.byte	0x00, 0xf5, 0x21, 0x00


	//----- nvinfo : EIATTR_KPARAM_INFO
	.align		4
.L_681:
        /*0078*/ 	.byte	0x04, 0x17
        /*007a*/ 	.short	(.L_683 - .L_682)
.L_682:
        /*007c*/ 	.word	0x00000000
        /*0080*/ 	.short	0x0000
        /*0082*/ 	.short	0x0000
        /*0084*/ 	.byte	0x00, 0xf0, 0x21, 0x00


	//----- nvinfo : EIATTR_SPARSE_MMA_MASK
	.align		4
.L_683:
        /*0088*/ 	.byte	0x03, 0x50
        /*008a*/ 	.short	0x0000


	//----- nvinfo : EIATTR_MAXREG_COUNT
	.align		4
        /*008c*/ 	.byte	0x03, 0x1b
        /*008e*/ 	.short	0x00ff


	//----- nvinfo : EIATTR_MERCURY_ISA_VERSION
	.align		4
        /*0090*/ 	.byte	0x03, 0x5f
        /*0092*/ 	.short	0x0101


	//----- nvinfo : EIATTR_VRC_CTA_INIT_COUNT
	.align		4
        /*0094*/ 	.byte	0x02, 0x4a
	.zero		1
	.zero		1


	//----- nvinfo : EIATTR_EXIT_INSTR_OFFSETS
	.align		4
        /*0098*/ 	.byte	0x04, 0x1c
        /*009a*/ 	.short	(.L_685 - .L_684)


	//   ....[0]....
.L_684:
        /*009c*/ 	.word	0x000000c0


	//   ....[1]....
        /*00a0*/ 	.word	0x000007e0


	//----- nvinfo : EIATTR_CRS_STACK_SIZE
	.align		4
.L_685:
        /*00a4*/ 	.byte	0x04, 0x1e
        /*00a6*/ 	.short	(.L_687 - .L_686)
.L_686:
        /*00a8*/ 	.word	0x00000000


	//----- nvinfo : EIATTR_CBANK_PARAM_SIZE
	.align		4
.L_687:
        /*00ac*/ 	.byte	0x03, 0x19
        /*00ae*/ 	.short	0x0030


	//----- nvinfo : EIATTR_PARAM_CBANK
	.align		4
        /*00b0*/ 	.byte	0x04, 0x0a
        /*00b2*/ 	.short	(.L_689 - .L_688)
	.align		4
.L_688:
        /*00b4*/ 	.word	index@(.nv.constant0.Subsample_Bilinear_16_16_2)
        /*00b8*/ 	.short	0x0380
        /*00ba*/ 	.short	0x0030


	//----- nvinfo : EIATTR_SW_WAR
	.align		4
.L_689:
        /*00bc*/ 	.byte	0x04, 0x36
        /*00be*/ 	.short	(.L_691 - .L_690)
.L_690:
        /*00c0*/ 	.word	0x00000008
.L_691:


//--------------------- .nv.info.Subsample_Bilinear_16_16_p2 --------------------------
	.section	.nv.info.Subsample_Bilinear_16_16_p2,"",@"SHT_CUDA_INFO"
	.sectionflags	@""
	.align	4


	//----- nvinfo : EIATTR_CUDA_API_VERSION
	.align		4
        /*0000*/ 	.byte	0x04, 0x37
        /*0002*/ 	.short	(.L_693 - .L_692)
.L_692:
        /*0004*/ 	.word	0x00000082


	//----- nvinfo : EIATTR_KPARAM_INFO
	.align		4
.L_693:
        /*0008*/ 	.byte	0x04, 0x17
        /*000a*/ 	.short	(.L_695 - .L_694)
.L_694:
        /*000c*/ 	.word	0x00000000
        /*0010*/ 	.short	0x0007
        /*0012*/ 	.short	0x0028
        /*0014*/ 	.byte	0x00, 0xf0, 0x21, 0x00


	//----- nvinfo : EIATTR_KPARAM_INFO
	.align		4
.L_695:
        /*0018*/ 	.byte	0x04, 0x17
        /*001a*/ 	.short	(.L_697 - .L_696)
.L_696:
        /*001c*/ 	.word	0x00000000
        /*0020*/ 	.short	0x0006
        /*0022*/ 	.short	0x0020
        /*0024*/ 	.byte	0x00, 0xf0, 0x11, 0x00


	//----- nvinfo : EIATTR_KPARAM_INFO
	.align		4
.L_697:
        /*0028*/ 	.byte	0x04, 0x17
        /*002a*/ 	.short	(.L_699 - .L_698)
.L_698:
        /*002c*/ 	.word	0x00000000
        /*0030*/ 	.short	0x0005
        /*0032*/ 	.short	0x001c
        /*0034*/ 	.byte	0x00, 0xf0, 0x11, 0x00


	//----- nvinfo : EIATTR_KPARAM_INFO
	.align		4
.L_699:
        /*0038*/ 	.byte	0x04, 0x17
        /*003a*/ 	.short	(.L_701 - .L_700)
.L_700:
        /*003c*/ 	.word	0x00000000
        /*0040*/ 	.short	0x0004
        /*0042*/ 	.short	0x0018
        /*0044*/ 	.byte	0x00, 0xf0, 0x11, 0x00


	//----- nvinfo : EIATTR_KPARAM_INFO
	.align		4
.L_701:
        /*0048*/ 	.byte	0x04, 0x17
        /*004a*/ 	.short	(.L_703 - .L_702)
.L_702:
        /*004c*/ 	.word	0x00000000
        /*0050*/ 	.short	0x0003
        /*0052*/ 	.short	0x0014
        /*0054*/ 	.byte	0x00, 0xf0, 0x11, 0x00


	//----- nvinfo : EIATTR_KPARAM_INFO
	.align		4
.L_703:
        /*0058*/ 	.byte	0x04, 0x17
        /*005a*/ 	.short	(.L_705 - .L_704)
.L_704:
        /*005c*/ 	.word	0x00000000
        /*0060*/ 	.short	0x0002
        /*0062*/ 	.short	0x0010
        /*0064*/ 	.byte	0x00, 0xf0, 0x11, 0x00


	//----- nvinfo : EIATTR_KPARAM_INFO
	.align		4
.L_705:
        /*0068*/ 	.byte	0x04, 0x17
        /*006a*/ 	.short	(.L_707 - .L_706)
.L_706:
        /*006c*/ 	.word	0x00000000
        /*0070*/ 	.short	0x0001
        /*0072*/ 	.short	0x0008
        /*0074*/ 	.byte	0x00, 0xf5, 0x21, 0x00


	//----- nvinfo : EIATTR_KPARAM_INFO
	.align		4
.L_707:
        /*0078*/ 	.byte	0x04, 0x17
        /*007a*/ 	.short	(.L_709 - .L_708)
.L_708:
        /*007c*/ 	.word	0x00000000
        /*0080*/ 	.short	0x0000
        /*0082*/ 	.short	0x0000
        /*0084*/ 	.byte	0x00, 0xf0, 0x21, 0x00


	//----- nvinfo : EIATTR_SPARSE_MMA_MASK
	.align		4
.L_709:
        /*0088*/ 	.byte	0x03, 0x50
        /*008a*/ 	.short	0x0000


	//----- nvinfo : EIATTR_MAXREG_COUNT
	.align		4
        /*008c*/ 	.byte	0x03, 0x1b
        /*008e*/ 	.short	0x00ff


	//----- nvinfo : EIATTR_MERCURY_ISA_VERSION
	.align		4
        /*0090*/ 	.byte	0x03, 0x5f
        /*0092*/ 	.short	0x0101


	//----- nvinfo : EIATTR_VRC_CTA_INIT_COUNT
	.align		4
        /*0094*/ 	.byte	0x02, 0x4a
	.zero		1
	.zero		1


	//----- nvinfo : EIATTR_EXIT_INSTR_OFFSETS
	.align		4
        /*0098*/ 	.byte	0x04, 0x1c
        /*009a*/ 	.short	(.L_711 - .L_710)


	//   ....[0]....
.L_710:
        /*009c*/ 	.word	0x000000c0


	//   ....[1]....
        /*00a0*/ 	.word	0x00000760


	//----- nvinfo : EIATTR_CRS_STACK_SIZE
	.align		4
.L_711:
        /*00a4*/ 	.byte	0x04, 0x1e
        /*00a6*/ 	.short	(.L_713 - .L_712)
.L_712:
        /*00a8*/ 	.word	0x00000000


	//----- nvinfo : EIATTR_CBANK_PARAM_SIZE
	.align		4
.L_713:
        /*00ac*/ 	.byte	0x03, 0x19
        /*00ae*/ 	.short	0x0030


	//----- nvinfo : EIATTR_PARAM_CBANK
	.align		4
        /*00b0*/ 	.byte	0x04, 0x0a
        /*00b2*/ 	.short	(.L_715 - .L_714)
	.align		4
.L_714:
        /*00b4*/ 	.word	index@(.nv.constant0.Subsample_Bilinear_16_16_p2)
        /*00b8*/ 	.short	0x0380
        /*00ba*/ 	.short	0x0030


	//----- nvinfo : EIATTR_SW_WAR
	.align		4
.L_715:
        /*00bc*/ 	.byte	0x04, 0x36
        /*00be*/ 	.short	(.L_717 - .L_716)
.L_716:
        /*00c0*/ 	.word	0x00000008
.L_717:


//--------------------- .nv.info.Subsample_Bilinear_16_16_c --------------------------
	.section	.nv.info.Subsample_Bilinear_16_16_c,"",@"SHT_CUDA_INFO"
	.sectionflags	@""
	.align	4


	//----- nvinfo : EIATTR_CUDA_API_VERSION
	.align		4
        /*0000*/ 	.byte	0x04, 0x37
        /*0002*/ 	.short	(.L_719 - .L_718)
.L_718:
        /*0004*/ 	.word	0x00000082


	//----- nvinfo : EIATTR_KPARAM_INFO
	.align		4
.L_719:
        /*0008*/ 	.byte	0x04, 0x17
        /*000a*/ 	.short	(.L_721 - .L_720)
.L_720:
        /*000c*/ 	.word	0x00000000
        /*0010*/ 	.short	0x0007
        /*0012*/ 	.short	0x0028
        /*0014*/ 	.byte	0x00, 0xf0, 0x21, 0x00


	//----- nvinfo : EIATTR_KPARAM_INFO
	.align		4
.L_721:
        /*0018*/ 	.byte	0x04, 0x17
        /*001a*/ 	.short	(.L_723 - .L_722)
.L_722:
        /*001c*/ 	.word	0x00000000
        /*0020*/ 	.short	0x0006
        /*0022*/ 	.short	0x0020
        /*0024*/ 	.byte	0x00, 0xf0, 0x11, 0x00


	//----- nvinfo : EIATTR_KPARAM_INFO
	.align		4
.L_723:
        /*0028*/ 	.byte	0x04, 0x17
        /*002a*/ 	.short	(.L_725 - .L_724)
.L_724:
        /*002c*/ 	.word	0x00000000
        /*0030*/ 	.short	0x0005
        /*0032*/ 	.short	0x001c
        /*0034*/ 	.byte	0x00, 0xf0, 0x11, 0x00


	//----- nvinfo : EIATTR_KPARAM_INFO
	.align		4
.L_725:
        /*0038*/ 	.byte	0x04, 0x17
        /*003a*/ 	.short	(.L_727 - .L_726)
.L_726:
        /*003c*/ 	.word	0x00000000
        /*0040*/ 	.short	0x0004
        /*0042*/ 	.short	0x0018
        /*0044*/ 	.byte	0x00, 0xf0, 0x11, 0x00


	//----- nvinfo : EIATTR_KPARAM_INFO
	.align		4
.L_727:
        /*0048*/ 	.byte	0x04, 0x17
        /*004a*/ 	.short	(.L_729 - .L_728)
.L_728:
        /*004c*/ 	.word	0x00000000
        /*0050*/ 	.short	0x0003
        /*0052*/ 	.short	0x0014
        /*0054*/ 	.byte	0x00, 0xf0, 0x11, 0x00


	//----- nvinfo : EIATTR_KPARAM_INFO
	.align		4
.L_729:
        /*0058*/ 	.byte	0x04, 0x17
        /*005a*/ 	.short	(.L_731 - .L_730)
.L_730:
        /*005c*/ 	.word	0x00000000
        /*0060*/ 	.short	0x0002
        /*0062*/ 	.short	0x0010
        /*0064*/ 	.byte	0x00, 0xf0, 0x11, 0x00


	//----- nvinfo : EIATTR_KPARAM_INFO
	.align		4
.L_731:
        /*0068*/ 	.byte	0x04, 0x17
        /*006a*/ 	.short	(.L_733 - .L_732)
.L_732:
        /*006c*/ 	.word	0x00000000
        /*0070*/ 	.short	0x0001
        /*0072*/ 	.short	0x0008
        /*0074*/ 	.byte	0x00, 0xf5, 0x21, 0x00


	//----- nvinfo : EIATTR_KPARAM_INFO
	.align		4
.L_733:
        /*0078*/ 	.byte	0x04, 0x17
        /*007a*/ 	.short	(.L_735 - .L_734)
.L_734:
        /*007c*/ 	.word	0x00000000
        /*0080*/ 	.short	0x0000
        /*0082*/ 	.short	0x0000
        /*0084*/ 	.byte	0x00, 0xf0, 0x21, 0x00


	//----- nvinfo : EIATTR_SPARSE_MMA_MASK
	.align		4
.L_735:
        /*0088*/ 	.byte	0x03, 0x50
        /*008a*/ 	.short	0x0000


	//----- nvinfo : EIATTR_MAXREG_COUNT
	.align		4
        /*008c*/ 	.byte	0x03, 0x1b
        /*008e*/ 	.short	0x00ff


	//----- nvinfo : EIATTR_MERCURY_ISA_VERSION
	.align		4
        /*0090*/ 	.byte	0x03, 0x5f
        /*0092*/ 	.short	0x0101


	//----- nvinfo : EIATTR_VRC_CTA_INIT_COUNT
	.align		4
        /*0094*/ 	.byte	0x02, 0x4a
	.zero		1
	.zero		1


	//----- nvinfo : EIATTR_EXIT_INSTR_OFFSETS
	.align		4
        /*0098*/ 	.byte	0x04, 0x1c
        /*009a*/ 	.short	(.L_737 - .L_736)


	//   ....[0]....
.L_736:
        /*009c*/ 	.word	0x000000c0


	//   ....[1]....
        /*00a0*/ 	.word	0x00000750


	//----- nvinfo : EIATTR_CRS_STACK_SIZE
	.align		4
.L_737:
        /*00a4*/ 	.byte	0x04, 0x1e
        /*00a6*/ 	.short	(.L_739 - .L_738)
.L_738:
        /*00a8*/ 	.word	0x00000000


	//----- nvinfo : EIATTR_CBANK_PARAM_SIZE
	.align		4
.L_739:
        /*00ac*/ 	.byte	0x03, 0x19
        /*00ae*/ 	.short	0x0030


	//----- nvinfo : EIATTR_PARAM_CBANK
	.align		4
        /*00b0*/ 	.byte	0x04, 0x0a
        /*00b2*/ 	.short	(.L_741 - .L_740)
	.align		4
.L_740:
        /*00b4*/ 	.word	index@(.nv.constant0.Subsample_Bilinear_16_16_c)
        /*00b8*/ 	.short	0x0380
        /*00ba*/ 	.short	0x0030


	//----- nvinfo : EIATTR_SW_WAR
	.align		4
.L_741:
        /*00bc*/ 	.byte	0x04, 0x36
        /*00be*/ 	.short	(.L_743 - .L_742)
.L_742:
        /*00c0*/ 	.word	0x00000008
.L_743:


//--------------------- .nv.info.Subsample_Bilinear_16_16 --------------------------
	.section	.nv.info.Subsample_Bilinear_16_16,"",@"SHT_CUDA_INFO"
	.sectionflags	@""
	.align	4


	//----- nvinfo : EIATTR_CUDA_API_VERSION
	.align		4
        /*0000*/ 	.byte	0x04, 0x37
        /*0002*/ 	.short	(.L_745 - .L_744)
.L_744:
        /*0004*/ 	.word	0x00000082


	//----- nvinfo : EIATTR_KPARAM_INFO
	.align		4
.L_745:
        /*0008*/ 	.byte	0x04, 0x17
        /*000a*/ 	.short	(.L_747 - .L_746)
.L_746:
        /*000c*/ 	.word	0x00000000
        /*0010*/ 	.short	0x0007
        /*0012*/ 	.short	0x0028
        /*0014*/ 	.byte	0x00, 0xf0, 0x21, 0x00


	//----- nvinfo : EIATTR_KPARAM_INFO
	.align		4
.L_747:
        /*0018*/ 	.byte	0x04, 0x17
        /*001a*/ 	.short	(.L_749 - .L_748)
.L_748:
        /*001c*/ 	.word	0x00000000
        /*0020*/ 	.short	0x0006
        /*0022*/ 	.short	0x0020
        /*0024*/ 	.byte	0x00, 0xf0, 0x11, 0x00


	//----- nvinfo : EIATTR_KPARAM_INFO
	.align		4
.L_749:
        /*0028*/ 	.byte	0x04, 0x17
        /*002a*/ 	.short	(.L_751 - .L_750)
.L_750:
        /*002c*/ 	.word	0x00000000
        /*0030*/ 	.short	0x0005
        /*0032*/ 	.short	0x001c
        /*0034*/ 	.byte	0x00, 0xf0, 0x11, 0x00


	//----- nvinfo : EIATTR_KPARAM_INFO
	.align		4
.L_751:
        /*0038*/ 	.byte	0x04, 0x17
        /*003a*/ 	.short	(.L_753 - .L_752)
.L_752:
        /*003c*/ 	.word	0x00000000
        /*0040*/ 	.short	0x0004
        /*0042*/ 	.short	0x0018
        /*0044*/ 	.byte	0x00, 0xf0, 0x11, 0x00


	//----- nvinfo : EIATTR_KPARAM_INFO
	.align		4
.L_753:
        /*0048*/ 	.byte	0x04, 0x17
        /*004a*/ 	.short	(.L_755 - .L_754)
.L_754:
        /*004c*/ 	.word	0x00000000
        /*0050*/ 	.short	0x0003
        /*0052*/ 	.short	0x0014
        /*0054*/ 	.byte	0x00, 0xf0, 0x11, 0x00


	//----- nvinfo : EIATTR_KPARAM_INFO
	.align		4
.L_755:
        /*0058*/ 	.byte	0x04, 0x17
        /*005a*/ 	.short	(.L_757 - .L_756)
.L_756:
        /*005c*/ 	.word	0x00000000
        /*0060*/ 	.short	0x0002
        /*0062*/ 	.short	0x0010
        /*0064*/ 	.byte	0x00, 0xf0, 0x11, 0x00


	//----- nvinfo : EIATTR_KPARAM_INFO
	.align		4
.L_757:
        /*0068*/ 	.byte	0x04, 0x17
        /*006a*/ 	.short	(.L_759 - .L_758)
.L_758:
        /*006c*/ 	.word	0x00000000
        /*0070*/ 	.short	0x0001
        /*0072*/ 	.short	0x0008
        /*0074*/ 	.byte	0x00, 0xf5, 0x21, 0x00


	//----- nvinfo : EIATTR_KPARAM_INFO
	.align		4
.L_759:
        /*0078*/ 	.byte	0x04, 0x17
        /*007a*/ 	.short	(.L_761 - .L_760)
.L_760:
        /*007c*/ 	.word	0x00000000
        /*0080*/ 	.short	0x0000
        /*0082*/ 	.short	0x0000
        /*0084*/ 	.byte	0x00, 0xf0, 0x21, 0x00


	//----- nvinfo : EIATTR_SPARSE_MMA_MASK
	.align		4
.L_761:
        /*0088*/ 	.byte	0x03, 0x50
        /*008a*/ 	.short	0x0000


	//----- nvinfo : EIATTR_MAXREG_COUNT
	.align		4
        /*008c*/ 	.byte	0x03, 0x1b
        /*008e*/ 	.short	0x00ff


	//----- nvinfo : EIATTR_MERCURY_ISA_VERSION
	.align		4
        /*0090*/ 	.byte	0x03, 0x5f
        /*0092*/ 	.short	0x0101


	//----- nvinfo : EIATTR_VRC_CTA_INIT_COUNT
	.align		4
        /*0094*/ 	.byte	0x02, 0x4a
	.zero		1
	.zero		1


	//----- nvinfo : EIATTR_EXIT_INSTR_OFFSETS
	.align		4
        /*0098*/ 	.byte	0x04, 0x1c
        /*009a*/ 	.short	(.L_763 - .L_762)


	//   ....[0]....
.L_762:
        /*009c*/ 	.word	0x000000c0


	//   ....[1]....
        /*00a0*/ 	.word	0x00000750


	//----- nvinfo : EIATTR_CRS_STACK_SIZE
	.align		4
.L_763:
        /*00a4*/ 	.byte	0x04, 0x1e
        /*00a6*/ 	.short	(.L_765 - .L_764)
.L_764:
        /*00a8*/ 	.word	0x00000000


	//----- nvinfo : EIATTR_CBANK_PARAM_SIZE
	.align		4
.L_765:
        /*00ac*/ 	.byte	0x03, 0x19
        /*00ae*/ 	.short	0x0030


	//----- nvinfo : EIATTR_PARAM_CBANK
	.align		4
        /*00b0*/ 	.byte	0x04, 0x0a
        /*00b2*/ 	.short	(.L_767 - .L_766)
	.align		4
.L_766:
        /*00b4*/ 	.word	index@(.nv.constant0.Subsample_Bilinear_16_16)
        /*00b8*/ 	.short	0x0380
        /*00ba*/ 	.short	0x0030


	//----- nvinfo : EIATTR_SW_WAR
	.align		4
.L_767:
        /*00bc*/ 	.byte	0x04, 0x36
        /*00be*/ 	.short	(.L_769 - .L_768)
.L_768:
        /*00c0*/ 	.word	0x00000008
.L_769:


//--------------------- .nv.info.Subsample_Bilinear_8_8_4 --------------------------
	.section	.nv.info.Subsample_Bilinear_8_8_4,"",@"SHT_CUDA_INFO"
	.sectionflags	@""
	.align	4


	//----- nvinfo : EIATTR_CUDA_API_VERSION
	.align		4
        /*0000*/ 	.byte	0x04, 0x37
        /*0002*/ 	.short	(.L_771 - .L_770)
.L_770:
        /*0004*/ 	.word	0x00000082


	//----- nvinfo : EIATTR_KPARAM_INFO
	.align		4
.L_771:
        /*0008*/ 	.byte	0x04, 0x17
        /*000a*/ 	.short	(.L_773 - .L_772)
.L_772:
        /*000c*/ 	.word	0x00000000
        /*0010*/ 	.short	0x0007
        /*0012*/ 	.short	0x0028
        /*0014*/ 	.byte	0x00, 0xf0, 0x21, 0x00


	//----- nvinfo : EIATTR_KPARAM_INFO
	.align		4
.L_773:
        /*0018*/ 	.byte	0x04, 0x17
        /*001a*/ 	.short	(.L_775 - .L_774)
.L_774:
        /*001c*/ 	.word	0x00000000
        /*0020*/ 	.short	0x0006
        /*0022*/ 	.short	0x0020
        /*0024*/ 	.byte	0x00, 0xf0, 0x11, 0x00


	//----- nvinfo : EIATTR_KPARAM_INFO
	.align		4
.L_775:
        /*0028*/ 	.byte	0x04, 0x17
        /*002a*/ 	.short	(.L_777 - .L_776)
.L_776:
        /*002c*/ 	.word	0x00000000
        /*0030*/ 	.short	0x0005
        /*0032*/ 	.short	0x001c
        /*0034*/ 	.byte	0x00, 0xf0, 0x11, 0x00


	//----- nvinfo : EIATTR_KPARAM_INFO
	.align		4
.L_777:
        /*0038*/ 	.byte	0x04, 0x17
        /*003a*/ 	.short	(.L_779 - .L_778)
.L_778:
        /*003c*/ 	.word	0x00000000
        /*0040*/ 	.short	0x0004
        /*0042*/ 	.short	0x0018
        /*0044*/ 	.byte	0x00, 0xf0, 0x11, 0x00


	//----- nvinfo : EIATTR_KPARAM_INFO
	.align		4
.L_779:
        /*0048*/ 	.byte	0x04, 0x17
        /*004a*/ 	.short	(.L_781 - .L_780)
.L_780:
        /*004c*/ 	.word	0x00000000
        /*0050*/ 	.short	0x0003
        /*0052*/ 	.short	0x0014
        /*0054*/ 	.byte	0x00, 0xf0, 0x11, 0x00


	//----- nvinfo : EIATTR_KPARAM_INFO
	.align		4
.L_781:
        /*0058*/ 	.byte	0x04, 0x17
        /*005a*/ 	.short	(.L_783 - .L_782)
.L_782:
        /*005c*/ 	.word	0x00000000
        /*0060*/ 	.short	0x0002
        /*0062*/ 	.short	0x0010
        /*0064*/ 	.byte	0x00, 0xf0, 0x11, 0x00


	//----- nvinfo : EIATTR_KPARAM_INFO
	.align		4
.L_783:
        /*0068*/ 	.byte	0x04, 0x17
        /*006a*/ 	.short	(.L_785 - .L_784)
.L_784:
        /*006c*/ 	.word	0x00000000
        /*0070*/ 	.short	0x0001
        /*0072*/ 	.short	0x0008
        /*0074*/ 	.byte	0x00, 0xf5, 0x21, 0x00


	//----- nvinfo : EIATTR_KPARAM_INFO
	.align		4
.L_785:
        /*0078*/ 	.byte	0x04, 0x17
        /*007a*/ 	.short	(.L_787 - .L_786)
.L_786:
        /*007c*/ 	.word	0x00000000
        /*0080*/ 	.short	0x0000
        /*0082*/ 	.short	0x0000
        /*0084*/ 	.byte	0x00, 0xf0, 0x21, 0x00


	//----- nvinfo : EIATTR_SPARSE_MMA_MASK
	.align		4
.L_787:
        /*0088*/ 	.byte	0x03, 0x50
        /*008a*/ 	.short	0x0000


	//----- nvinfo : EIATTR_MAXREG_COUNT
	.align		4
        /*008c*/ 	.byte	0x03, 0x1b
        /*008e*/ 	.short	0x00ff


	//----- nvinfo : EIATTR_MERCURY_ISA_VERSION
	.align		4
        /*0090*/ 	.byte	0x03, 0x5f
        /*0092*/ 	.short	0x0101


	//----- nvinfo : EIATTR_VRC_CTA_INIT_COUNT
	.align		4
        /*0094*/ 	.byte	0x02, 0x4a
	.zero		1
	.zero		1


	//----- nvinfo : EIATTR_EXIT_INSTR_OFFSETS
	.align		4
        /*0098*/ 	.byte	0x04, 0x1c
        /*009a*/ 	.short	(.L_789 - .L_788)


	//   ....[0]....
.L_788:
        /*009c*/ 	.word	0x000000c0


	//   ....[1]....
        /*00a0*/ 	.word	0x000008d0


	//----- nvinfo : EIATTR_CRS_STACK_SIZE
	.align		4
.L_789:
        /*00a4*/ 	.byte	0x04, 0x1e
        /*00a6*/ 	.short	(.L_791 - .L_790)
.L_790:
        /*00a8*/ 	.word	0x00000000


	//----- nvinfo : EIATTR_CBANK_PARAM_SIZE
	.align		4
.L_791:
        /*00ac*/ 	.byte	0x03, 0x19
        /*00ae*/ 	.short	0x0030


	//----- nvinfo : EIATTR_PARAM_CBANK
	.align		4
        /*00b0*/ 	.byte	0x04, 0x0a
        /*00b2*/ 	.short	(.L_793 - .L_792)
	.align		4
.L_792:
        /*00b4*/ 	.word	index@(.nv.constant0.Subsample_Bilinear_8_8_4)
        /*00b8*/ 	.short	0x0380
        /*00ba*/ 	.short	0x0030


	//----- nvinfo : EIATTR_SW_WAR
	.align		4
.L_793:
        /*00bc*/ 	.byte	0x04, 0x36
        /*00be*/ 	.short	(.L_795 - .L_794)
.L_794:
        /*00c0*/ 	.word	0x00000008
.L_795:


//--------------------- .nv.info.Subsample_Bilinear_8_8_2_v --------------------------
	.section	.nv.info.Subsample_Bilinear_8_8_2_v,"",@"SHT_CUDA_INFO"
	.sectionflags	@""
	.align	4


	//----- nvinfo : EIATTR_CUDA_API_VERSION
	.align		4
        /*0000*/ 	.byte	0x04, 0x37
        /*0002*/ 	.short	(.L_797 - .L_796)
.L_796:
        /*0004*/ 	.word	0x00000082


	//----- nvinfo : EIATTR_KPARAM_INFO
	.align		4
.L_797:
        /*0008*/ 	.byte	0x04, 0x17
        /*000a*/ 	.short	(.L_799 - .L_798)
.L_798:
        /*000c*/ 	.word	0x00000000
        /*0010*/ 	.short	0x0007
        /*0012*/ 	.short	0x0028
        /*0014*/ 	.byte	0x00, 0xf0, 0x21, 0x00


	//----- nvinfo : EIATTR_KPARAM_INFO
	.align		4
.L_799:
        /*0018*/ 	.byte	0x04, 0x17
        /*001a*/ 	.short	(.L_801 - .L_800)
.L_800:
        /*001c*/ 	.word	0x00000000
        /*0020*/ 	.short	0x0006
        /*0022*/ 	.short	0x0020
        /*0024*/ 	.byte	0x00, 0xf0, 0x11, 0x00


	//----- nvinfo : EIATTR_KPARAM_INFO
	.align		4
.L_801:
        /*0028*/ 	.byte	0x04, 0x17
        /*002a*/ 	.short	(.L_803 - .L_802)
.L_802:
        /*002c*/ 	.word	0x00000000
        /*0030*/ 	.short	0x0005
        /*0032*/ 	.short	0x001c
        /*0034*/ 	.byte	0x00, 0xf0, 0x11, 0x00


	//----- nvinfo : EIATTR_KPARAM_INFO
	.align		4
.L_803:
        /*0038*/ 	.byte	0x04, 0x17
        /*003a*/ 	.short	(.L_805 - .L_804)
.L_804:
        /*003c*/ 	.word	0x00000000
        /*0040*/ 	.short	0x0004
        /*0042*/ 	.short	0x0018
        /*0044*/ 	.byte	0x00, 0xf0, 0x11, 0x00


	//----- nvinfo : EIATTR_KPARAM_INFO
	.align		4
.L_805:
        /*0048*/ 	.byte	0x04, 0x17
        /*004a*/ 	.short	(.L_807 - .L_806)
.L_806:
        /*004c*/ 	.word	0x00000000
        /*0050*/ 	.short	0x0003
        /*0052*/ 	.short	0x0014
        /*0054*/ 	.byte	0x00, 0xf0, 0x11, 0x00


	//----- nvinfo : EIATTR_KPARAM_INFO
	.align		4
.L_807:
        /*0058*/ 	.byte	0x04, 0x17
        /*005a*/ 	.short	(.L_809 - .L_808)
.L_808:
        /*005c*/ 	.word	0x00000000
        /*0060*/ 	.short	0x0002
        /*0062*/ 	.short	0x0010
        /*0064*/ 	.byte	0x00, 0xf0, 0x11, 0x00


	//----- nvinfo : EIATTR_KPARAM_INFO
	.align		4
.L_809:
        /*0068*/ 	.byte	0x04, 0x17
        /*006a*/ 	.short	(.L_811 - .L_810)
.L_810:
        /*006c*/ 	.word	0x00000000
        /*0070*/ 	.short	0x0001
        /*0072*/ 	.short	0x0008
        /*0074*/ 	.byte	0x00, 0xf5, 0x21, 0x00


	//----- nvinfo : EIATTR_KPARAM_INFO
	.align		4
.L_811:
        /*0078*/ 	.byte	0x04, 0x17
        /*007a*/ 	.short	(.L_813 - .L_812)
.L_812:
        /*007c*/ 	.word	0x00000000
        /*0080*/ 	.short	0x0000
        /*0082*/ 	.short	0x0000
        /*0084*/ 	.byte	0x00, 0xf0, 0x21, 0x00


	//----- nvinfo : EIATTR_SPARSE_MMA_MASK
	.align		4
.L_813:
        /*0088*/ 	.byte	0x03, 0x50
        /*008a*/ 	.short	0x0000


	//----- nvinfo : EIATTR_MAXREG_COUNT
	.align		4
        /*008c*/ 	.byte	0x03, 0x1b
        /*008e*/ 	.short	0x00ff


	//----- nvinfo : EIATTR_MERCURY_ISA_VERSION
	.align		4
        /*0090*/ 	.byte	0x03, 0x5f
        /*0092*/ 	.short	0x0101


	//----- nvinfo : EIATTR_VRC_CTA_INIT_COUNT
	.align		4
        /*0094*/ 	.byte	0x02, 0x4a
	.zero		1
	.zero		1


	//----- nvinfo : EIATTR_EXIT_INSTR_OFFSETS
	.align		4
        /*0098*/ 	.byte	0x04, 0x1c
        /*009a*/ 	.short	(.L_815 - .L_814)


	//   ....[0]....
.L_814:
        /*009c*/ 	.word	0x000000c0


	//   ....[1]....
        /*00a0*/ 	.word	0x00000720


	//----- nvinfo : EIATTR_CRS_STACK_SIZE
	.align		4
.L_815:
        /*00a4*/ 	.byte	0x04, 0x1e
        /*00a6*/ 	.short	(.L_817 - .L_816)
.L_816:
        /*00a8*/ 	.word	0x00000000


	//----- nvinfo : EIATTR_CBANK_PARAM_SIZE
	.align		4
.L_817:
        /*00ac*/ 	.byte	0x03, 0x19
        /*00ae*/ 	.short	0x0030


	//----- nvinfo : EIATTR_PARAM_CBANK
	.align		4
        /*00b0*/ 	.byte	0x04, 0x0a
        /*00b2*/ 	.short	(.L_819 - .L_818)
	.align		4
.L_818:
        /*00b4*/ 	.word	index@(.nv.constant0.Subsample_Bilinear_8_8_2_v)
        /*00b8*/ 	.short	0x0380
        /*00ba*/ 	.short	0x0030


	//----- nvinfo : EIATTR_SW_WAR
	.align		4
.L_819:
        /*00bc*/ 	.byte	0x04, 0x36
        /*00be*/ 	.short	(.L_821 - .L_820)
.L_820:
        /*00c0*/ 	.word	0x00000008
.L_821:


//--------------------- .nv.info.Subsample_Bilinear_8_8_2_u --------------------------
	.section	.nv.info.Subsample_Bilinear_8_8_2_u,"",@"SHT_CUDA_INFO"
	.sectionflags	@""
	.align	4


	//----- nvinfo : EIATTR_CUDA_API_VERSION
	.align		4
        /*0000*/ 	.byte	0x04, 0x37
        /*0002*/ 	.short	(.L_823 - .L_822)
.L_822:
        /*0004*/ 	.word	0x00000082


	//----- nvinfo : EIATTR_KPARAM_INFO
	.align		4
.L_823:
        /*0008*/ 	.byte	0x04, 0x17
        /*000a*/ 	.short	(.L_825 - .L_824)
.L_824:
        /*000c*/ 	.word	0x00000000
        /*0010*/ 	.short	0x0007
        /*0012*/ 	.short	0x0028
        /*0014*/ 	.byte	0x00, 0xf0, 0x21, 0x00


	//----- nvinfo : EIATTR_KPARAM_INFO
	.align		4
.L_825:
        /*0018*/ 	.byte	0x04, 0x17
        /*001a*/ 	.short	(.L_827 - .L_826)
.L_826:
        /*001c*/ 	.word	0x00000000
        /*0020*/ 	.short	0x0006
        /*0022*/ 	.short	0x0020
        /*0024*/ 	.byte	0x00, 0xf0, 0x11, 0x00


	//----- nvinfo : EIATTR_KPARAM_INFO
	.align		4
.L_827:
        /*0028*/ 	.byte	0x04, 0x17
        /*002a*/ 	.short	(.L_829 - .L_828)
.L_828:
        /*002c*/ 	.word	0x00000000
        /*0030*/ 	.short	0x0005
        /*0032*/ 	.short	0x001c
        /*0034*/ 	.byte	0x00, 0xf0, 0x11, 0x00


	//----- nvinfo : EIATTR_KPARAM_INFO
	.align		4
.L_829:
        /*0038*/ 	.byte	0x04, 0x17
        /*003a*/ 	.short	(.L_831 - .L_830)
.L_830:
        /*003c*/ 	.word	0x00000000
        /*0040*/ 	.short	0x0004
        /*0042*/ 	.short	0x0018
        /*0044*/ 	.byte	0x00, 0xf0, 0x11, 0x00


	//----- nvinfo : EIATTR_KPARAM_INFO
	.align		4
.L_831:
        /*0048*/ 	.byte	0x04, 0x17
        /*004a*/ 	.short	(.L_833 - .L_832)
.L_832:
        /*004c*/ 	.word	0x00000000
        /*0050*/ 	.short	0x0003
        /*0052*/ 	.short	0x0014
        /*0054*/ 	.byte	0x00, 0xf0, 0x11, 0x00


	//----- nvinfo : EIATTR_KPARAM_INFO
	.align		4
.L_833:
        /*0058*/ 	.byte	0x04, 0x17
        /*005a*/ 	.short	(.L_835 - .L_834)
.L_834:
        /*005c*/ 	.word	0x00000000
        /*0060*/ 	.short	0x0002
        /*0062*/ 	.short	0x0010
        /*0064*/ 	.byte	0x00, 0xf0, 0x11, 0x00


	//----- nvinfo : EIATTR_KPARAM_INFO
	.align		4
.L_835:
        /*0068*/ 	.byte	0x04, 0x17
        /*006a*/ 	.short	(.L_837 - .L_836)
.L_836:
        /*006c*/ 	.word	0x00000000
        /*0070*/ 	.short	0x0001
        /*0072*/ 	.short	0x0008
        /*0074*/ 	.byte	0x00, 0xf5, 0x21, 0x00


	//----- nvinfo : EIATTR_KPARAM_INFO
	.align		4
.L_837:
        /*0078*/ 	.byte	0x04, 0x17
        /*007a*/ 	.short	(.L_839 - .L_838)
.L_838:
        /*007c*/ 	.word	0x00000000
        /*0080*/ 	.short	0x0000
        /*0082*/ 	.short	0x0000
        /*0084*/ 	.byte	0x00, 0xf0, 0x21, 0x00


	//----- nvinfo : EIATTR_SPARSE_MMA_MASK
	.align		4
.L_839:
        /*0088*/ 	.byte	0x03, 0x50
        /*008a*/ 	.short	0x0000


	//----- nvinfo : EIATTR_MAXREG_COUNT
	.align		4
        /*008c*/ 	.byte	0x03, 0x1b
        /*008e*/ 	.short	0x00ff


	//----- nvinfo : EIATTR_MERCURY_ISA_VERSION
	.align		4
        /*0090*/ 	.byte	0x03, 0x5f
        /*0092*/ 	.short	0x0101


	//----- nvinfo : EIATTR_VRC_CTA_INIT_COUNT
	.align		4
        /*0094*/ 	.byte	0x02, 0x4a
	.zero		1
	.zero		1


	//----- nvinfo : EIATTR_EXIT_INSTR_OFFSETS
	.align		4
        /*0098*/ 	.byte	0x04, 0x1c
        /*009a*/ 	.short	(.L_841 - .L_840)


	//   ....[0]....
.L_840:
        /*009c*/ 	.word	0x000000c0


	//   ....[1]....
        /*00a0*/ 	.word	0x00000720


	//----- nvinfo : EIATTR_CRS_STACK_SIZE
	.align		4
.L_841:
        /*00a4*/ 	.byte	0x04, 0x1e
        /*00a6*/ 	.short	(.L_843 - .L_842)
.L_842:
        /*00a8*/ 	.word	0x00000000


	//----- nvinfo : EIATTR_CBANK_PARAM_SIZE
	.align		4
.L_843:
        /*00ac*/ 	.byte	0x03, 0x19
        /*00ae*/ 	.short	0x0030


	//----- nvinfo : EIATTR_PARAM_CBANK
	.align		4
        /*00b0*/ 	.byte	0x04, 0x0a
        /*00b2*/ 	.short	(.L_845 - .L_844)
	.align		4
.L_844:
        /*00b4*/ 	.word	index@(.nv.constant0.Subsample_Bilinear_8_8_2_u)
        /*00b8*/ 	.short	0x0380
        /*00ba*/ 	.short	0x0030


	//----- nvinfo : EIATTR_SW_WAR
	.align		4
.L_845:
        /*00bc*/ 	.byte	0x04, 0x36
        /*00be*/ 	.short	(.L_847 - .L_846)
.L_846:
        /*00c0*/ 	.word	0x00000008
.L_847:


//--------------------- .nv.info.Subsample_Bilinear_8_8_2 --------------------------
	.section	.nv.info.Subsample_Bilinear_8_8_2,"",@"SHT_CUDA_INFO"
	.sectionflags	@""
	.align	4


	//----- nvinfo : EIATTR_CUDA_API_VERSION
	.align		4
        /*0000*/ 	.byte	0x04, 0x37
        /*0002*/ 	.short	(.L_849 - .L_848)
.L_848:
        /*0004*/ 	.word	0x00000082


	//----- nvinfo : EIATTR_KPARAM_INFO
	.align		4
.L_849:
        /*0008*/ 	.byte	0x04, 0x17
        /*000a*/ 	.short	(.L_851 - .L_850)
.L_850:
        /*000c*/ 	.word	0x00000000
        /*0010*/ 	.short	0x0007
        /*0012*/ 	.short	0x0028
        /*0014*/ 	.byte	0x00, 0xf0, 0x21, 0x00


	//----- nvinfo : EIATTR_KPARAM_INFO
	.align		4
.L_851:
        /*0018*/ 	.byte	0x04, 0x17
        /*001a*/ 	.short	(.L_853 - .L_852)
.L_852:
        /*001c*/ 	.word	0x00000000
        /*0020*/ 	.short	0x0006
        /*0022*/ 	.short	0x0020
        /*0024*/ 	.byte	0x00, 0xf0, 0x11, 0x00


	//----- nvinfo : EIATTR_KPARAM_INFO
	.align		4
.L_853:
        /*0028*/ 	.byte	0x04, 0x17
        /*002a*/ 	.short	(.L_855 - .L_854)
.L_854:
        /*002c*/ 	.word	0x00000000
        /*0030*/ 	.short	0x0005
        /*0032*/ 	.short	0x001c
        /*0034*/ 	.byte	0x00, 0xf0, 0x11, 0x00


	//----- nvinfo : EIATTR_KPARAM_INFO
	.align		4
.L_855:
        /*0038*/ 	.byte	0x04, 0x17
        /*003a*/ 	.short	(.L_857 - .L_856)
.L_856:
        /*003c*/ 	.word	0x00000000
        /*0040*/ 	.short	0x0004
        /*0042*/ 	.short	0x0018
        /*0044*/ 	.byte	0x00, 0xf0, 0x11, 0x00


	//----- nvinfo : EIATTR_KPARAM_INFO
	.align		4
.L_857:
        /*0048*/ 	.byte	0x04, 0x17
        /*004a*/ 	.short	(.L_859 - .L_858)
.L_858:
        /*004c*/ 	.word	0x00000000
        /*0050*/ 	.short	0x0003
        /*0052*/ 	.short	0x0014
        /*0054*/ 	.byte	0x00, 0xf0, 0x11, 0x00


	//----- nvinfo : EIATTR_KPARAM_INFO
	.align		4
.L_859:
        /*0058*/ 	.byte	0x04, 0x17
        /*005a*/ 	.short	(.L_861 - .L_860)
.L_860:
        /*005c*/ 	.word	0x00000000
        /*0060*/ 	.short	0x0002
        /*0062*/ 	.short	0x0010
        /*0064*/ 	.byte	0x00, 0xf0, 0x11, 0x00


	//----- nvinfo : EIATTR_KPARAM_INFO
	.align		4
.L_861:
        /*0068*/ 	.byte	0x04, 0x17
        /*006a*/ 	.short	(.L_863 - .L_862)
.L_862:
        /*006c*/ 	.word	0x00000000
        /*0070*/ 	.short	0x0001
        /*0072*/ 	.short	0x0008
        /*0074*/ 	.byte	0x00, 0xf5, 0x21, 0x00


	//----- nvinfo : EIATTR_KPARAM_INFO
	.align		4
.L_863:
        /*0078*/ 	.byte	0x04, 0x17
        /*007a*/ 	.short	(.L_865 - .L_864)
.L_864:
        /*007c*/ 	.word	0x00000000
        /*0080*/ 	.short	0x0000
        /*0082*/ 	.short	0x0000
        /*0084*/ 	.byte	0x00, 0xf0, 0x21, 0x00


	//----- nvinfo : EIATTR_SPARSE_MMA_MASK
	.align		4
.L_865:
        /*0088*/ 	.byte	0x03, 0x50
        /*008a*/ 	.short	0x0000


	//----- nvinfo : EIATTR_MAXREG_COUNT
	.align		4
        /*008c*/ 	.byte	0x03, 0x1b
        /*008e*/ 	.short	0x00ff


	//----- nvinfo : EIATTR_MERCURY_ISA_VERSION
	.align		4
        /*0090*/ 	.byte	0x03, 0x5f
        /*0092*/ 	.short	0x0101


	//----- nvinfo : EIATTR_VRC_CTA_INIT_COUNT
	.align		4
        /*0094*/ 	.byte	0x02, 0x4a
	.zero		1
	.zero		1


	//----- nvinfo : EIATTR_EXIT_INSTR_OFFSETS
	.align		4
        /*0098*/ 	.byte	0x04, 0x1c
        /*009a*/ 	.short	(.L_867 - .L_866)


	//   ....[0]....
.L_866:
        /*009c*/ 	.word	0x000000c0


	//   ....[1]....
        /*00a0*/ 	.word	0x000007e0


	//----- nvinfo : EIATTR_CRS_STACK_SIZE
	.align		4
.L_867:
        /*00a4*/ 	.byte	0x04, 0x1e
        /*00a6*/ 	.short	(.L_869 - .L_868)
.L_868:
        /*00a8*/ 	.word	0x00000000


	//----- nvinfo : EIATTR_CBANK_PARAM_SIZE
	.align		4
.L_869:
        /*00ac*/ 	.byte	0x03, 0x19
        /*00ae*/ 	.short	0x0030


	//----- nvinfo : EIATTR_PARAM_CBANK
	.align		4
        /*00b0*/ 	.byte	0x04, 0x0a
        /*00b2*/ 	.short	(.L_871 - .L_870)
	.align		4
.L_870:
        /*00b4*/ 	.word	index@(.nv.constant0.Subsample_Bilinear_8_8_2)
        /*00b8*/ 	.short	0x0380
        /*00ba*/ 	.short	0x0030


	//----- nvinfo : EIATTR_SW_WAR
	.align		4
.L_871:
        /*00bc*/ 	.byte	0x04, 0x36
        /*00be*/ 	.short	(.L_873 - .L_872)
.L_872:
        /*00c0*/ 	.word	0x00000008
.L_873:


//--------------------- .nv.info.Subsample_Bilinear_8_8_p2 --------------------------
	.section	.nv.info.Subsample_Bilinear_8_8_p2,"",@"SHT_CUDA_INFO"
	.sectionflags	@""
	.align	4


	//----- nvinfo : EIATTR_CUDA_API_VERSION
	.align		4
        /*0000*/ 	.byte	0x04, 0x37
        /*0002*/ 	.short	(.L_875 - .L_874)
.L_874:
        /*0004*/ 	.word	0x00000082


	//----- nvinfo : EIATTR_KPARAM_INFO
	.align		4
.L_875:
        /*0008*/ 	.byte	0x04, 0x17
        /*000a*/ 	.short	(.L_877 - .L_876)
.L_876:
        /*000c*/ 	.word	0x00000000
        /*0010*/ 	.short	0x0007
        /*0012*/ 	.short	0x0028
        /*0014*/ 	.byte	0x00, 0xf0, 0x21, 0x00


	//----- nvinfo : EIATTR_KPARAM_INFO
	.align		4
.L_877:
        /*0018*/ 	.byte	0x04, 0x17
        /*001a*/ 	.short	(.L_879 - .L_878)
.L_878:
        /*001c*/ 	.word	0x00000000
        /*0020*/ 	.short	0x0006
        /*0022*/ 	.short	0x0020
        /*0024*/ 	.byte	0x00, 0xf0, 0x11, 0x00


	//----- nvinfo : EIATTR_KPARAM_INFO
	.align		4
.L_879:
        /*0028*/ 	.byte	0x04, 0x17
        /*002a*/ 	.short	(.L_881 - .L_880)
.L_880:
        /*002c*/ 	.word	0x00000000
        /*0030*/ 	.short	0x0005
        /*0032*/ 	.short	0x001c
        /*0034*/ 	.byte	0x00, 0xf0, 0x11, 0x00


	//----- nvinfo : EIATTR_KPARAM_INFO
	.align		4
.L_881:
        /*0038*/ 	.byte	0x04, 0x17
        /*003a*/ 	.short	(.L_883 - .L_882)
.L_882:
        /*003c*/ 	.word	0x00000000
        /*0040*/ 	.short	0x0004
        /*0042*/ 	.short	0x0018
        /*0044*/ 	.byte	0x00, 0xf0, 0x11, 0x00


	//----- nvinfo : EIATTR_KPARAM_INFO
	.align		4
.L_883:
        /*0048*/ 	.byte	0x04, 0x17
        /*004a*/ 	.short	(.L_885 - .L_884)
.L_884:
        /*004c*/ 	.word	0x00000000
        /*0050*/ 	.short	0x0003
        /*0052*/ 	.short	0x0014
        /*0054*/ 	.byte	0x00, 0xf0, 0x11, 0x00


	//----- nvinfo : EIATTR_KPARAM_INFO
	.align		4
.L_885:
        /*0058*/ 	.byte	0x04, 0x17
        /*005a*/ 	.short	(.L_887 - .L_886)
.L_886:
        /*005c*/ 	.word	0x00000000
        /*0060*/ 	.short	0x0002
        /*0062*/ 	.short	0x0010
        /*0064*/ 	.byte	0x00, 0xf0, 0x11, 0x00


	//----- nvinfo : EIATTR_KPARAM_INFO
	.align		4
.L_887:
        /*0068*/ 	.byte	0x04, 0x17
        /*006a*/ 	.short	(.L_889 - .L_888)
.L_888:
        /*006c*/ 	.word	0x00000000
        /*0070*/ 	.short	0x0001
        /*0072*/ 	.short	0x0008
        /*0074*/ 	.byte	0x00, 0xf5, 0x21, 0x00


	//----- nvinfo : EIATTR_KPARAM_INFO
	.align		4
.L_889:
        /*0078*/ 	.byte	0x04, 0x17
        /*007a*/ 	.short	(.L_891 - .L_890)
.L_890:
        /*007c*/ 	.word	0x00000000
        /*0080*/ 	.short	0x0000
        /*0082*/ 	.short	0x0000
        /*0084*/ 	.byte	0x00, 0xf0, 0x21, 0x00


	//----- nvinfo : EIATTR_SPARSE_MMA_MASK
	.align		4
.L_891:
        /*0088*/ 	.byte	0x03, 0x50
        /*008a*/ 	.short	0x0000


	//----- nvinfo : EIATTR_MAXREG_COUNT
	.align		4
        /*008c*/ 	.byte	0x03, 0x1b
        /*008e*/ 	.short	0x00ff


	//----- nvinfo : EIATTR_MERCURY_ISA_VERSION
	.align		4
        /*0090*/ 	.byte	0x03, 0x5f
        /*0092*/ 	.short	0x0101


	//----- nvinfo : EIATTR_VRC_CTA_INIT_COUNT
	.align		4
        /*0094*/ 	.byte	0x02, 0x4a
	.zero		1
	.zero		1


	//----- nvinfo : EIATTR_EXIT_INSTR_OFFSETS
	.align		4
        /*0098*/ 	.byte	0x04, 0x1c
        /*009a*/ 	.short	(.L_893 - .L_892)


	//   ....[0]....
.L_892:
        /*009c*/ 	.word	0x000000c0


	//   ....[1]....
        /*00a0*/ 	.word	0x00000730


	//----- nvinfo : EIATTR_CRS_STACK_SIZE
	.align		4
.L_893:
        /*00a4*/ 	.byte	0x04, 0x1e
        /*00a6*/ 	.short	(.L_895 - .L_894)
.L_894:
        /*00a8*/ 	.word	0x00000000


	//----- nvinfo : EIATTR_CBANK_PARAM_SIZE
	.align		4
.L_895:
        /*00ac*/ 	.byte	0x03, 0x19
        /*00ae*/ 	.short	0x0030


	//----- nvinfo : EIATTR_PARAM_CBANK
	.align		4
        /*00b0*/ 	.byte	0x04, 0x0a
        /*00b2*/ 	.short	(.L_897 - .L_896)
	.align		4
.L_896:
        /*00b4*/ 	.word	index@(.nv.constant0.Subsample_Bilinear_8_8_p2)
        /*00b8*/ 	.short	0x0380
        /*00ba*/ 	.short	0x0030


	//----- nvinfo : EIATTR_SW_WAR
	.align		4
.L_897:
        /*00bc*/ 	.byte	0x04, 0x36
        /*00be*/ 	.short	(.L_899 - .L_898)
.L_898:
        /*00c0*/ 	.word	0x00000008
.L_899:


//--------------------- .nv.info.Subsample_Bilinear_8_8_c --------------------------
	.section	.nv.info.Subsample_Bilinear_8_8_c,"",@"SHT_CUDA_INFO"
	.sectionflags	@""
	.align	4


	//----- nvinfo : EIATTR_CUDA_API_VERSION
	.align		4
        /*0000*/ 	.byte	0x04, 0x37
        /*0002*/ 	.short	(.L_901 - .L_900)
.L_900:
        /*0004*/ 	.word	0x00000082


	//----- nvinfo : EIATTR_KPARAM_INFO
	.align		4
.L_901:
        /*0008*/ 	.byte	0x04, 0x17
        /*000a*/ 	.short	(.L_903 - .L_902)
.L_902:
        /*000c*/ 	.word	0x00000000
        /*0010*/ 	.short	0x0007
        /*0012*/ 	.short	0x0028
        /*0014*/ 	.byte	0x00, 0xf0, 0x21, 0x00


	//----- nvinfo : EIATTR_KPARAM_INFO
	.align		4
.L_903:
        /*0018*/ 	.byte	0x04, 0x17
        /*001a*/ 	.short	(.L_905 - .L_904)
.L_904:
        /*001c*/ 	.word	0x00000000
        /*0020*/ 	.short	0x0006
        /*0022*/ 	.short	0x0020
        /*0024*/ 	.byte	0x00, 0xf0, 0x11, 0x00


	//----- nvinfo : EIATTR_KPARAM_INFO
	.align		4
.L_905:
        /*0028*/ 	.byte	0x04, 0x17
        /*002a*/ 	.short	(.L_907 - .L_906)
.L_906:
        /*002c*/ 	.word	0x00000000
        /*0030*/ 	.short	0x0005
        /*0032*/ 	.short	0x001c
        /*0034*/ 	.byte	0x00, 0xf0, 0x11, 0x00


	//----- nvinfo : EIATTR_KPARAM_INFO
	.align		4
.L_907:
        /*0038*/ 	.byte	0x04, 0x17
        /*003a*/ 	.short	(.L_909 - .L_908)
.L_908:
        /*003c*/ 	.word	0x00000000
        /*0040*/ 	.short	0x0004
        /*0042*/ 	.short	0x0018
        /*0044*/ 	.byte	0x00, 0xf0, 0x11, 0x00


	//----- nvinfo : EIATTR_KPARAM_INFO
	.align		4
.L_909:
        /*0048*/ 	.byte	0x04, 0x17
        /*004a*/ 	.short	(.L_911 - .L_910)
.L_910:
        /*004c*/ 	.word	0x00000000
        /*0050*/ 	.short	0x0003
        /*0052*/ 	.short	0x0014
        /*0054*/ 	.byte	0x00, 0xf0, 0x11, 0x00


	//----- nvinfo : EIATTR_KPARAM_INFO
	.align		4
.L_911:
        /*0058*/ 	.byte	0x04, 0x17
        /*005a*/ 	.short	(.L_913 - .L_912)
.L_912:
        /*005c*/ 	.word	0x00000000
        /*0060*/ 	.short	0x0002
        /*0062*/ 	.short	0x0010
        /*0064*/ 	.byte	0x00, 0xf0, 0x11, 0x00


	//----- nvinfo : EIATTR_KPARAM_INFO
	.align		4
.L_913:
        /*0068*/ 	.byte	0x04, 0x17
        /*006a*/ 	.short	(.L_915 - .L_914)
.L_914:
        /*006c*/ 	.word	0x00000000
        /*0070*/ 	.short	0x0001
        /*0072*/ 	.short	0x0008
        /*0074*/ 	.byte	0x00, 0xf5, 0x21, 0x00


	//----- nvinfo : EIATTR_KPARAM_INFO
	.align		4
.L_915:
        /*0078*/ 	.byte	0x04, 0x17
        /*007a*/ 	.short	(.L_917 - .L_916)
.L_916:
        /*007c*/ 	.word	0x00000000
        /*0080*/ 	.short	0x0000
        /*0082*/ 	.short	0x0000
        /*0084*/ 	.byte	0x00, 0xf0, 0x21, 0x00


	//----- nvinfo : EIATTR_SPARSE_MMA_MASK
	.align		4
.L_917:
        /*0088*/ 	.byte	0x03, 0x50
        /*008a*/ 	.short	0x0000


	//----- nvinfo : EIATTR_MAXREG_COUNT
	.align		4
        /*008c*/ 	.byte	0x03, 0x1b
        /*008e*/ 	.short	0x00ff


	//----- nvinfo : EIATTR_MERCURY_ISA_VERSION
	.align		4
        /*0090*/ 	.byte	0x03, 0x5f
        /*0092*/ 	.short	0x0101


	//----- nvinfo : EIATTR_VRC_CTA_INIT_COUNT
	.align		4
        /*0094*/ 	.byte	0x02, 0x4a
	.zero		1
	.zero		1


	//----- nvinfo : EIATTR_EXIT_INSTR_OFFSETS
	.align		4
        /*0098*/ 	.byte	0x04, 0x1c
        /*009a*/ 	.short	(.L_919 - .L_918)


	//   ....[0]....
.L_918:
        /*009c*/ 	.word	0x000000c0


	//   ....[1]....
        /*00a0*/ 	.word	0x00000720


	//----- nvinfo : EIATTR_CRS_STACK_SIZE
	.align		4
.L_919:
        /*00a4*/ 	.byte	0x04, 0x1e
        /*00a6*/ 	.short	(.L_921 - .L_920)
.L_920:
        /*00a8*/ 	.word	0x00000000


	//----- nvinfo : EIATTR_CBANK_PARAM_SIZE
	.align		4
.L_921:
        /*00ac*/ 	.byte	0x03, 0x19
        /*00ae*/ 	.short	0x0030


	//----- nvinfo : EIATTR_PARAM_CBANK
	.align		4
        /*00b0*/ 	.byte	0x04, 0x0a
        /*00b2*/ 	.short	(.L_923 - .L_922)
	.align		4
.L_922:
        /*00b4*/ 	.word	index@(.nv.constant0.Subsample_Bilinear_8_8_c)
        /*00b8*/ 	.short	0x0380
        /*00ba*/ 	.short	0x0030


	//----- nvinfo : EIATTR_SW_WAR
	.align		4
.L_923:
        /*00bc*/ 	.byte	0x04, 0x36
        /*00be*/ 	.short	(.L_925 - .L_924)
.L_924:
        /*00c0*/ 	.word	0x00000008
.L_925:


//--------------------- .nv.info.Subsample_Bilinear_8_8 --------------------------
	.section	.nv.info.Subsample_Bilinear_8_8,"",@"SHT_CUDA_INFO"
	.sectionflags	@""
	.align	4


	//----- nvinfo : EIATTR_CUDA_API_VERSION
	.align		4
        /*0000*/ 	.byte	0x04, 0x37
        /*0002*/ 	.short	(.L_927 - .L_926)
.L_926:
        /*0004*/ 	.word	0x00000082


	//----- nvinfo : EIATTR_KPARAM_INFO
	.align		4
.L_927:
        /*0008*/ 	.byte	0x04, 0x17
        /*000a*/ 	.short	(.L_929 - .L_928)
.L_928:
        /*000c*/ 	.word	0x00000000
        /*0010*/ 	.short	0x0007
        /*0012*/ 	.short	0x0028
        /*0014*/ 	.byte	0x00, 0xf0, 0x21, 0x00


	//----- nvinfo : EIATTR_KPARAM_INFO
	.align		4
.L_929:
        /*0018*/ 	.byte	0x04, 0x17
        /*001a*/ 	.short	(.L_931 - .L_930)
.L_930:
        /*001c*/ 	.word	0x00000000
        /*0020*/ 	.short	0x0006
        /*0022*/ 	.short	0x0020
        /*0024*/ 	.byte	0x00, 0xf0, 0x11, 0x00


	//----- nvinfo : EIATTR_KPARAM_INFO
	.align		4
.L_931:
        /*0028*/ 	.byte	0x04, 0x17
        /*002a*/ 	.short	(.L_933 - .L_932)
.L_932:
        /*002c*/ 	.word	0x00000000
        /*0030*/ 	.short	0x0005
        /*0032*/ 	.short	0x001c
        /*0034*/ 	.byte	0x00, 0xf0, 0x11, 0x00


	//----- nvinfo : EIATTR_KPARAM_INFO
	.align		4
.L_933:
        /*0038*/ 	.byte	0x04, 0x17
        /*003a*/ 	.short	(.L_935 - .L_934)
.L_934:
        /*003c*/ 	.word	0x00000000
        /*0040*/ 	.short	0x0004
        /*0042*/ 	.short	0x0018
        /*0044*/ 	.byte	0x00, 0xf0, 0x11, 0x00


	//----- nvinfo : EIATTR_KPARAM_INFO
	.align		4
.L_935:
        /*0048*/ 	.byte	0x04, 0x17
        /*004a*/ 	.short	(.L_937 - .L_936)
.L_936:
        /*004c*/ 	.word	0x00000000
        /*0050*/ 	.short	0x0003
        /*0052*/ 	.short	0x0014
        /*0054*/ 	.byte	0x00, 0xf0, 0x11, 0x00


	//----- nvinfo : EIATTR_KPARAM_INFO
	.align		4
.L_937:
        /*0058*/ 	.byte	0x04, 0x17
        /*005a*/ 	.short	(.L_939 - .L_938)
.L_938:
        /*005c*/ 	.word	0x00000000
        /*0060*/ 	.short	0x0002
        /*0062*/ 	.short	0x0010
        /*0064*/ 	.byte	0x00, 0xf0, 0x11, 0x00


	//----- nvinfo : EIATTR_KPARAM_INFO
	.align		4
.L_939:
        /*0068*/ 	.byte	0x04, 0x17
        /*006a*/ 	.short	(.L_941 - .L_940)
.L_940:
        /*006c*/ 	.word	0x00000000
        /*0070*/ 	.short	0x0001
        /*0072*/ 	.short	0x0008
        /*0074*/ 	.byte	0x00, 0xf5, 0x21, 0x00


	//----- nvinfo : EIATTR_KPARAM_INFO
	.align		4
.L_941:
        /*0078*/ 	.byte	0x04, 0x17
        /*007a*/ 	.short	(.L_943 - .L_942)
.L_942:
        /*007c*/ 	.word	0x00000000
        /*0080*/ 	.short	0x0000
        /*0082*/ 	.short	0x0000
        /*0084*/ 	.byte	0x00, 0xf0, 0x21, 0x00


	//----- nvinfo : EIATTR_SPARSE_MMA_MASK
	.align		4
.L_943:
        /*0088*/ 	.byte	0x03, 0x50
        /*008a*/ 	.short	0x0000


	//----- nvinfo : EIATTR_MAXREG_COUNT
	.align		4
        /*008c*/ 	.byte	0x03, 0x1b
        /*008e*/ 	.short	0x00ff


	//----- nvinfo : EIATTR_MERCURY_ISA_VERSION
	.align		4
        /*0090*/ 	.byte	0x03, 0x5f
        /*0092*/ 	.short	0x0101


	//----- nvinfo : EIATTR_VRC_CTA_INIT_COUNT
	.align		4
        /*0094*/ 	.byte	0x02, 0x4a
	.zero		1
	.zero		1


	//----- nvinfo : EIATTR_EXIT_INSTR_OFFSETS
	.align		4
        /*0098*/ 	.byte	0x04, 0x1c
        /*009a*/ 	.short	(.L_945 - .L_944)


	//   ....[0]....
.L_944:
        /*009c*/ 	.word	0x000000c0


	//   ....[1]....
        /*00a0*/ 	.word	0x00000720


	//----- nvinfo : EIATTR_CRS_STACK_SIZE
	.align		4
.L_945:
        /*00a4*/ 	.byte	0x04, 0x1e
        /*00a6*/ 	.short	(.L_947 - .L_946)
.L_946:
        /*00a8*/ 	.word	0x00000000


	//----- nvinfo : EIATTR_CBANK_PARAM_SIZE
	.align		4
.L_947:
        /*00ac*/ 	.byte	0x03, 0x19
        /*00ae*/ 	.short	0x0030


	//----- nvinfo : EIATTR_PARAM_CBANK
	.align		4
        /*00b0*/ 	.byte	0x04, 0x0a
        /*00b2*/ 	.short	(.L_949 - .L_948)
	.align		4
.L_948:
        /*00b4*/ 	.word	index@(.nv.constant0.Subsample_Bilinear_8_8)
        /*00b8*/ 	.short	0x0380
        /*00ba*/ 	.short	0x0030


	//----- nvinfo : EIATTR_SW_WAR
	.align		4
.L_949:
        /*00bc*/ 	.byte	0x04, 0x36
        /*00be*/ 	.short	(.L_951 - .L_950)
.L_950:
        /*00c0*/ 	.word	0x00000008
.L_951:


//--------------------- .nv.callgraph             --------------------------
	.section	.nv.callgraph,"",@"SHT_CUDA_CALLGRAPH"
	.align	4
	.sectionentsize	8
	.align		4
        /*0000*/ 	.word	0x00000000
	.align		4
        /*0004*/ 	.word	0xffffffff
	.align		4
        /*0008*/ 	.word	0x00000000
	.align		4
        /*000c*/ 	.word	0xfffffffe
	.align		4
        /*0010*/ 	.word	0x00000000
	.align		4
        /*0014*/ 	.word	0xfffffffd
	.align		4
        /*0018*/ 	.word	0x00000000
	.align		4
        /*001c*/ 	.word	0xfffffffc


//--------------------- .text.Subsample_Bilinear_16_8_4 --------------------------
	.section	.text.Subsample_Bilinear_16_8_4,"ax",@progbits
	.align	128
        .global         Subsample_Bilinear_16_8_4
        .type           Subsample_Bilinear_16_8_4,@function
        .size           Subsample_Bilinear_16_8_4,(.L_x_364 - Subsample_Bilinear_16_8_4)
        .other          Subsample_Bilinear_16_8_4,@"STO_CUDA_ENTRY STV_DEFAULT"
Subsample_Bilinear_16_8_4:
.text.Subsample_Bilinear_16_8_4:
[----:B------:R-:W-:Y:S01]  /*0000*/  LDC R1, c[0x0][0x37c] ;  /* 0x0000df00ff017b82 */ /* 0x000fe20000000800 */
[----:B------:R-:W0:Y:S07]  /*0010*/  S2R R0, SR_TID.Y ;  /* 0x0000000000007919 */ /* 0x000e2e0000002200 */
[----:B------:R-:W1:Y:S01]  /*0020*/  LDC R4, c[0x0][0x360] ;  /* 0x0000d800ff047b82 */ /* 0x000e620000000800 */
[----:B------:R-:W2:Y:S01]  /*0030*/  LDCU.64 UR6, c[0x0][0x390] ;  /* 0x00007200ff0677ac */ /* 0x000ea20008000a00 */
[----:B------:R-:W1:Y:S06]  /*0040*/  S2R R5, SR_TID.X ;  /* 0x0000000000057919 */ /* 0x000e6c0000002100 */
[----:B------:R-:W0:Y:S08]  /*0050*/  S2UR UR5, SR_CTAID.Y ;  /* 0x00000000000579c3 */ /* 0x000e300000002600 */
[----:B------:R-:W0:Y:S08]  /*0060*/  LDC R7, c[0x0][0x364] ;  /* 0x0000d900ff077b82 */ /* 0x000e300000000800 */
[----:B------:R-:W1:Y:S01]  /*0070*/  S2UR UR4, SR_CTAID.X ;  /* 0x00000000000479c3 */ /* 0x000e620000002500 */
[----:B0-----:R-:W-:-:S05]  /*0080*/  IMAD R7, R7, UR5, R0 ;  /* 0x0000000507077c24 */ /* 0x001fca000f8e0200 */
[----:B--2---:R-:W-:Y:S01]  /*0090*/  ISETP.GE.AND P0, PT, R7, UR7, PT ;  /* 0x0000000707007c0c */ /* 0x004fe2000bf06270 */
[----:B-1----:R-:W-:-:S05]  /*00a0*/  IMAD R4, R4, UR4, R5 ;  /* 0x0000000404047c24 */ /* 0x002fca000f8e0205 */
[----:B------:R-:W-:-:S13]  /*00b0*/  ISETP.GE.OR P0, PT, R4, UR6, P0 ;  /* 0x0000000604007c0c */ /* 0x000fda0008706670 */
[----:B------:R-:W-:Y:S05]  /*00c0*/  @P0 EXIT ;  /* 0x000000000000094d */ /* 0x000fea0003800000 */
[----:B------:R-:W0:Y:S01]  /*00d0*/  LDCU UR4, c[0x0][0x39c] ;  /* 0x00007380ff0477ac */ /* 0x000e220008000800 */
[----:B------:R-:W-:-:S04]  /*00e0*/  I2FP.F32.S32 R3, UR6 ;  /* 0x0000000600037c45 */ /* 0x000fc80008201400 */
[----:B------:R-:W1:Y:S01]  /*00f0*/  MUFU.RCP R2, R3 ;  /* 0x0000000300027308 */ /* 0x000e620000001000 */
[----:B0-----:R-:W-:-:S07]  /*0100*/  I2FP.F32.S32 R0, UR4 ;  /* 0x0000000400007c45 */ /* 0x001fce0008201400 */
[----:B------:R-:W0:Y:S01]  /*0110*/  FCHK P0, R0, R3 ;  /* 0x0000000300007302 */ /* 0x000e220000000000 */
[----:B-1----:R-:W-:-:S04]  /*0120*/  FFMA R9, -R3, R2, 1 ;  /* 0x3f80000003097423 */ /* 0x002fc80000000102 */
[----:B------:R-:W-:-:S04]  /*0130*/  FFMA R9, R2, R9, R2 ;  /* 0x0000000902097223 */ /* 0x000fc80000000002 */
[----:B------:R-:W-:-:S04]  /*0140*/  FFMA R6, R0, R9, RZ ;  /* 0x0000000900067223 */ /* 0x000fc800000000ff */
[----:B------:R-:W-:-:S04]  /*0150*/  FFMA R2, -R3, R6, R0 ;  /* 0x0000000603027223 */ /* 0x000fc80000000100 */
[----:B------:R-:W-:Y:S01]  /*0160*/  FFMA R6, R9, R2, R6 ;  /* 0x0000000209067223 */ /* 0x000fe20000000006 */
[----:B0-----:R-:W-:Y:S06]  /*0170*/  @!P0 BRA `(.L_x_0) ;  /* 0x0000000000108947 */ /* 0x001fec0003800000 */
[----:B------:R-:W-:Y:S01]  /*0180*/  IMAD.MOV.U32 R2, RZ, RZ, R0 ;  /* 0x000000ffff027224 */ /* 0x000fe200078e0000 */
[----:B------:R-:W-:-:S07]  /*0190*/  MOV R10, 0x1b0 ;  /* 0x000001b0000a7802 */ /* 0x000fce0000000f00 */
[----:B------:R-:W-:Y:S05]  /*01a0*/  CALL.REL.NOINC `($__internal_0_$__cuda_sm3x_div_rn_noftz_f32_slowpath) ;  /* 0x0000000400cc7944 */ /* 0x000fea0003c00000 */
[----:B------:R-:W-:-:S07]  /*01b0*/  IMAD.MOV.U32 R6, RZ, RZ, R2 ;  /* 0x000000ffff067224 */ /* 0x000fce00078e0002 */
.L_x_0:
[----:B------:R-:W0:Y:S02]  /*01c0*/  LDCU UR4, c[0x0][0x394] ;  /* 0x00007280ff0477ac */ /* 0x000e240008000800 */
[----:B0-----:R-:W-:Y:S01]  /*01d0*/  I2FP.F32.U32 R3, UR4 ;  /* 0x0000000400037c45 */ /* 0x001fe20008201000 */
[----:B------:R-:W0:Y:S03]  /*01e0*/  LDCU UR4, c[0x0][0x3a0] ;  /* 0x00007400ff0477ac */ /* 0x000e260008000800 */
[----:B------:R-:W1:Y:S01]  /*01f0*/  MUFU.RCP R2, R3 ;  /* 0x0000000300027308 */ /* 0x000e620000001000 */
[----:B0-----:R-:W-:Y:S01]  /*0200*/  I2FP.F32.S32 R0, UR4 ;  /* 0x0000000400007c45 */ /* 0x001fe20008201400 */
[----:B-1----:R-:W-:-:S06]  /*0210*/  FFMA R9, -R3, R2, 1 ;  /* 0x3f80000003097423 */ /* 0x002fcc0000000102 */
[----:B------:R-:W0:Y:S01]  /*0220*/  FCHK P0, R0, R3 ;  /* 0x0000000300007302 */ /* 0x000e220000000000 */
        /* <DEDUP_REMOVED lines=9> */
.L_x_1:
[----:B------:R-:W-:Y:S01]  /*02c0*/  FADD R2, R6, -1 ;  /* 0xbf80000006027421 */ /* 0x000fe20000000000 */
[----:B------:R-:W-:-:S03]  /*02d0*/  I2FP.F32.U32 R9, R7 ;  /* 0x0000000700097245 */ /* 0x000fc60000201000 */
[----:B------:R-:W-:Y:S02]  /*02e0*/  FMUL.SAT R2, R2, 0.5 ;  /* 0x3f00000002027820 */ /* 0x000fe40000402000 */
[----:B------:R-:W-:Y:S02]  /*02f0*/  FADD R9, R9, 0.5 ;  /* 0x3f00000009097421 */ /* 0x000fe40000000000 */
[----:B------:R-:W-:-:S04]  /*0300*/  FADD R13, R2, 0.5 ;  /* 0x3f000000020d7421 */ /* 0x000fc80000000000 */
[----:B------:R-:W0:Y:S08]  /*0310*/  MUFU.RCP R0, R13 ;  /* 0x0000000d00007308 */ /* 0x000e300000001000 */
[----:B------:R-:W1:Y:S01]  /*0320*/  FCHK P0, R2, R13 ;  /* 0x0000000d02007302 */ /* 0x000e620000000000 */
[----:B0-----:R-:W-:-:S04]  /*0330*/  FFMA R3, -R13, R0, 1 ;  /* 0x3f8000000d037423 */ /* 0x001fc80000000100 */
[----:B------:R-:W-:Y:S01]  /*0340*/  FFMA R11, R0, R3, R0 ;  /* 0x00000003000b7223 */ /* 0x000fe20000000000 */
[----:B------:R-:W-:-:S03]  /*0350*/  I2FP.F32.S32 R0, R4 ;  /* 0x0000000400007245 */ /* 0x000fc60000201400 */
[----:B------:R-:W-:Y:S02]  /*0360*/  FFMA R10, R2, R11, RZ ;  /* 0x0000000b020a7223 */ /* 0x000fe400000000ff */
[----:B------:R-:W-:Y:S01]  /*0370*/  FADD R3, R0, 0.5 ;  /* 0x3f00000000037421 */ /* 0x000fe20000000000 */
[----:B------:R-:W-:Y:S01]  /*0380*/  FADD R0, R8, -1 ;  /* 0xbf80000008007421 */ /* 0x000fe20000000000 */
[----:B------:R-:W-:Y:S01]  /*0390*/  FFMA R12, -R13, R10, R2 ;  /* 0x0000000a0d0c7223 */ /* 0x000fe20000000102 */
[----:B------:R-:W-:Y:S01]  /*03a0*/  FMUL R8, R9, R8 ;  /* 0x0000000809087220 */ /* 0x000fe20000400000 */
[----:B------:R-:W-:Y:S01]  /*03b0*/  FMUL R6, R3, R6 ;  /* 0x0000000603067220 */ /* 0x000fe20000400000 */
[----:B------:R-:W-:Y:S01]  /*03c0*/  FMUL.SAT R0, R0, 0.5 ;  /* 0x3f00000000007820 */ /* 0x000fe20000402000 */
[----:B------:R-:W-:Y:S01]  /*03d0*/  FFMA R9, R11, R12, R10 ;  /* 0x0000000c0b097223 */ /* 0x000fe2000000000a */
[----:B-1----:R-:W-:Y:S06]  /*03e0*/  @!P0 BRA `(.L_x_2) ;  /* 0x0000000000108947 */ /* 0x002fec0003800000 */
[----:B------:R-:W-:Y:S01]  /*03f0*/  IMAD.MOV.U32 R3, RZ, RZ, R13 ;  /* 0x000000ffff037224 */ /* 0x000fe200078e000d */
[----:B------:R-:W-:-:S07]  /*0400*/  MOV R10, 0x420 ;  /* 0x00000420000a7802 */ /* 0x000fce0000000f00 */
[----:B------:R-:W-:Y:S05]  /*0410*/  CALL.REL.NOINC `($__internal_0_$__cuda_sm3x_div_rn_noftz_f32_slowpath) ;  /* 0x0000000400307944 */ /* 0x000fea0003c00000 */
[----:B------:R-:W-:-:S07]  /*0420*/  IMAD.MOV.U32 R9, RZ, RZ, R2 ;  /* 0x000000ffff097224 */ /* 0x000fce00078e0002 */
.L_x_2:
[----:B------:R-:W-:Y:S01]  /*0430*/  FADD R11, R0, 0.5 ;  /* 0x3f000000000b7421 */ /* 0x000fe20000000000 */
[----:B------:R-:W0:Y:S03]  /*0440*/  LDCU.64 UR6, c[0x0][0x358] ;  /* 0x00006b00ff0677ac */ /* 0x000e260008000a00 */
[----:B------:R-:W1:Y:S08]  /*0450*/  MUFU.RCP R2, R11 ;  /* 0x0000000b00027308 */ /* 0x000e700000001000 */
[----:B------:R-:W2:Y:S01]  /*0460*/  FCHK P0, R0, R11 ;  /* 0x0000000b00007302 */ /* 0x000ea20000000000 */
[----:B-1----:R-:W-:-:S04]  /*0470*/  FFMA R3, -R11, R2, 1 ;  /* 0x3f8000000b037423 */ /* 0x002fc80000000102 */
[----:B------:R-:W-:-:S04]  /*0480*/  FFMA R3, R2, R3, R2 ;  /* 0x0000000302037223 */ /* 0x000fc80000000002 */
[----:B------:R-:W-:-:S04]  /*0490*/  FFMA R2, R0, R3, RZ ;  /* 0x0000000300027223 */ /* 0x000fc800000000ff */
[----:B------:R-:W-:-:S04]  /*04a0*/  FFMA R10, -R11, R2, R0 ;  /* 0x000000020b0a7223 */ /* 0x000fc80000000100 */
[----:B------:R-:W-:Y:S01]  /*04b0*/  FFMA R3, R3, R10, R2 ;  /* 0x0000000a03037223 */ /* 0x000fe20000000002 */
[----:B0-2---:R-:W-:Y:S06]  /*04c0*/  @!P0 BRA `(.L_x_3) ;  /* 0x0000000000148947 */ /* 0x005fec0003800000 */
[----:B------:R-:W-:Y:S01]  /*04d0*/  IMAD.MOV.U32 R2, RZ, RZ, R0 ;  /* 0x000000ffff027224 */ /* 0x000fe200078e0000 */
[----:B------:R-:W-:Y:S01]  /*04e0*/  MOV R10, 0x510 ;  /* 0x00000510000a7802 */ /* 0x000fe20000000f00 */
[----:B------:R-:W-:-:S07]  /*04f0*/  IMAD.MOV.U32 R3, RZ, RZ, R11 ;  /* 0x000000ffff037224 */ /* 0x000fce00078e000b */
[----:B------:R-:W-:Y:S05]  /*0500*/  CALL.REL.NOINC `($__internal_0_$__cuda_sm3x_div_rn_noftz_f32_slowpath) ;  /* 0x0000000000f47944 */ /* 0x000fea0003c00000 */
[----:B------:R-:W-:-:S07]  /*0510*/  IMAD.MOV.U32 R3, RZ, RZ, R2 ;  /* 0x000000ffff037224 */ /* 0x000fce00078e0002 */
.L_x_3:
[----:B------:R-:W0:Y:S01]  /*0520*/  LDCU UR4, c[0x0][0x380] ;  /* 0x00007000ff0477ac */ /* 0x000e220008000800 */
[----:B------:R-:W-:Y:S01]  /*0530*/  FADD R11, R8, -R3 ;  /* 0x80000003080b7221 */ /* 0x000fe20000000000 */
[C-C-:B------:R-:W-:Y:S01]  /*0540*/  FADD R10, R6.reuse, -R9.reuse ;  /* 0x80000009060a7221 */ /* 0x140fe20000000000 */
[----:B------:R-:W-:Y:S01]  /*0550*/  FADD R12, R6, R9 ;  /* 0x00000009060c7221 */ /* 0x000fe20000000000 */
[----:B------:R-:W-:Y:S01]  /*0560*/  FADD R15, R8, R3 ;  /* 0x00000003080f7221 */ /* 0x000fe20000000000 */
[----:B------:R-:W-:Y:S01]  /*0570*/  IMAD.MOV.U32 R13, RZ, RZ, R11 ;  /* 0x000000ffff0d7224 */ /* 0x000fe200078e000b */
[----:B------:R-:W-:Y:S01]  /*0580*/  UMOV UR5, URZ ;  /* 0x000000ff00057c82 */ /* 0x000fe20008000000 */
[----:B------:R-:W-:Y:S02]  /*0590*/  IMAD.MOV.U32 R6, RZ, RZ, -0x3e000000 ;  /* 0xc2000000ff067424 */ /* 0x000fe400078e00ff */
[----:B------:R-:W-:Y:S02]  /*05a0*/  IMAD.MOV.U32 R14, RZ, RZ, R10 ;  /* 0x000000ffff0e7224 */ /* 0x000fe400078e000a */
[----:B------:R-:W-:-:S02]  /*05b0*/  IMAD.MOV.U32 R2, RZ, RZ, R12 ;  /* 0x000000ffff027224 */ /* 0x000fc400078e000c */
[----:B------:R-:W-:Y:S01]  /*05c0*/  IMAD.MOV.U32 R3, RZ, RZ, R15 ;  /* 0x000000ffff037224 */ /* 0x000fe200078e000f */
[----:B0-----:R-:W5:Y:S01]  /*05d0*/  TEX.LL R10, R20, R10, R6, UR4, 2D ;  /* 0x28ff04060a147f60 */ /* 0x001f6200089e0f0a */
[----:B------:R-:W5:Y:S01]  /*05e0*/  TEX.LL R12, R18, R12, R6, UR4, 2D ;  /* 0x28ff04060c127f60 */ /* 0x000f6200089e0f0c */
[----:B------:R-:W5:Y:S03]  /*05f0*/  TEX.LL R14, R16, R14, R6, UR4, 2D ;  /* 0x28ff04060e107f60 */ /* 0x000f6600089e0f0e */
[----:B------:R0:W5:Y:S01]  /*0600*/  TEX.LL R2, R8, R2, R6, UR4, 2D ;  /* 0x28ff040602087f60 */ /* 0x00016200089e0f02 */
[----:B------:R-:W1:Y:S01]  /*0610*/  LDCU.64 UR8, c[0x0][0x388] ;  /* 0x00007100ff0877ac */ /* 0x000e620008000a00 */
[----:B0-----:R-:W0:Y:S02]  /*0620*/  LDCU UR5, c[0x0][0x398] ;  /* 0x00007300ff0577ac */ /* 0x001e240008000800 */
[----:B0-----:R-:W-:-:S04]  /*0630*/  USHF.R.S32.HI UR4, URZ, 0x1f, UR5 ;  /* 0x0000001fff047899 */ /* 0x001fc80008011405 */
[----:B------:R-:W-:Y:S02]  /*0640*/  USHF.R.U64 UR5, UR5, 0x2, UR4 ;  /* 0x0000000205057899 */ /* 0x000fe40008001204 */
[----:B------:R-:W-:Y:S01]  /*0650*/  USHF.R.U32.HI UR4, URZ, 0x2, UR4 ;  /* 0x00000002ff047899 */ /* 0x000fe20008011604 */
[----:B------:R-:W-:-:S04]  /*0660*/  DEPBAR.LE SB5, 0x1 ;  /* 0x0000d0400000791a */ /* 0x000fc80000000000 */
[----:B------:R-:W-:Y:S02]  /*0670*/  LOP3.LUT R20, R20, 0xffff, RZ, 0xc0, !PT ;  /* 0x0000ffff14147812 */ /* 0x000fe400078ec0ff */
[----:B------:R-:W-:Y:S02]  /*0680*/  LOP3.LUT R5, R18, 0xffff, RZ, 0xc0, !PT ;  /* 0x0000ffff12057812 */ /* 0x000fe400078ec0ff */
[----:B------:R-:W-:Y:S02]  /*0690*/  LOP3.LUT R16, R16, 0xffff, RZ, 0xc0, !PT ;  /* 0x0000ffff10107812 */ /* 0x000fe400078ec0ff */
[----:B------:R-:W-:Y:S02]  /*06a0*/  LOP3.LUT R6, R11, 0xffff, RZ, 0xc0, !PT ;  /* 0x0000ffff0b067812 */ /* 0x000fe400078ec0ff */
[----:B------:R-:W-:Y:S02]  /*06b0*/  LOP3.LUT R10, R10, 0xffff, RZ, 0xc0, !PT ;  /* 0x0000ffff0a0a7812 */ /* 0x000fe400078ec0ff */
[----:B------:R-:W-:-:S02]  /*06c0*/  LOP3.LUT R11, R12, 0xffff, RZ, 0xc0, !PT ;  /* 0x0000ffff0c0b7812 */ /* 0x000fc400078ec0ff */
[----:B------:R-:W-:Y:S02]  /*06d0*/  LOP3.LUT R13, R13, 0xffff, RZ, 0xc0, !PT ;  /* 0x0000ffff0d0d7812 */ /* 0x000fe400078ec0ff */
[----:B------:R-:W-:Y:S02]  /*06e0*/  LOP3.LUT R14, R14, 0xffff, RZ, 0xc0, !PT ;  /* 0x0000ffff0e0e7812 */ /* 0x000fe400078ec0ff */
[----:B------:R-:W-:Y:S02]  /*06f0*/  LOP3.LUT R15, R15, 0xffff, RZ, 0xc0, !PT ;  /* 0x0000ffff0f0f7812 */ /* 0x000fe400078ec0ff */
[----:B------:R-:W-:Y:S02]  /*0700*/  LOP3.LUT R21, R21, 0xffff, RZ, 0xc0, !PT ;  /* 0x0000ffff15157812 */ /* 0x000fe400078ec0ff */
[----:B------:R-:W-:Y:S02]  /*0710*/  LOP3.LUT R0, R19, 0xffff, RZ, 0xc0, !PT ;  /* 0x0000ffff13007812 */ /* 0x000fe400078ec0ff */
[----:B------:R-:W-:-:S02]  /*0720*/  LOP3.LUT R17, R17, 0xffff, RZ, 0xc0, !PT ;  /* 0x0000ffff11117812 */ /* 0x000fc400078ec0ff */
[----:B------:R-:W-:Y:S02]  /*0730*/  IADD3 R5, PT, PT, R16, R20, R5 ;  /* 0x0000001410057210 */ /* 0x000fe40007ffe005 */
[----:B-----5:R-:W-:Y:S02]  /*0740*/  LOP3.LUT R8, R8, 0xffff, RZ, 0xc0, !PT ;  /* 0x0000ffff08087812 */ /* 0x020fe400078ec0ff */
[----:B------:R-:W-:Y:S02]  /*0750*/  IADD3 R11, PT, PT, R14, R10, R11 ;  /* 0x0000000a0e0b7210 */ /* 0x000fe40007ffe00b */
[----:B------:R-:W-:Y:S02]  /*0760*/  IADD3 R6, PT, PT, R15, R6, R13 ;  /* 0x000000060f067210 */ /* 0x000fe40007ffe00d */
[----:B------:R-:W-:Y:S02]  /*0770*/  LOP3.LUT R2, R2, 0xffff, RZ, 0xc0, !PT ;  /* 0x0000ffff02027812 */ /* 0x000fe400078ec0ff */
[----:B------:R-:W-:-:S02]  /*0780*/  LOP3.LUT R3, R3, 0xffff, RZ, 0xc0, !PT ;  /* 0x0000ffff03037812 */ /* 0x000fc400078ec0ff */
[----:B------:R-:W-:Y:S02]  /*0790*/  IADD3 R0, PT, PT, R17, R21, R0 ;  /* 0x0000001511007210 */ /* 0x000fe40007ffe000 */
[----:B------:R-:W-:Y:S02]  /*07a0*/  IADD3 R8, PT, PT, R5, 0x2, R8 ;  /* 0x0000000205087810 */ /* 0x000fe40007ffe008 */
[----:B------:R-:W-:Y:S02]  /*07b0*/  LOP3.LUT R9, R9, 0xffff, RZ, 0xc0, !PT ;  /* 0x0000ffff09097812 */ /* 0x000fe400078ec0ff */
[----:B------:R-:W-:Y:S02]  /*07c0*/  SHF.R.S32.HI R5, RZ, 0x1f, R4 ;  /* 0x0000001fff057819 */ /* 0x000fe40000011404 */
[----:B------:R-:W-:Y:S02]  /*07d0*/  IADD3 R2, PT, PT, R11, 0x2, R2 ;  /* 0x000000020b027810 */ /* 0x000fe40007ffe002 */
[----:B------:R-:W-:Y:S01]  /*07e0*/  IADD3 R3, PT, PT, R6, 0x2, R3 ;  /* 0x0000000206037810 */ /* 0x000fe20007ffe003 */
[----:B------:R-:W-:Y:S01]  /*07f0*/  IMAD.WIDE.U32 R4, R7, UR5, R4 ;  /* 0x0000000507047c25 */ /* 0x000fe2000f8e0004 */
[----:B------:R-:W-:-:S02]  /*0800*/  IADD3 R0, PT, PT, R0, 0x2, R9 ;  /* 0x0000000200007810 */ /* 0x000fc40007ffe009 */
[----:B------:R-:W-:Y:S01]  /*0810*/  SHF.R.U32.HI R2, RZ, 0xa, R2 ;  /* 0x0000000aff027819 */ /* 0x000fe20000011602 */
[----:B------:R-:W-:Y:S01]  /*0820*/  IMAD R9, R7, UR4, RZ ;  /* 0x0000000407097c24 */ /* 0x000fe2000f8e02ff */
[----:B------:R-:W-:Y:S02]  /*0830*/  SHF.R.U32.HI R7, RZ, 0xa, R3 ;  /* 0x0000000aff077819 */ /* 0x000fe40000011603 */
[----:B------:R-:W-:Y:S01]  /*0840*/  SHF.R.U32.HI R8, RZ, 0xa, R8 ;  /* 0x0000000aff087819 */ /* 0x000fe20000011608 */
[----:B------:R-:W-:Y:S01]  /*0850*/  IMAD.IADD R5, R5, 0x1, R9 ;  /* 0x0000000105057824 */ /* 0x000fe200078e0209 */
[----:B------:R-:W-:Y:S02]  /*0860*/  SHF.R.U32.HI R3, RZ, 0xa, R0 ;  /* 0x0000000aff037819 */ /* 0x000fe40000011600 */
[----:B------:R-:W-:Y:S02]  /*0870*/  PRMT R7, R2, 0x3340, R7 ;  /* 0x0000334002077816 */ /* 0x000fe40000000007 */
[----:B-1----:R-:W-:-:S02]  /*0880*/  LEA R2, P0, R4, UR8, 0x2 ;  /* 0x0000000804027c11 */ /* 0x002fc4000f8010ff */
[----:B------:R-:W-:Y:S02]  /*0890*/  PRMT R8, R8, 0x3340, R3 ;  /* 0x0000334008087816 */ /* 0x000fe40000000003 */
[----:B------:R-:W-:Y:S02]  /*08a0*/  LEA.HI.X R3, R4, UR9, R5, 0x2, P0 ;  /* 0x0000000904037c11 */ /* 0x000fe400080f1405 */
[----:B------:R-:W-:-:S05]  /*08b0*/  PRMT R7, R8, 0x5410, R7 ;  /* 0x0000541008077816 */ /* 0x000fca0000000007 */
[----:B------:R-:W-:Y:S01]  /*08c0*/  STG.E desc[UR6][R2.64], R7 ;  /* 0x0000000702007986 */ /* 0x000fe2000c101906 */
[----:B------:R-:W-:Y:S05]  /*08d0*/  EXIT ;  /* 0x000000000000794d */ /* 0x000fea0003800000 */
        .weak           $__internal_0_$__cuda_sm3x_div_rn_noftz_f32_slowpath
        .type           $__internal_0_$__cuda_sm3x_div_rn_noftz_f32_slowpath,@function
        .size           $__internal_0_$__cuda_sm3x_div_rn_noftz_f32_slowpath,(.L_x_364 - $__internal_0_$__cuda_sm3x_div_rn_noftz_f32_slowpath)
$__internal_0_$__cuda_sm3x_div_rn_noftz_f32_slowpath:
[----:B------:R-:W-:Y:S02]  /*08e0*/  SHF.R.U32.HI R12, RZ, 0x17, R3 ;  /* 0x00000017ff0c7819 */ /* 0x000fe40000011603 */
[----:B------:R-:W-:Y:S02]  /*08f0*/  SHF.R.U32.HI R11, RZ, 0x17, R2 ;  /* 0x00000017ff0b7819 */ /* 0x000fe40000011602 */
[----:B------:R-:W-:Y:S02]  /*0900*/  LOP3.LUT R12, R12, 0xff, RZ, 0xc0, !PT ;  /* 0x000000ff0c0c7812 */ /* 0x000fe400078ec0ff */
[----:B------:R-:W-:-:S03]  /*0910*/  LOP3.LUT R16, R11, 0xff, RZ, 0xc0, !PT ;  /* 0x000000ff0b107812 */ /* 0x000fc600078ec0ff */
[----:B------:R-:W-:Y:S02]  /*0920*/  VIADD R14, R12, 0xffffffff ;  /* 0xffffffff0c0e7836 */ /* 0x000fe40000000000 */
[----:B------:R-:W-:-:S03]  /*0930*/  VIADD R13, R16, 0xffffffff ;  /* 0xffffffff100d7836 */ /* 0x000fc60000000000 */
[----:B------:R-:W-:-:S04]  /*0940*/  ISETP.GT.U32.AND P0, PT, R14, 0xfd, PT ;  /* 0x000000fd0e00780c */ /* 0x000fc80003f04070 */
[----:B------:R-:W-:-:S13]  /*0950*/  ISETP.GT.U32.OR P0, PT, R13, 0xfd, P0 ;  /* 0x000000fd0d00780c */ /* 0x000fda0000704470 */
[----:B------:R-:W-:Y:S01]  /*0960*/  @!P0 IMAD.MOV.U32 R11, RZ, RZ, RZ ;  /* 0x000000ffff0b8224 */ /* 0x000fe200078e00ff */
[----:B------:R-:W-:Y:S06]  /*0970*/  @!P0 BRA `(.L_x_4) ;  /* 0x00000000005c8947 */ /* 0x000fec0003800000 */
[----:B------:R-:W-:Y:S02]  /*0980*/  FSETP.GTU.FTZ.AND P0, PT, |R2|, +INF , PT ;  /* 0x7f8000000200780b */ /* 0x000fe40003f1c200 */
[----:B------:R-:W-:-:S04]  /*0990*/  FSETP.GTU.FTZ.AND P1, PT, |R3|, +INF , PT ;  /* 0x7f8000000300780b */ /* 0x000fc80003f3c200 */
[----:B------:R-:W-:-:S13]  /*09a0*/  PLOP3.LUT P0, PT, P0, P1, PT, 0xf8, 0x8f ;  /* 0x00000000008f781c */ /* 0x000fda0000703f70 */
[----:B------:R-:W-:Y:S05]  /*09b0*/  @P0 BRA `(.L_x_5) ;  /* 0x0000000400440947 */ /* 0x000fea0003800000 */
[----:B------:R-:W-:-:S13]  /*09c0*/  LOP3.LUT P0, RZ, R3, 0x7fffffff, R2, 0xc8, !PT ;  /* 0x7fffffff03ff7812 */ /* 0x000fda000780c802 */
[----:B------:R-:W-:Y:S05]  /*09d0*/  @!P0 BRA `(.L_x_6) ;  /* 0x0000000400348947 */ /* 0x000fea0003800000 */
[C---:B------:R-:W-:Y:S02]  /*09e0*/  FSETP.NEU.FTZ.AND P2, PT, |R2|.reuse, +INF , PT ;  /* 0x7f8000000200780b */ /* 0x040fe40003f5d200 */
[----:B------:R-:W-:Y:S02]  /*09f0*/  FSETP.NEU.FTZ.AND P1, PT, |R3|, +INF , PT ;  /* 0x7f8000000300780b */ /* 0x000fe40003f3d200 */
[----:B------:R-:W-:-:S11]  /*0a00*/  FSETP.NEU.FTZ.AND P0, PT, |R2|, +INF , PT ;  /* 0x7f8000000200780b */ /* 0x000fd60003f1d200 */
[----:B------:R-:W-:Y:S05]  /*0a10*/  @!P1 BRA !P2, `(.L_x_6) ;  /* 0x0000000400249947 */ /* 0x000fea0005000000 */
[----:B------:R-:W-:-:S04]  /*0a20*/  LOP3.LUT P2, RZ, R2, 0x7fffffff, RZ, 0xc0, !PT ;  /* 0x7fffffff02ff7812 */ /* 0x000fc8000784c0ff */
[----:B------:R-:W-:-:S13]  /*0a30*/  PLOP3.LUT P1, PT, P1, P2, PT, 0x2f, 0xf2 ;  /* 0x0000000000f2781c */ /* 0x000fda0000f24577 */
[----:B------:R-:W-:Y:S05]  /*0a40*/  @P1 BRA `(.L_x_7) ;  /* 0x0000000400101947 */ /* 0x000fea0003800000 */
[----:B------:R-:W-:-:S04]  /*0a50*/  LOP3.LUT P1, RZ, R3, 0x7fffffff, RZ, 0xc0, !PT ;  /* 0x7fffffff03ff7812 */ /* 0x000fc8000782c0ff */
[----:B------:R-:W-:-:S13]  /*0a60*/  PLOP3.LUT P0, PT, P0, P1, PT, 0x2f, 0xf2 ;  /* 0x0000000000f2781c */ /* 0x000fda0000702577 */
[----:B------:R-:W-:Y:S05]  /*0a70*/  @P0 BRA `(.L_x_8) ;  /* 0x0000000000f80947 */ /* 0x000fea0003800000 */
[----:B------:R-:W-:Y:S02]  /*0a80*/  ISETP.GE.AND P0, PT, R13, RZ, PT ;  /* 0x000000ff0d00720c */ /* 0x000fe40003f06270 */
[----:B------:R-:W-:-:S11]  /*0a90*/  ISETP.GE.AND P1, PT, R14, RZ, PT ;  /* 0x000000ff0e00720c */ /* 0x000fd60003f26270 */
[----:B------:R-:W-:Y:S02]  /*0aa0*/  @P0 IMAD.MOV.U32 R11, RZ, RZ, RZ ;  /* 0x000000ffff0b0224 */ /* 0x000fe400078e00ff */
[----:B------:R-:W-:Y:S01]  /*0ab0*/  @!P0 FFMA R2, R2, 1.84467440737095516160e+19, RZ ;  /* 0x5f80000002028823 */ /* 0x000fe200000000ff */
[----:B------:R-:W-:Y:S02]  /*0ac0*/  @!P0 IMAD.MOV.U32 R11, RZ, RZ, -0x40 ;  /* 0xffffffc0ff0b8424 */ /* 0x000fe400078e00ff */
[----:B------:R-:W-:Y:S02]  /*0ad0*/  @!P1 FFMA R3, R3, 1.84467440737095516160e+19, RZ ;  /* 0x5f80000003039823 */ /* 0x000fe400000000ff */
[----:B------:R-:W-:-:S07]  /*0ae0*/  @!P1 VIADD R11, R11, 0x40 ;  /* 0x000000400b0b9836 */ /* 0x000fce0000000000 */
.L_x_4:
[----:B------:R-:W-:-:S05]  /*0af0*/  LEA R14, R12, 0xc0800000, 0x17 ;  /* 0xc08000000c0e7811 */ /* 0x000fca00078eb8ff */
[----:B------:R-:W-:Y:S02]  /*0b00*/  IMAD.IADD R14, R3, 0x1, -R14 ;  /* 0x00000001030e7824 */ /* 0x000fe400078e0a0e */
[----:B------:R-:W-:Y:S02]  /*0b10*/  VIADD R3, R16, 0xffffff81 ;  /* 0xffffff8110037836 */ /* 0x000fe40000000000 */
[----:B------:R-:W0:Y:S01]  /*0b20*/  MUFU.RCP R13, R14 ;  /* 0x0000000e000d7308 */ /* 0x000e220000001000 */
[----:B------:R-:W-:Y:S01]  /*0b30*/  FADD.FTZ R15, -R14, -RZ ;  /* 0x800000ff0e0f7221 */ /* 0x000fe20000010100 */
[C---:B------:R-:W-:Y:S01]  /*0b40*/  IMAD R2, R3.reuse, -0x800000, R2 ;  /* 0xff80000003027824 */ /* 0x040fe200078e0202 */
[----:B------:R-:W-:-:S05]  /*0b50*/  IADD3 R12, PT, PT, R3, 0x7f, -R12 ;  /* 0x0000007f030c7810 */ /* 0x000fca0007ffe80c */
[----:B------:R-:W-:Y:S02]  /*0b60*/  IMAD.IADD R12, R12, 0x1, R11 ;  /* 0x000000010c0c7824 */ /* 0x000fe400078e020b */
[----:B0-----:R-:W-:-:S04]  /*0b70*/  FFMA R16, R13, R15, 1 ;  /* 0x3f8000000d107423 */ /* 0x001fc8000000000f */
[----:B------:R-:W-:-:S04]  /*0b80*/  FFMA R18, R13, R16, R13 ;  /* 0x000000100d127223 */ /* 0x000fc8000000000d */
[----:B------:R-:W-:-:S04]  /*0b90*/  FFMA R13, R2, R18, RZ ;  /* 0x00000012020d7223 */ /* 0x000fc800000000ff */
[----:B------:R-:W-:-:S04]  /*0ba0*/  FFMA R16, R15, R13, R2 ;  /* 0x0000000d0f107223 */ /* 0x000fc80000000002 */
[----:B------:R-:W-:-:S04]  /*0bb0*/  FFMA R13, R18, R16, R13 ;  /* 0x00000010120d7223 */ /* 0x000fc8000000000d */
[----:B------:R-:W-:-:S04]  /*0bc0*/  FFMA R16, R15, R13, R2 ;  /* 0x0000000d0f107223 */ /* 0x000fc80000000002 */
[----:B------:R-:W-:-:S05]  /*0bd0*/  FFMA R2, R18, R16, R13 ;  /* 0x0000001012027223 */ /* 0x000fca000000000d */
[----:B------:R-:W-:-:S04]  /*0be0*/  SHF.R.U32.HI R3, RZ, 0x17, R2 ;  /* 0x00000017ff037819 */ /* 0x000fc80000011602 */
[----:B------:R-:W-:-:S05]  /*0bf0*/  LOP3.LUT R3, R3, 0xff, RZ, 0xc0, !PT ;  /* 0x000000ff03037812 */ /* 0x000fca00078ec0ff */
[----:B------:R-:W-:-:S04]  /*0c00*/  IMAD.IADD R15, R3, 0x1, R12 ;  /* 0x00000001030f7824 */ /* 0x000fc800078e020c */
[----:B------:R-:W-:-:S05]  /*0c10*/  VIADD R3, R15, 0xffffffff ;  /* 0xffffffff0f037836 */ /* 0x000fca0000000000 */
[----:B------:R-:W-:-:S13]  /*0c20*/  ISETP.GE.U32.AND P0, PT, R3, 0xfe, PT ;  /* 0x000000fe0300780c */ /* 0x000fda0003f06070 */
[----:B------:R-:W-:Y:S05]  /*0c30*/  @!P0 BRA `(.L_x_9) ;  /* 0x0000000000808947 */ /* 0x000fea0003800000 */
[----:B------:R-:W-:-:S13]  /*0c40*/  ISETP.GT.AND P0, PT, R15, 0xfe, PT ;  /* 0x000000fe0f00780c */ /* 0x000fda0003f04270 */
[----:B------:R-:W-:Y:S05]  /*0c50*/  @P0 BRA `(.L_x_10) ;  /* 0x00000000006c0947 */ /* 0x000fea0003800000 */
[----:B------:R-:W-:-:S13]  /*0c60*/  ISETP.GE.AND P0, PT, R15, 0x1, PT ;  /* 0x000000010f00780c */ /* 0x000fda0003f06270 */
[----:B------:R-:W-:Y:S05]  /*0c70*/  @P0 BRA `(.L_x_11) ;  /* 0x0000000000980947 */ /* 0x000fea0003800000 */
[----:B------:R-:W-:Y:S02]  /*0c80*/  ISETP.GE.AND P0, PT, R15, -0x18, PT ;  /* 0xffffffe80f00780c */ /* 0x000fe40003f06270 */
[----:B------:R-:W-:-:S11]  /*0c90*/  LOP3.LUT R2, R2, 0x80000000, RZ, 0xc0, !PT ;  /* 0x8000000002027812 */ /* 0x000fd600078ec0ff */
[----:B------:R-:W-:Y:S05]  /*0ca0*/  @!P0 BRA `(.L_x_11) ;  /* 0x00000000008c8947 */ /* 0x000fea0003800000 */
[CCC-:B------:R-:W-:Y:S01]  /*0cb0*/  FFMA.RZ R3, R18.reuse, R16.reuse, R13.reuse ;  /* 0x0000001012037223 */ /* 0x1c0fe2000000c00d */
[C---:B------:R-:W-:Y:S02]  /*0cc0*/  VIADD R14, R15.reuse, 0x20 ;  /* 0x000000200f0e7836 */ /* 0x040fe40000000000 */
[CCC-:B------:R-:W-:Y:S01]  /*0cd0*/  FFMA.RM R12, R18.reuse, R16.reuse, R13.reuse ;  /* 0x00000010120c7223 */ /* 0x1c0fe2000000400d */
[----:B------:R-:W-:Y:S02]  /*0ce0*/  ISETP.NE.AND P2, PT, R15, RZ, PT ;  /* 0x000000ff0f00720c */ /* 0x000fe40003f45270 */
[----:B------:R-:W-:Y:S01]  /*0cf0*/  LOP3.LUT R11, R3, 0x7fffff, RZ, 0xc0, !PT ;  /* 0x007fffff030b7812 */ /* 0x000fe200078ec0ff */
[----:B------:R-:W-:Y:S01]  /*0d00*/  FFMA.RP R3, R18, R16, R13 ;  /* 0x0000001012037223 */ /* 0x000fe2000000800d */
[----:B------:R-:W-:Y:S01]  /*0d10*/  IMAD.MOV R13, RZ, RZ, -R15 ;  /* 0x000000ffff0d7224 */ /* 0x000fe200078e0a0f */
[----:B------:R-:W-:Y:S02]  /*0d20*/  ISETP.NE.AND P1, PT, R15, RZ, PT ;  /* 0x000000ff0f00720c */ /* 0x000fe40003f25270 */
[----:B------:R-:W-:-:S02]  /*0d30*/  LOP3.LUT R11, R11, 0x800000, RZ, 0xfc, !PT ;  /* 0x008000000b0b7812 */ /* 0x000fc400078efcff */
[----:B------:R-:W-:Y:S02]  /*0d40*/  FSETP.NEU.FTZ.AND P0, PT, R3, R12, PT ;  /* 0x0000000c0300720b */ /* 0x000fe40003f1d000 */
[----:B------:R-:W-:Y:S02]  /*0d50*/  SHF.L.U32 R14, R11, R14, RZ ;  /* 0x0000000e0b0e7219 */ /* 0x000fe400000006ff */
[----:B------:R-:W-:Y:S02]  /*0d60*/  SEL R12, R13, RZ, P2 ;  /* 0x000000ff0d0c7207 */ /* 0x000fe40001000000 */
[----:B------:R-:W-:Y:S02]  /*0d70*/  ISETP.NE.AND P1, PT, R14, RZ, P1 ;  /* 0x000000ff0e00720c */ /* 0x000fe40000f25270 */
[----:B------:R-:W-:Y:S02]  /*0d80*/  SHF.R.U32.HI R12, RZ, R12, R11 ;  /* 0x0000000cff0c7219 */ /* 0x000fe4000001160b */
[----:B------:R-:W-:-:S02]  /*0d90*/  PLOP3.LUT P0, PT, P0, P1, PT, 0xf8, 0x8f ;  /* 0x00000000008f781c */ /* 0x000fc40000703f70 */
[----:B------:R-:W-:Y:S02]  /*0da0*/  SHF.R.U32.HI R14, RZ, 0x1, R12 ;  /* 0x00000001ff0e7819 */ /* 0x000fe4000001160c */
[----:B------:R-:W-:-:S04]  /*0db0*/  SEL R3, RZ, 0x1, !P0 ;  /* 0x00000001ff037807 */ /* 0x000fc80004000000 */
[----:B------:R-:W-:-:S04]  /*0dc0*/  LOP3.LUT R3, R3, 0x1, R14, 0xf8, !PT ;  /* 0x0000000103037812 */ /* 0x000fc800078ef80e */
[----:B------:R-:W-:-:S05]  /*0dd0*/  LOP3.LUT R3, R3, R12, RZ, 0xc0, !PT ;  /* 0x0000000c03037212 */ /* 0x000fca00078ec0ff */
[----:B------:R-:W-:-:S05]  /*0de0*/  IMAD.IADD R3, R14, 0x1, R3 ;  /* 0x000000010e037824 */ /* 0x000fca00078e0203 */
[----:B------:R-:W-:Y:S01]  /*0df0*/  LOP3.LUT R2, R3, R2, RZ, 0xfc, !PT ;  /* 0x0000000203027212 */ /* 0x000fe200078efcff */
[----:B------:R-:W-:Y:S06]  /*0e00*/  BRA `(.L_x_11) ;  /* 0x0000000000347947 */ /* 0x000fec0003800000 */
.L_x_10:
[----:B------:R-:W-:-:S04]  /*0e10*/  LOP3.LUT R2, R2, 0x80000000, RZ, 0xc0, !PT ;  /* 0x8000000002027812 */ /* 0x000fc800078ec0ff */
[----:B------:R-:W-:Y:S01]  /*0e20*/  LOP3.LUT R2, R2, 0x7f800000, RZ, 0xfc, !PT ;  /* 0x7f80000002027812 */ /* 0x000fe200078efcff */
[----:B------:R-:W-:Y:S06]  /*0e30*/  BRA `(.L_x_11) ;  /* 0x0000000000287947 */ /* 0x000fec0003800000 */
.L_x_9:
[----:B------:R-:W-:Y:S01]  /*0e40*/  IMAD R2, R12, 0x800000, R2 ;  /* 0x008000000c027824 */ /* 0x000fe200078e0202 */
[----:B------:R-:W-:Y:S06]  /*0e50*/  BRA `(.L_x_11) ;  /* 0x0000000000207947 */ /* 0x000fec0003800000 */
.L_x_8:
[----:B------:R-:W-:-:S04]  /*0e60*/  LOP3.LUT R2, R3, 0x80000000, R2, 0x48, !PT ;  /* 0x8000000003027812 */ /* 0x000fc800078e4802 */
[----:B------:R-:W-:Y:S01]  /*0e70*/  LOP3.LUT R2, R2, 0x7f800000, RZ, 0xfc, !PT ;  /* 0x7f80000002027812 */ /* 0x000fe200078efcff */
[----:B------:R-:W-:Y:S06]  /*0e80*/  BRA `(.L_x_11) ;  /* 0x0000000000147947 */ /* 0x000fec0003800000 */
.L_x_7:
[----:B------:R-:W-:Y:S01]  /*0e90*/  LOP3.LUT R2, R3, 0x80000000, R2, 0x48, !PT ;  /* 0x8000000003027812 */ /* 0x000fe200078e4802 */
[----:B------:R-:W-:Y:S06]  /*0ea0*/  BRA `(.L_x_11) ;  /* 0x00000000000c7947 */ /* 0x000fec0003800000 */
.L_x_6:
[----:B------:R-:W0:Y:S01]  /*0eb0*/  MUFU.RSQ R2, -QNAN ;  /* 0xffc0000000027908 */ /* 0x000e220000001400 */
[----:B------:R-:W-:Y:S05]  /*0ec0*/  BRA `(.L_x_11) ;  /* 0x0000000000047947 */ /* 0x000fea0003800000 */
.L_x_5:
[----:B------:R-:W-:-:S07]  /*0ed0*/  FADD.FTZ R2, R2, R3 ;  /* 0x0000000302027221 */ /* 0x000fce0000010000 */
.L_x_11:
[----:B------:R-:W-:-:S04]  /*0ee0*/  IMAD.MOV.U32 R11, RZ, RZ, 0x0 ;  /* 0x00000000ff0b7424 */ /* 0x000fc800078e00ff */
[----:B0-----:R-:W-:Y:S05]  /*0ef0*/  RET.REL.NODEC R10 `(Subsample_Bilinear_16_8_4) ;  /* 0xfffffff00a407950 */ /* 0x001fea0003c3ffff */
.L_x_12:
[----:B------:R-:W-:-:S00]  /*0f00*/  BRA `(.L_x_12) ;  /* 0xfffffffc00fc7947 */ /* 0x000fc0000383ffff */
[----:B------:R-:W-:-:S00]  /*0f10*/  NOP ;  /* 0x0000000000007918 */ /* 0x000fc00000000000 */
        /* <DEDUP_REMOVED lines=14> */
.L_x_364:


//--------------------- .text.Subsample_Bilinear_16_8_2_v --------------------------
	.section	.text.Subsample_Bilinear_16_8_2_v,"ax",@progbits
	.align	128
        .global         Subsample_Bilinear_16_8_2_v
        .type           Subsample_Bilinear_16_8_2_v,@function
        .size           Subsample_Bilinear_16_8_2_v,(.L_x_365 - Subsample_Bilinear_16_8_2_v)
        .other          Subsample_Bilinear_16_8_2_v,@"STO_CUDA_ENTRY STV_DEFAULT"
Subsample_Bilinear_16_8_2_v:
.text.Subsample_Bilinear_16_8_2_v:
        /* <DEDUP_REMOVED lines=26> */
[----:B------:R-:W-:Y:S05]  /*01a0*/  CALL.REL.NOINC `($__internal_1_$__cuda_sm3x_div_rn_noftz_f32_slowpath) ;  /* 0x0000000400607944 */ /* 0x000fea0003c00000 */
[----:B------:R-:W-:-:S07]  /*01b0*/  IMAD.MOV.U32 R6, RZ, RZ, R2 ;  /* 0x000000ffff067224 */ /* 0x000fce00078e0002 */
.L_x_13:
        /* <DEDUP_REMOVED lines=15> */
[----:B------:R-:W-:-:S07]  /*02b0*/  MOV R8, R2 ;  /* 0x0000000200087202 */ /* 0x000fce0000000f00 */
.L_x_14:
        /* <DEDUP_REMOVED lines=21> */
[----:B------:R-:W-:Y:S05]  /*0410*/  CALL.REL.NOINC `($__internal_1_$__cuda_sm3x_div_rn_noftz_f32_slowpath) ;  /* 0x0000000000c47944 */ /* 0x000fea0003c00000 */
[----:B------:R-:W-:-:S07]  /*0420*/  IMAD.MOV.U32 R9, RZ, RZ, R2 ;  /* 0x000000ffff097224 */ /* 0x000fce00078e0002 */
.L_x_15:
        /* <DEDUP_REMOVED lines=11> */
[----:B------:R-:W-:Y:S02]  /*04e0*/  MOV R3, R11 ;  /* 0x0000000b00037202 */ /* 0x000fe40000000f00 */
[----:B------:R-:W-:-:S07]  /*04f0*/  MOV R10, 0x510 ;  /* 0x00000510000a7802 */ /* 0x000fce0000000f00 */
[----:B------:R-:W-:Y:S05]  /*0500*/  CALL.REL.NOINC `($__internal_1_$__cuda_sm3x_div_rn_noftz_f32_slowpath) ;  /* 0x0000000000887944 */ /* 0x000fea0003c00000 */
[----:B------:R-:W-:-:S07]  /*0510*/  IMAD.MOV.U32 R3, RZ, RZ, R2 ;  /* 0x000000ffff037224 */ /* 0x000fce00078e0002 */
.L_x_16:
[----:B------:R-:W0:Y:S01]  /*0520*/  LDCU UR4, c[0x0][0x380] ;  /* 0x00007000ff0477ac */ /* 0x000e220008000800 */
[----:B------:R-:W-:Y:S01]  /*0530*/  FADD R11, R8, -R3 ;  /* 0x80000003080b7221 */ /* 0x000fe20000000000 */
[----:B------:R-:W-:Y:S01]  /*0540*/  FADD R10, R6, -R9 ;  /* 0x80000009060a7221 */ /* 0x000fe20000000000 */
[----:B------:R-:W-:Y:S01]  /*0550*/  FADD R15, R8, R3 ;  /* 0x00000003080f7221 */ /* 0x000fe20000000000 */
[----:B------:R-:W-:Y:S02]  /*0560*/  IMAD.MOV.U32 R12, RZ, RZ, -0x3e000000 ;  /* 0xc2000000ff0c7424 */ /* 0x000fe400078e00ff */
[----:B------:R-:W-:Y:S01]  /*0570*/  FADD R2, R6, R9 ;  /* 0x0000000906027221 */ /* 0x000fe20000000000 */
[----:B------:R-:W-:Y:S01]  /*0580*/  IMAD.MOV.U32 R3, RZ, RZ, R11 ;  /* 0x000000ffff037224 */ /* 0x000fe200078e000b */
[----:B------:R-:W-:Y:S01]  /*0590*/  UMOV UR5, URZ ;  /* 0x000000ff00057c82 */ /* 0x000fe20008000000 */
[----:B------:R-:W-:Y:S01]  /*05a0*/  MOV R14, R10 ;  /* 0x0000000a000e7202 */ /* 0x000fe20000000f00 */
[----:B------:R-:W-:-:S02]  /*05b0*/  IMAD.MOV.U32 R16, RZ, RZ, R2 ;  /* 0x000000ffff107224 */ /* 0x000fc400078e0002 */
[----:B------:R-:W-:Y:S01]  /*05c0*/  IMAD.MOV.U32 R17, RZ, RZ, R15 ;  /* 0x000000ffff117224 */ /* 0x000fe200078e000f */
[----:B0-----:R-:W5:Y:S01]  /*05d0*/  TEX.LL RZ, R0, R10, R12, UR4, 2D, 0x2 ;  /* 0x28ff040c0a007f60 */ /* 0x001f6200089e02ff */
[----:B------:R-:W5:Y:S01]  /*05e0*/  TEX.LL RZ, R3, R2, R12, UR4, 2D, 0x2 ;  /* 0x28ff040c02037f60 */ /* 0x000f6200089e02ff */
[----:B------:R-:W5:Y:S01]  /*05f0*/  TEX.LL RZ, R6, R14, R12, UR4, 2D, 0x2 ;  /* 0x28ff040c0e067f60 */ /* 0x000f6200089e02ff */
[----:B------:R0:W5:Y:S01]  /*0600*/  TEX.LL RZ, R8, R16, R12, UR4, 2D, 0x2 ;  /* 0x28ff040c10087f60 */ /* 0x00016200089e02ff */
[----:B------:R-:W1:Y:S01]  /*0610*/  LDCU.64 UR8, c[0x0][0x388] ;  /* 0x00007100ff0877ac */ /* 0x000e620008000a00 */
[--C-:B------:R-:W-:Y:S01]  /*0620*/  SHF.R.S32.HI R5, RZ, 0x1f, R4.reuse ;  /* 0x0000001fff057819 */ /* 0x100fe20000011404 */
[----:B0-----:R-:W0:Y:S02]  /*0630*/  LDCU UR5, c[0x0][0x398] ;  /* 0x00007300ff0577ac */ /* 0x001e240008000800 */
[----:B0-----:R-:W-:Y:S02]  /*0640*/  USHF.R.S32.HI UR4, URZ, 0x1f, UR5 ;  /* 0x0000001fff047899 */ /* 0x001fe40008011405 */
[----:B------:R-:W-:-:S04]  /*0650*/  IMAD.WIDE.U32 R4, R7, UR5, R4 ;  /* 0x0000000507047c25 */ /* 0x000fc8000f8e0004 */
[----:B------:R-:W-:Y:S01]  /*0660*/  IMAD R7, R7, UR4, RZ ;  /* 0x0000000407077c24 */ /* 0x000fe2000f8e02ff */
[----:B-1----:R-:W-:Y:S01]  /*0670*/  IADD3 R2, P0, PT, R4, UR8, RZ ;  /* 0x0000000804027c10 */ /* 0x002fe2000ff1e0ff */
[----:B------:R-:W-:-:S04]  /*0680*/  DEPBAR.LE SB5, 0x1 ;  /* 0x0000d0400000791a */ /* 0x000fc80000000000 */
[----:B------:R-:W-:Y:S02]  /*0690*/  LOP3.LUT R0, R0, 0xffff, RZ, 0xc0, !PT ;  /* 0x0000ffff00007812 */ /* 0x000fe400078ec0ff */
[----:B------:R-:W-:Y:S02]  /*06a0*/  LOP3.LUT R9, R3, 0xffff, RZ, 0xc0, !PT ;  /* 0x0000ffff03097812 */ /* 0x000fe400078ec0ff */
[----:B------:R-:W-:Y:S02]  /*06b0*/  LOP3.LUT R6, R6, 0xffff, RZ, 0xc0, !PT ;  /* 0x0000ffff06067812 */ /* 0x000fe400078ec0ff */
[----:B-----5:R-:W-:Y:S02]  /*06c0*/  LOP3.LUT R8, R8, 0xffff, RZ, 0xc0, !PT ;  /* 0x0000ffff08087812 */ /* 0x020fe400078ec0ff */
[----:B------:R-:W-:Y:S02]  /*06d0*/  IADD3 R9, PT, PT, R6, R0, R9 ;  /* 0x0000000006097210 */ /* 0x000fe40007ffe009 */
[----:B------:R-:W-:-:S02]  /*06e0*/  IADD3.X R3, PT, PT, R5, UR9, R7, P0, !PT ;  /* 0x0000000905037c10 */ /* 0x000fc400087fe407 */
[----:B------:R-:W-:-:S04]  /*06f0*/  IADD3 R8, PT, PT, R9, 0x2, R8 ;  /* 0x0000000209087810 */ /* 0x000fc80007ffe008 */
[----:B------:R-:W-:-:S05]  /*0700*/  SHF.R.U32.HI R5, RZ, 0xa, R8 ;  /* 0x0000000aff057819 */ /* 0x000fca0000011608 */
[----:B------:R-:W-:Y:S01]  /*0710*/  STG.E.U8 desc[UR6][R2.64], R5 ;  /* 0x0000000502007986 */ /* 0x000fe2000c101106 */
[----:B------:R-:W-:Y:S05]  /*0720*/  EXIT ;  /* 0x000000000000794d */ /* 0x000fea0003800000 */
        .weak           $__internal_1_$__cuda_sm3x_div_rn_noftz_f32_slowpath
        .type           $__internal_1_$__cuda_sm3x_div_rn_noftz_f32_slowpath,@function
        .size           $__internal_1_$__cuda_sm3x_div_rn_noftz_f32_slowpath,(.L_x_365 - $__internal_1_$__cuda_sm3x_div_rn_noftz_f32_slowpath)
$__internal_1_$__cuda_sm3x_div_rn_noftz_f32_slowpath:
[----:B------:R-:W-:Y:S02]  /*0730*/  SHF.R.U32.HI R12, RZ, 0x17, R3 ;  /* 0x00000017ff0c7819 */ /* 0x000fe40000011603 */
[----:B------:R-:W-:Y:S02]  /*0740*/  SHF.R.U32.HI R11, RZ, 0x17, R2 ;  /* 0x00000017ff0b7819 */ /* 0x000fe40000011602 */
[----:B------:R-:W-:Y:S02]  /*0750*/  LOP3.LUT R12, R12, 0xff, RZ, 0xc0, !PT ;  /* 0x000000ff0c0c7812 */ /* 0x000fe400078ec0ff */
[----:B------:R-:W-:-:S03]  /*0760*/  LOP3.LUT R16, R11, 0xff, RZ, 0xc0, !PT ;  /* 0x000000ff0b107812 */ /* 0x000fc600078ec0ff */
[----:B------:R-:W-:Y:S01]  /*0770*/  VIADD R14, R12, 0xffffffff ;  /* 0xffffffff0c0e7836 */ /* 0x000fe20000000000 */
[----:B------:R-:W-:-:S04]  /*0780*/  IADD3 R13, PT, PT, R16, -0x1, RZ ;  /* 0xffffffff100d7810 */ /* 0x000fc80007ffe0ff */
        /* <DEDUP_REMOVED lines=25> */
[----:B------:R-:W-:-:S03]  /*0920*/  @!P1 FFMA R3, R3, 1.84467440737095516160e+19, RZ ;  /* 0x5f80000003039823 */ /* 0x000fc600000000ff */
[----:B------:R-:W-:-:S07]  /*0930*/  @!P1 IADD3 R11, PT, PT, R11, 0x40, RZ ;  /* 0x000000400b0b9810 */ /* 0x000fce0007ffe0ff */
.L_x_17:
[----:B------:R-:W-:-:S05]  /*0940*/  LEA R14, R12, 0xc0800000, 0x17 ;  /* 0xc08000000c0e7811 */ /* 0x000fca00078eb8ff */
[----:B------:R-:W-:Y:S02]  /*0950*/  IMAD.IADD R14, R3, 0x1, -R14 ;  /* 0x00000001030e7824 */ /* 0x000fe400078e0a0e */
[----:B------:R-:W-:Y:S02]  /*0960*/  VIADD R3, R16, 0xffffff81 ;  /* 0xffffff8110037836 */ /* 0x000fe40000000000 */
[----:B------:R-:W0:Y:S01]  /*0970*/  MUFU.RCP R13, R14 ;  /* 0x0000000e000d7308 */ /* 0x000e220000001000 */
[----:B------:R-:W-:Y:S01]  /*0980*/  FADD.FTZ R15, -R14, -RZ ;  /* 0x800000ff0e0f7221 */ /* 0x000fe20000010100 */
[C---:B------:R-:W-:Y:S01]  /*0990*/  IMAD R2, R3.reuse, -0x800000, R2 ;  /* 0xff80000003027824 */ /* 0x040fe200078e0202 */
[----:B------:R-:W-:-:S04]  /*09a0*/  IADD3 R12, PT, PT, R3, 0x7f, -R12 ;  /* 0x0000007f030c7810 */ /* 0x000fc80007ffe80c */
[----:B------:R-:W-:Y:S01]  /*09b0*/  IADD3 R12, PT, PT, R12, R11, RZ ;  /* 0x0000000b0c0c7210 */ /* 0x000fe20007ffe0ff */
        /* <DEDUP_REMOVED lines=21> */
[C---:B------:R-:W-:Y:S01]  /*0b10*/  IADD3 R14, PT, PT, R15.reuse, 0x20, RZ ;  /* 0x000000200f0e7810 */ /* 0x040fe20007ffe0ff */
        /* <DEDUP_REMOVED lines=20> */
.L_x_23:
[----:B------:R-:W-:-:S04]  /*0c60*/  LOP3.LUT R2, R2, 0x80000000, RZ, 0xc0, !PT ;  /* 0x8000000002027812 */ /* 0x000fc800078ec0ff */
[----:B------:R-:W-:Y:S01]  /*0c70*/  LOP3.LUT R2, R2, 0x7f800000, RZ, 0xfc, !PT ;  /* 0x7f80000002027812 */ /* 0x000fe200078efcff */
[----:B------:R-:W-:Y:S06]  /*0c80*/  BRA `(.L_x_24) ;  /* 0x0000000000287947 */ /* 0x000fec0003800000 */
.L_x_22:
[----:B------:R-:W-:Y:S01]  /*0c90*/  LEA R2, R12, R2, 0x17 ;  /* 0x000000020c027211 */ /* 0x000fe200078eb8ff */
[----:B------:R-:W-:Y:S06]  /*0ca0*/  BRA `(.L_x_24) ;  /* 0x0000000000207947 */ /* 0x000fec0003800000 */
.L_x_21:
[----:B------:R-:W-:-:S04]  /*0cb0*/  LOP3.LUT R2, R3, 0x80000000, R2, 0x48, !PT ;  /* 0x8000000003027812 */ /* 0x000fc800078e4802 */
[----:B------:R-:W-:Y:S01]  /*0cc0*/  LOP3.LUT R2, R2, 0x7f800000, RZ, 0xfc, !PT ;  /* 0x7f80000002027812 */ /* 0x000fe200078efcff */
[----:B------:R-:W-:Y:S06]  /*0cd0*/  BRA `(.L_x_24) ;  /* 0x0000000000147947 */ /* 0x000fec0003800000 */
.L_x_20:
[----:B------:R-:W-:Y:S01]  /*0ce0*/  LOP3.LUT R2, R3, 0x80000000, R2, 0x48, !PT ;  /* 0x8000000003027812 */ /* 0x000fe200078e4802 */
[----:B------:R-:W-:Y:S06]  /*0cf0*/  BRA `(.L_x_24) ;  /* 0x00000000000c7947 */ /* 0x000fec0003800000 */
.L_x_19:
[----:B------:R-:W0:Y:S01]  /*0d00*/  MUFU.RSQ R2, -QNAN ;  /* 0xffc0000000027908 */ /* 0x000e220000001400 */
[----:B------:R-:W-:Y:S05]  /*0d10*/  BRA `(.L_x_24) ;  /* 0x0000000000047947 */ /* 0x000fea0003800000 */
.L_x_18:
[----:B------:R-:W-:-:S07]  /*0d20*/  FADD.FTZ R2, R2, R3 ;  /* 0x0000000302027221 */ /* 0x000fce0000010000 */
.L_x_24:
[----:B------:R-:W-:-:S04]  /*0d30*/  IMAD.MOV.U32 R11, RZ, RZ, 0x0 ;  /* 0x00000000ff0b7424 */ /* 0x000fc800078e00ff */
[----:B0-----:R-:W-:Y:S05]  /*0d40*/  RET.REL.NODEC R10 `(Subsample_Bilinear_16_8_2_v) ;  /* 0xfffffff00aac7950 */ /* 0x001fea0003c3ffff */
.L_x_25:
        /* <DEDUP_REMOVED lines=11> */
.L_x_365:


//--------------------- .text.Subsample_Bilinear_16_8_2_u --------------------------
	.section	.text.Subsample_Bilinear_16_8_2_u,"ax",@progbits
	.align	128
        .global         Subsample_Bilinear_16_8_2_u
        .type           Subsample_Bilinear_16_8_2_u,@function
        .size           Subsample_Bilinear_16_8_2_u,(.L_x_366 - Subsample_Bilinear_16_8_2_u)
        .other          Subsample_Bilinear_16_8_2_u,@"STO_CUDA_ENTRY STV_DEFAULT"
Subsample_Bilinear_16_8_2_u:
.text.Subsample_Bilinear_16_8_2_u:
        /* <DEDUP_REMOVED lines=26> */
[----:B------:R-:W-:Y:S05]  /*01a0*/  CALL.REL.NOINC `($__internal_2_$__cuda_sm3x_div_rn_noftz_f32_slowpath) ;  /* 0x0000000400607944 */ /* 0x000fea0003c00000 */
[----:B------:R-:W-:-:S07]  /*01b0*/  IMAD.MOV.U32 R6, RZ, RZ, R2 ;  /* 0x000000ffff067224 */ /* 0x000fce00078e0002 */
.L_x_26:
        /* <DEDUP_REMOVED lines=15> */
[----:B------:R-:W-:-:S07]  /*02b0*/  MOV R8, R2 ;  /* 0x0000000200087202 */ /* 0x000fce0000000f00 */
.L_x_27:
        /* <DEDUP_REMOVED lines=21> */
[----:B------:R-:W-:Y:S05]  /*0410*/  CALL.REL.NOINC `($__internal_2_$__cuda_sm3x_div_rn_noftz_f32_slowpath) ;  /* 0x0000000000c47944 */ /* 0x000fea0003c00000 */
[----:B------:R-:W-:-:S07]  /*0420*/  IMAD.MOV.U32 R9, RZ, RZ, R2 ;  /* 0x000000ffff097224 */ /* 0x000fce00078e0002 */
.L_x_28:
        /* <DEDUP_REMOVED lines=13> */
[----:B------:R-:W-:Y:S05]  /*0500*/  CALL.REL.NOINC `($__internal_2_$__cuda_sm3x_div_rn_noftz_f32_slowpath) ;  /* 0x0000000000887944 */ /* 0x000fea0003c00000 */
[----:B------:R-:W-:-:S07]  /*0510*/  IMAD.MOV.U32 R3, RZ, RZ, R2 ;  /* 0x000000ffff037224 */ /* 0x000fce00078e0002 */
.L_x_29:
        /* <DEDUP_REMOVED lines=33> */
        .weak           $__internal_2_$__cuda_sm3x_div_rn_noftz_f32_slowpath
        .type           $__internal_2_$__cuda_sm3x_div_rn_noftz_f32_slowpath,@function
        .size           $__internal_2_$__cuda_sm3x_div_rn_noftz_f32_slowpath,(.L_x_366 - $__internal_2_$__cuda_sm3x_div_rn_noftz_f32_slowpath)
$__internal_2_$__cuda_sm3x_div_rn_noftz_f32_slowpath:
        /* <DEDUP_REMOVED lines=33> */
.L_x_30:
        /* <DEDUP_REMOVED lines=50> */
.L_x_36:
[----:B------:R-:W-:-:S04]  /*0c60*/  LOP3.LUT R2, R2, 0x80000000, RZ, 0xc0, !PT ;  /* 0x8000000002027812 */ /* 0x000fc800078ec0ff */
[----:B------:R-:W-:Y:S01]  /*0c70*/  LOP3.LUT R2, R2, 0x7f800000, RZ, 0xfc, !PT ;  /* 0x7f80000002027812 */ /* 0x000fe200078efcff */
[----:B------:R-:W-:Y:S06]  /*0c80*/  BRA `(.L_x_37) ;  /* 0x0000000000287947 */ /* 0x000fec0003800000 */
.L_x_35:
[----:B------:R-:W-:Y:S01]  /*0c90*/  LEA R2, R12, R2, 0x17 ;  /* 0x000000020c027211 */ /* 0x000fe200078eb8ff */
[----:B------:R-:W-:Y:S06]  /*0ca0*/  BRA `(.L_x_37) ;  /* 0x0000000000207947 */ /* 0x000fec0003800000 */
.L_x_34:
[----:B------:R-:W-:-:S04]  /*0cb0*/  LOP3.LUT R2, R3, 0x80000000, R2, 0x48, !PT ;  /* 0x8000000003027812 */ /* 0x000fc800078e4802 */
[----:B------:R-:W-:Y:S01]  /*0cc0*/  LOP3.LUT R2, R2, 0x7f800000, RZ, 0xfc, !PT ;  /* 0x7f80000002027812 */ /* 0x000fe200078efcff */
[----:B------:R-:W-:Y:S06]  /*0cd0*/  BRA `(.L_x_37) ;  /* 0x0000000000147947 */ /* 0x000fec0003800000 */
.L_x_33:
[----:B------:R-:W-:Y:S01]  /*0ce0*/  LOP3.LUT R2, R3, 0x80000000, R2, 0x48, !PT ;  /* 0x8000000003027812 */ /* 0x000fe200078e4802 */
[----:B------:R-:W-:Y:S06]  /*0cf0*/  BRA `(.L_x_37) ;  /* 0x00000000000c7947 */ /* 0x000fec0003800000 */
.L_x_32:
[----:B------:R-:W0:Y:S01]  /*0d00*/  MUFU.RSQ R2, -QNAN ;  /* 0xffc0000000027908 */ /* 0x000e220000001400 */
[----:B------:R-:W-:Y:S05]  /*0d10*/  BRA `(.L_x_37) ;  /* 0x0000000000047947 */ /* 0x000fea0003800000 */
.L_x_31:
[----:B------:R-:W-:-:S07]  /*0d20*/  FADD.FTZ R2, R2, R3 ;  /* 0x0000000302027221 */ /* 0x000fce0000010000 */
.L_x_37:
[----:B------:R-:W-:-:S04]  /*0d30*/  IMAD.MOV.U32 R11, RZ, RZ, 0x0 ;  /* 0x00000000ff0b7424 */ /* 0x000fc800078e00ff */
[----:B0-----:R-:W-:Y:S05]  /*0d40*/  RET.REL.NODEC R10 `(Subsample_Bilinear_16_8_2_u) ;  /* 0xfffffff00aac7950 */ /* 0x001fea0003c3ffff */
.L_x_38:
        /* <DEDUP_REMOVED lines=11> */
.L_x_366:


//--------------------- .text.Subsample_Bilinear_16_8_2 --------------------------
	.section	.text.Subsample_Bilinear_16_8_2,"ax",@progbits
	.align	128
        .global         Subsample_Bilinear_16_8_2
        .type           Subsample_Bilinear_16_8_2,@function
        .size           Subsample_Bilinear_16_8_2,(.L_x_367 - Subsample_Bilinear_16_8_2)
        .other          Subsample_Bilinear_16_8_2,@"STO_CUDA_ENTRY STV_DEFAULT"
Subsample_Bilinear_16_8_2:
.text.Subsample_Bilinear_16_8_2:
        /* <DEDUP_REMOVED lines=26> */
[----:B------:R-:W-:Y:S05]  /*01a0*/  CALL.REL.NOINC `($__internal_3_$__cuda_sm3x_div_rn_noftz_f32_slowpath) ;  /* 0x0000000400907944 */ /* 0x000fea0003c00000 */
[----:B------:R-:W-:-:S07]  /*01b0*/  IMAD.MOV.U32 R6, RZ, RZ, R2 ;  /* 0x000000ffff067224 */ /* 0x000fce00078e0002 */
.L_x_39:
        /* <DEDUP_REMOVED lines=16> */
.L_x_40:
        /* <DEDUP_REMOVED lines=21> */
[----:B------:R-:W-:Y:S05]  /*0410*/  CALL.REL.NOINC `($__internal_3_$__cuda_sm3x_div_rn_noftz_f32_slowpath) ;  /* 0x0000000000f47944 */ /* 0x000fea0003c00000 */
[----:B------:R-:W-:-:S07]  /*0420*/  IMAD.MOV.U32 R9, RZ, RZ, R2 ;  /* 0x000000ffff097224 */ /* 0x000fce00078e0002 */
.L_x_41:
        /* <DEDUP_REMOVED lines=13> */
[----:B------:R-:W-:Y:S05]  /*0500*/  CALL.REL.NOINC `($__internal_3_$__cuda_sm3x_div_rn_noftz_f32_slowpath) ;  /* 0x0000000000b87944 */ /* 0x000fea0003c00000 */
[----:B------:R-:W-:-:S07]  /*0510*/  IMAD.MOV.U32 R3, RZ, RZ, R2 ;  /* 0x000000ffff037224 */ /* 0x000fce00078e0002 */
.L_x_42:
        /* <DEDUP_REMOVED lines=11> */
[----:B0-----:R-:W5:Y:S01]  /*05d0*/  TEX.LL RZ, R8, R10, R6, UR4, 2D, 0x3 ;  /* 0x28ff04060a087f60 */ /* 0x001f6200089e03ff */
[----:B------:R-:W5:Y:S01]  /*05e0*/  TEX.LL RZ, R12, R12, R6, UR4, 2D, 0x3 ;  /* 0x28ff04060c0c7f60 */ /* 0x000f6200089e03ff */
[----:B------:R-:W5:Y:S03]  /*05f0*/  TEX.LL RZ, R14, R14, R6, UR4, 2D, 0x3 ;  /* 0x28ff04060e0e7f60 */ /* 0x000f6600089e03ff */
[----:B------:R0:W5:Y:S01]  /*0600*/  TEX.LL RZ, R2, R2, R6, UR4, 2D, 0x3 ;  /* 0x28ff040602027f60 */ /* 0x00016200089e03ff */
[----:B------:R-:W1:Y:S01]  /*0610*/  LDCU.64 UR8, c[0x0][0x388] ;  /* 0x00007100ff0877ac */ /* 0x000e620008000a00 */
[----:B------:R-:W-:Y:S01]  /*0620*/  SHF.R.S32.HI R5, RZ, 0x1f, R4 ;  /* 0x0000001fff057819 */ /* 0x000fe20000011404 */
[----:B0-----:R-:W0:Y:S02]  /*0630*/  LDCU UR5, c[0x0][0x398] ;  /* 0x00007300ff0577ac */ /* 0x001e240008000800 */
[----:B0-----:R-:W-:-:S04]  /*0640*/  USHF.R.S32.HI UR4, URZ, 0x1f, UR5 ;  /* 0x0000001fff047899 */ /* 0x001fc80008011405 */
[----:B------:R-:W-:Y:S02]  /*0650*/  USHF.R.U64 UR5, UR5, 0x1, UR4 ;  /* 0x0000000105057899 */ /* 0x000fe40008001204 */
[----:B------:R-:W-:-:S04]  /*0660*/  USHF.R.U32.HI UR4, URZ, 0x1, UR4 ;  /* 0x00000001ff047899 */ /* 0x000fc80008011604 */
[----:B------:R-:W-:-:S04]  /*0670*/  IMAD.WIDE.U32 R4, R7, UR5, R4 ;  /* 0x0000000507047c25 */ /* 0x000fc8000f8e0004 */
[----:B------:R-:W-:Y:S01]  /*0680*/  IMAD R7, R7, UR4, RZ ;  /* 0x0000000407077c24 */ /* 0x000fe2000f8e02ff */
[----:B------:R-:W-:-:S04]  /*0690*/  DEPBAR.LE SB5, 0x2 ;  /* 0x0000d0800000791a */ /* 0x000fc80000000000 */
[----:B------:R-:W-:Y:S02]  /*06a0*/  LOP3.LUT R0, R9, 0xffff, RZ, 0xc0, !PT ;  /* 0x0000ffff09007812 */ /* 0x000fe400078ec0ff */
[----:B------:R-:W-:Y:S02]  /*06b0*/  LOP3.LUT R8, R8, 0xffff, RZ, 0xc0, !PT ;  /* 0x0000ffff08087812 */ /* 0x000fe400078ec0ff */
[----:B------:R-:W-:Y:S02]  /*06c0*/  LOP3.LUT R9, R12, 0xffff, RZ, 0xc0, !PT ;  /* 0x0000ffff0c097812 */ /* 0x000fe400078ec0ff */
[----:B------:R-:W-:Y:S01]  /*06d0*/  LOP3.LUT R13, R13, 0xffff, RZ, 0xc0, !PT ;  /* 0x0000ffff0d0d7812 */ /* 0x000fe200078ec0ff */
[----:B------:R-:W-:-:S04]  /*06e0*/  DEPBAR.LE SB5, 0x1 ;  /* 0x0000d0400000791a */ /* 0x000fc80000000000 */
[----:B------:R-:W-:Y:S02]  /*06f0*/  LOP3.LUT R14, R14, 0xffff, RZ, 0xc0, !PT ;  /* 0x0000ffff0e0e7812 */ /* 0x000fe400078ec0ff */
[----:B------:R-:W-:Y:S02]  /*0700*/  LOP3.LUT R15, R15, 0xffff, RZ, 0xc0, !PT ;  /* 0x0000ffff0f0f7812 */ /* 0x000fe400078ec0ff */
[----:B------:R-:W-:Y:S02]  /*0710*/  IADD3 R9, PT, PT, R14, R8, R9 ;  /* 0x000000080e097210 */ /* 0x000fe40007ffe009 */
[----:B------:R-:W-:Y:S02]  /*0720*/  IADD3 R0, PT, PT, R15, R0, R13 ;  /* 0x000000000f007210 */ /* 0x000fe40007ffe00d */
[----:B-----5:R-:W-:Y:S02]  /*0730*/  LOP3.LUT R2, R2, 0xffff, RZ, 0xc0, !PT ;  /* 0x0000ffff02027812 */ /* 0x020fe400078ec0ff */
[----:B------:R-:W-:-:S02]  /*0740*/  LOP3.LUT R3, R3, 0xffff, RZ, 0xc0, !PT ;  /* 0x0000ffff03037812 */ /* 0x000fc400078ec0ff */
[----:B------:R-:W-:Y:S02]  /*0750*/  IADD3 R9, PT, PT, R9, 0x2, R2 ;  /* 0x0000000209097810 */ /* 0x000fe40007ffe002 */
[----:B------:R-:W-:Y:S02]  /*0760*/  IADD3 R0, PT, PT, R0, 0x2, R3 ;  /* 0x0000000200007810 */ /* 0x000fe40007ffe003 */
[----:B------:R-:W-:Y:S02]  /*0770*/  IADD3 R3, PT, PT, R5, R7, RZ ;  /* 0x0000000705037210 */ /* 0x000fe40007ffe0ff */
[----:B-1----:R-:W-:Y:S02]  /*0780*/  LEA R2, P0, R4, UR8, 0x1 ;  /* 0x0000000804027c11 */ /* 0x002fe4000f8008ff */
[----:B------:R-:W-:Y:S02]  /*0790*/  SHF.R.U32.HI R9, RZ, 0xa, R9 ;  /* 0x0000000aff097819 */ /* 0x000fe40000011609 */
[----:B------:R-:W-:-:S02]  /*07a0*/  SHF.R.U32.HI R0, RZ, 0xa, R0 ;  /* 0x0000000aff007819 */ /* 0x000fc40000011600 */
[----:B------:R-:W-:Y:S02]  /*07b0*/  LEA.HI.X R3, R4, UR9, R3, 0x1, P0 ;  /* 0x0000000904037c11 */ /* 0x000fe400080f0c03 */
[----:B------:R-:W-:-:S05]  /*07c0*/  PRMT R9, R0, 0x7604, R9 ;  /* 0x0000760400097816 */ /* 0x000fca0000000009 */
[----:B------:R-:W-:Y:S01]  /*07d0*/  STG.E.U16 desc[UR6][R2.64], R9 ;  /* 0x0000000902007986 */ /* 0x000fe2000c101506 */
[----:B------:R-:W-:Y:S05]  /*07e0*/  EXIT ;  /* 0x000000000000794d */ /* 0x000fea0003800000 */
        .weak           $__internal_3_$__cuda_sm3x_div_rn_noftz_f32_slowpath
        .type           $__internal_3_$__cuda_sm3x_div_rn_noftz_f32_slowpath,@function
        .size           $__internal_3_$__cuda_sm3x_div_rn_noftz_f32_slowpath,(.L_x_367 - $__internal_3_$__cuda_sm3x_div_rn_noftz_f32_slowpath)
$__internal_3_$__cuda_sm3x_div_rn_noftz_f32_slowpath:
        /* <DEDUP_REMOVED lines=33> */
.L_x_43:
        /* <DEDUP_REMOVED lines=50> */
.L_x_49:
[----:B------:R-:W-:-:S04]  /*0d20*/  LOP3.LUT R2, R2, 0x80000000, RZ, 0xc0, !PT ;  /* 0x8000000002027812 */ /* 0x000fc800078ec0ff */
[----:B------:R-:W-:Y:S01]  /*0d30*/  LOP3.LUT R2, R2, 0x7f800000, RZ, 0xfc, !PT ;  /* 0x7f80000002027812 */ /* 0x000fe200078efcff */
[----:B------:R-:W-:Y:S06]  /*0d40*/  BRA `(.L_x_50) ;  /* 0x0000000000287947 */ /* 0x000fec0003800000 */
.L_x_48:
[----:B------:R-:W-:Y:S01]  /*0d50*/  IMAD R2, R12, 0x800000, R2 ;  /* 0x008000000c027824 */ /* 0x000fe200078e0202 */
[----:B------:R-:W-:Y:S06]  /*0d60*/  BRA `(.L_x_50) ;  /* 0x0000000000207947 */ /* 0x000fec0003800000 */
.L_x_47:
[----:B------:R-:W-:-:S04]  /*0d70*/  LOP3.LUT R2, R3, 0x80000000, R2, 0x48, !PT ;  /* 0x8000000003027812 */ /* 0x000fc800078e4802 */
[----:B------:R-:W-:Y:S01]  /*0d80*/  LOP3.LUT R2, R2, 0x7f800000, RZ, 0xfc, !PT ;  /* 0x7f80000002027812 */ /* 0x000fe200078efcff */
[----:B------:R-:W-:Y:S06]  /*0d90*/  BRA `(.L_x_50) ;  /* 0x0000000000147947 */ /* 0x000fec0003800000 */
.L_x_46:
[----:B------:R-:W-:Y:S01]  /*0da0*/  LOP3.LUT R2, R3, 0x80000000, R2, 0x48, !PT ;  /* 0x8000000003027812 */ /* 0x000fe200078e4802 */
[----:B------:R-:W-:Y:S06]  /*0db0*/  BRA `(.L_x_50) ;  /* 0x00000000000c7947 */ /* 0x000fec0003800000 */
.L_x_45:
[----:B------:R-:W0:Y:S01]  /*0dc0*/  MUFU.RSQ R2, -QNAN ;  /* 0xffc0000000027908 */ /* 0x000e220000001400 */
[----:B------:R-:W-:Y:S05]  /*0dd0*/  BRA `(.L_x_50) ;  /* 0x0000000000047947 */ /* 0x000fea0003800000 */
.L_x_44:
[----:B------:R-:W-:-:S07]  /*0de0*/  FADD.FTZ R2, R2, R3 ;  /* 0x0000000302027221 */ /* 0x000fce0000010000 */
.L_x_50:
[----:B------:R-:W-:-:S04]  /*0df0*/  IMAD.MOV.U32 R11, RZ, RZ, 0x0 ;  /* 0x00000000ff0b7424 */ /* 0x000fc800078e00ff */
[----:B0-----:R-:W-:Y:S05]  /*0e00*/  RET.REL.NODEC R10 `(Subsample_Bilinear_16_8_2) ;  /* 0xfffffff00a7c7950 */ /* 0x001fea0003c3ffff */
.L_x_51:
        /* <DEDUP_REMOVED lines=15> */
.L_x_367:


//--------------------- .text.Subsample_Bilinear_16_8_p2 --------------------------
	.section	.text.Subsample_Bilinear_16_8_p2,"ax",@progbits
	.align	128
        .global         Subsample_Bilinear_16_8_p2
        .type           Subsample_Bilinear_16_8_p2,@function
        .size           Subsample_Bilinear_16_8_p2,(.L_x_368 - Subsample_Bilinear_16_8_p2)
        .other          Subsample_Bilinear_16_8_p2,@"STO_CUDA_ENTRY STV_DEFAULT"
Subsample_Bilinear_16_8_p2:
.text.Subsample_Bilinear_16_8_p2:
        /* <DEDUP_REMOVED lines=26> */
[----:B------:R-:W-:Y:S05]  /*01a0*/  CALL.REL.NOINC `($__internal_4_$__cuda_sm3x_div_rn_noftz_f32_slowpath) ;  /* 0x0000000400647944 */ /* 0x000fea0003c00000 */
[----:B------:R-:W-:-:S07]  /*01b0*/  IMAD.MOV.U32 R6, RZ, RZ, R10 ;  /* 0x000000ffff067224 */ /* 0x000fce00078e000a */
.L_x_52:
        /* <DEDUP_REMOVED lines=15> */
[----:B------:R-:W-:-:S07]  /*02b0*/  MOV R7, R10 ;  /* 0x0000000a00077202 */ /* 0x000fce0000000f00 */
.L_x_53:
        /* <DEDUP_REMOVED lines=21> */
[----:B------:R-:W-:Y:S05]  /*0410*/  CALL.REL.NOINC `($__internal_4_$__cuda_sm3x_div_rn_noftz_f32_slowpath) ;  /* 0x0000000000c87944 */ /* 0x000fea0003c00000 */
[----:B------:R-:W-:-:S07]  /*0420*/  IMAD.MOV.U32 R9, RZ, RZ, R10 ;  /* 0x000000ffff097224 */ /* 0x000fce00078e000a */
.L_x_54:
        /* <DEDUP_REMOVED lines=13> */
[----:B------:R-:W-:Y:S05]  /*0500*/  CALL.REL.NOINC `($__internal_4_$__cuda_sm3x_div_rn_noftz_f32_slowpath) ;  /* 0x00000000008c7944 */ /* 0x000fea0003c00000 */
[----:B------:R-:W-:-:S07]  /*0510*/  IMAD.MOV.U32 R2, RZ, RZ, R10 ;  /* 0x000000ffff027224 */ /* 0x000fce00078e000a */
.L_x_55:
[----:B------:R-:W0:Y:S01]  /*0520*/  LDCU UR4, c[0x0][0x380] ;  /* 0x00007000ff0477ac */ /* 0x000e220008000800 */
[C-C-:B------:R-:W-:Y:S01]  /*0530*/  FADD R11, R7.reuse, -R2.reuse ;  /* 0x80000002070b7221 */ /* 0x140fe20000000000 */
[C-C-:B------:R-:W-:Y:S01]  /*0540*/  FADD R10, R6.reuse, -R9.reuse ;  /* 0x80000009060a7221 */ /* 0x140fe20000000000 */
        /* <DEDUP_REMOVED lines=13> */
[----:B------:R-:W-:-:S05]  /*0620*/  IMAD.SHL.U32 R2, R5, 0x2, RZ ;  /* 0x0000000205027824 */ /* 0x000fca00078e00ff */
[--C-:B------:R-:W-:Y:S01]  /*0630*/  SHF.R.S32.HI R3, RZ, 0x1f, R2.reuse ;  /* 0x0000001fff037819 */ /* 0x100fe20000011402 */
[----:B0-----:R-:W0:Y:S02]  /*0640*/  LDCU UR5, c[0x0][0x398] ;  /* 0x00007300ff0577ac */ /* 0x001e240008000800 */
[----:B0-----:R-:W-:Y:S02]  /*0650*/  USHF.R.S32.HI UR4, URZ, 0x1f, UR5 ;  /* 0x0000001fff047899 */ /* 0x001fe40008011405 */
[----:B------:R-:W-:-:S03]  /*0660*/  IMAD.WIDE.U32 R2, R4, UR5, R2 ;  /* 0x0000000504027c25 */ /* 0x000fc6000f8e0002 */
[----:B-1----:R-:W-:Y:S01]  /*0670*/  IADD3 R2, P0, PT, R2, UR8, RZ ;  /* 0x0000000802027c10 */ /* 0x002fe2000ff1e0ff */
[----:B------:R-:W-:-:S04]  /*0680*/  DEPBAR.LE SB5, 0x1 ;  /* 0x0000d0400000791a */ /* 0x000fc80000000000 */
[----:B------:R-:W-:Y:S02]  /*0690*/  LOP3.LUT R0, R0, 0xffff, RZ, 0xc0, !PT ;  /* 0x0000ffff00007812 */ /* 0x000fe400078ec0ff */
[----:B------:R-:W-:Y:S02]  /*06a0*/  LOP3.LUT R5, R7, 0xffff, RZ, 0xc0, !PT ;  /* 0x0000ffff07057812 */ /* 0x000fe400078ec0ff */
[----:B------:R-:W-:Y:S02]  /*06b0*/  LOP3.LUT R8, R8, 0xffff, RZ, 0xc0, !PT ;  /* 0x0000ffff08087812 */ /* 0x000fe400078ec0ff */
[----:B-----5:R-:W-:Y:S02]  /*06c0*/  LOP3.LUT R9, R9, 0xffff, RZ, 0xc0, !PT ;  /* 0x0000ffff09097812 */ /* 0x020fe400078ec0ff */
[----:B------:R-:W-:Y:S01]  /*06d0*/  IADD3 R0, PT, PT, R8, R0, R5 ;  /* 0x0000000008007210 */ /* 0x000fe20007ffe005 */
[----:B------:R-:W-:-:S03]  /*06e0*/  IMAD R5, R4, UR4, RZ ;  /* 0x0000000404057c24 */ /* 0x000fc6000f8e02ff */
[----:B------:R-:W-:Y:S02]  /*06f0*/  IADD3 R0, PT, PT, R0, 0x2, R9 ;  /* 0x0000000200007810 */ /* 0x000fe40007ffe009 */
[----:B------:R-:W-:Y:S02]  /*0700*/  IADD3.X R3, PT, PT, R3, UR9, R5, P0, !PT ;  /* 0x0000000903037c10 */ /* 0x000fe400087fe405 */
[----:B------:R-:W-:-:S05]  /*0710*/  SHF.R.U32.HI R5, RZ, 0xa, R0 ;  /* 0x0000000aff057819 */ /* 0x000fca0000011600 */
[----:B------:R-:W-:Y:S01]  /*0720*/  STG.E.U8 desc[UR6][R2.64], R5 ;  /* 0x0000000502007986 */ /* 0x000fe2000c101106 */
[----:B------:R-:W-:Y:S05]  /*0730*/  EXIT ;  /* 0x000000000000794d */ /* 0x000fea0003800000 */
        .weak           $__internal_4_$__cuda_sm3x_div_rn_noftz_f32_slowpath
        .type           $__internal_4_$__cuda_sm3x_div_rn_noftz_f32_slowpath,@function
        .size           $__internal_4_$__cuda_sm3x_div_rn_noftz_f32_slowpath,(.L_x_368 - $__internal_4_$__cuda_sm3x_div_rn_noftz_f32_slowpath)
$__internal_4_$__cuda_sm3x_div_rn_noftz_f32_slowpath:
[----:B------:R-:W-:Y:S02]  /*0740*/  SHF.R.U32.HI R11, RZ, 0x17, R3 ;  /* 0x00000017ff0b7819 */ /* 0x000fe40000011603 */
[----:B------:R-:W-:Y:S02]  /*0750*/  SHF.R.U32.HI R10, RZ, 0x17, R2 ;  /* 0x00000017ff0a7819 */ /* 0x000fe40000011602 */
[----:B------:R-:W-:Y:S02]  /*0760*/  LOP3.LUT R11, R11, 0xff, RZ, 0xc0, !PT ;  /* 0x000000ff0b0b7812 */ /* 0x000fe400078ec0ff */
[----:B------:R-:W-:Y:S02]  /*0770*/  LOP3.LUT R14, R10, 0xff, RZ, 0xc0, !PT ;  /* 0x000000ff0a0e7812 */ /* 0x000fe400078ec0ff */
[----:B------:R-:W-:-:S03]  /*0780*/  IADD3 R13, PT, PT, R11, -0x1, RZ ;  /* 0xffffffff0b0d7810 */ /* 0x000fc60007ffe0ff */
[----:B------:R-:W-:Y:S01]  /*0790*/  VIADD R12, R14, 0xffffffff ;  /* 0xffffffff0e0c7836 */ /* 0x000fe20000000000 */
        /* <DEDUP_REMOVED lines=22> */
[----:B------:R-:W-:Y:S01]  /*0900*/  @P0 IMAD.MOV.U32 R10, RZ, RZ, RZ ;  /* 0x000000ffff0a0224 */ /* 0x000fe200078e00ff */
[----:B------:R-:W-:Y:S01]  /*0910*/  @!P0 MOV R10, 0xffffffc0 ;  /* 0xffffffc0000a8802 */ /* 0x000fe20000000f00 */
[----:B------:R-:W-:Y:S01]  /*0920*/  @!P0 FFMA R2, R2, 1.84467440737095516160e+19, RZ ;  /* 0x5f80000002028823 */ /* 0x000fe200000000ff */
[----:B------:R-:W-:-:S03]  /*0930*/  @!P1 FFMA R3, R3, 1.84467440737095516160e+19, RZ ;  /* 0x5f80000003039823 */ /* 0x000fc600000000ff */
[----:B------:R-:W-:-:S07]  /*0940*/  @!P1 VIADD R10, R10, 0x40 ;  /* 0x000000400a0a9836 */ /* 0x000fce0000000000 */
.L_x_56:
[----:B------:R-:W-:-:S05]  /*0950*/  LEA R12, R11, 0xc0800000, 0x17 ;  /* 0xc08000000b0c7811 */ /* 0x000fca00078eb8ff */
[----:B------:R-:W-:Y:S01]  /*0960*/  IMAD.IADD R12, R3, 0x1, -R12 ;  /* 0x00000001030c7824 */ /* 0x000fe200078e0a0c */
[----:B------:R-:W-:-:S03]  /*0970*/  IADD3 R3, PT, PT, R14, -0x7f, RZ ;  /* 0xffffff810e037810 */ /* 0x000fc60007ffe0ff */
        /* <DEDUP_REMOVED lines=14> */
[----:B------:R-:W-:-:S05]  /*0a60*/  IMAD.IADD R15, R3, 0x1, R11 ;  /* 0x00000001030f7824 */ /* 0x000fca00078e020b */
[----:B------:R-:W-:-:S04]  /*0a70*/  IADD3 R3, PT, PT, R15, -0x1, RZ ;  /* 0xffffffff0f037810 */ /* 0x000fc80007ffe0ff */
        /* <DEDUP_REMOVED lines=27> */
[----:B------:R-:W-:-:S04]  /*0c30*/  LOP3.LUT R3, R3, R10, RZ, 0xc0, !PT ;  /* 0x0000000a03037212 */ /* 0x000fc800078ec0ff */
[----:B------:R-:W-:-:S04]  /*0c40*/  IADD3 R3, PT, PT, R12, R3, RZ ;  /* 0x000000030c037210 */ /* 0x000fc80007ffe0ff */
[----:B------:R-:W-:Y:S01]  /*0c50*/  LOP3.LUT R2, R3, R2, RZ, 0xfc, !PT ;  /* 0x0000000203027212 */ /* 0x000fe200078efcff */
[----:B------:R-:W-:Y:S06]  /*0c60*/  BRA `(.L_x_63) ;  /* 0x0000000000347947 */ /* 0x000fec0003800000 */
.L_x_62:
[----:B------:R-:W-:-:S04]  /*0c70*/  LOP3.LUT R2, R2, 0x80000000, RZ, 0xc0, !PT ;  /* 0x8000000002027812 */ /* 0x000fc800078ec0ff */
[----:B------:R-:W-:Y:S01]  /*0c80*/  LOP3.LUT R2, R2, 0x7f800000, RZ, 0xfc, !PT ;  /* 0x7f80000002027812 */ /* 0x000fe200078efcff */
[----:B------:R-:W-:Y:S06]  /*0c90*/  BRA `(.L_x_63) ;  /* 0x0000000000287947 */ /* 0x000fec0003800000 */
.L_x_61:
[----:B------:R-:W-:Y:S01]  /*0ca0*/  IMAD R2, R11, 0x800000, R2 ;  /* 0x008000000b027824 */ /* 0x000fe200078e0202 */
[----:B------:R-:W-:Y:S06]  /*0cb0*/  BRA `(.L_x_63) ;  /* 0x0000000000207947 */ /* 0x000fec0003800000 */
.L_x_60:
[----:B------:R-:W-:-:S04]  /*0cc0*/  LOP3.LUT R2, R3, 0x80000000, R2, 0x48, !PT ;  /* 0x8000000003027812 */ /* 0x000fc800078e4802 */
[----:B------:R-:W-:Y:S01]  /*0cd0*/  LOP3.LUT R2, R2, 0x7f800000, RZ, 0xfc, !PT ;  /* 0x7f80000002027812 */ /* 0x000fe200078efcff */
[----:B------:R-:W-:Y:S06]  /*0ce0*/  BRA `(.L_x_63) ;  /* 0x0000000000147947 */ /* 0x000fec0003800000 */
.L_x_59:
[----:B------:R-:W-:Y:S01]  /*0cf0*/  LOP3.LUT R2, R3, 0x80000000, R2, 0x48, !PT ;  /* 0x8000000003027812 */ /* 0x000fe200078e4802 */
[----:B------:R-:W-:Y:S06]  /*0d00*/  BRA `(.L_x_63) ;  /* 0x00000000000c7947 */ /* 0x000fec0003800000 */
.L_x_58:
[----:B------:R-:W0:Y:S01]  /*0d10*/  MUFU.RSQ R2, -QNAN ;  /* 0xffc0000000027908 */ /* 0x000e220000001400 */
[----:B------:R-:W-:Y:S05]  /*0d20*/  BRA `(.L_x_63) ;  /* 0x0000000000047947 */ /* 0x000fea0003800000 */
.L_x_57:
[----:B------:R-:W-:-:S07]  /*0d30*/  FADD.FTZ R2, R2, R3 ;  /* 0x0000000302027221 */ /* 0x000fce0000010000 */
.L_x_63:
[----:B0-----:R-:W-:Y:S01]  /*0d40*/  IMAD.MOV.U32 R10, RZ, RZ, R2 ;  /* 0x000000ffff0a7224 */ /* 0x001fe200078e0002 */
[----:B------:R-:W-:Y:S01]  /*0d50*/  MOV R2, R8 ;  /* 0x0000000800027202 */ /* 0x000fe20000000f00 */
[----:B------:R-:W-:-:S04]  /*0d60*/  IMAD.MOV.U32 R3, RZ, RZ, 0x0 ;  /* 0x00000000ff037424 */ /* 0x000fc800078e00ff */
[----:B------:R-:W-:Y:S05]  /*0d70*/  RET.REL.NODEC R2 `(Subsample_Bilinear_16_8_p2) ;  /* 0xfffffff002a07950 */ /* 0x000fea0003c3ffff */
.L_x_64:
        /* <DEDUP_REMOVED lines=16> */
.L_x_368:


//--------------------- .text.Subsample_Bilinear_16_8_c --------------------------
	.section	.text.Subsample_Bilinear_16_8_c,"ax",@progbits
	.align	128
        .global         Subsample_Bilinear_16_8_c
        .type           Subsample_Bilinear_16_8_c,@function
        .size           Subsample_Bilinear_16_8_c,(.L_x_369 - Subsample_Bilinear_16_8_c)
        .other          Subsample_Bilinear_16_8_c,@"STO_CUDA_ENTRY STV_DEFAULT"
Subsample_Bilinear_16_8_c:
.text.Subsample_Bilinear_16_8_c:
        /* <DEDUP_REMOVED lines=26> */
[----:B------:R-:W-:Y:S05]  /*01a0*/  CALL.REL.NOINC `($__internal_5_$__cuda_sm3x_div_rn_noftz_f32_slowpath) ;  /* 0x0000000400607944 */ /* 0x000fea0003c00000 */
[----:B------:R-:W-:-:S07]  /*01b0*/  IMAD.MOV.U32 R6, RZ, RZ, R2 ;  /* 0x000000ffff067224 */ /* 0x000fce00078e0002 */
.L_x_65:
        /* <DEDUP_REMOVED lines=15> */
[----:B------:R-:W-:-:S07]  /*02b0*/  MOV R8, R2 ;  /* 0x0000000200087202 */ /* 0x000fce0000000f00 */
.L_x_66:
        /* <DEDUP_REMOVED lines=21> */
[----:B------:R-:W-:Y:S05]  /*0410*/  CALL.REL.NOINC `($__internal_5_$__cuda_sm3x_div_rn_noftz_f32_slowpath) ;  /* 0x0000000000c47944 */ /* 0x000fea0003c00000 */
[----:B------:R-:W-:-:S07]  /*0420*/  IMAD.MOV.U32 R9, RZ, RZ, R2 ;  /* 0x000000ffff097224 */ /* 0x000fce00078e0002 */
.L_x_67:
        /* <DEDUP_REMOVED lines=13> */
[----:B------:R-:W-:Y:S05]  /*0500*/  CALL.REL.NOINC `($__internal_5_$__cuda_sm3x_div_rn_noftz_f32_slowpath) ;  /* 0x0000000000887944 */ /* 0x000fea0003c00000 */
[----:B------:R-:W-:-:S07]  /*0510*/  IMAD.MOV.U32 R3, RZ, RZ, R2 ;  /* 0x000000ffff037224 */ /* 0x000fce00078e0002 */
.L_x_68:
        /* <DEDUP_REMOVED lines=33> */
        .weak           $__internal_5_$__cuda_sm3x_div_rn_noftz_f32_slowpath
        .type           $__internal_5_$__cuda_sm3x_div_rn_noftz_f32_slowpath,@function
        .size           $__internal_5_$__cuda_sm3x_div_rn_noftz_f32_slowpath,(.L_x_369 - $__internal_5_$__cuda_sm3x_div_rn_noftz_f32_slowpath)
$__internal_5_$__cuda_sm3x_div_rn_noftz_f32_slowpath:
        /* <DEDUP_REMOVED lines=33> */
.L_x_69:
        /* <DEDUP_REMOVED lines=50> */
.L_x_75:
[----:B------:R-:W-:-:S04]  /*0c60*/  LOP3.LUT R2, R2, 0x80000000, RZ, 0xc0, !PT ;  /* 0x8000000002027812 */ /* 0x000fc800078ec0ff */
[----:B------:R-:W-:Y:S01]  /*0c70*/  LOP3.LUT R2, R2, 0x7f800000, RZ, 0xfc, !PT ;  /* 0x7f80000002027812 */ /* 0x000fe200078efcff */
[----:B------:R-:W-:Y:S06]  /*0c80*/  BRA `(.L_x_76) ;  /* 0x0000000000287947 */ /* 0x000fec0003800000 */
.L_x_74:
[----:B------:R-:W-:Y:S01]  /*0c90*/  LEA R2, R12, R2, 0x17 ;  /* 0x000000020c027211 */ /* 0x000fe200078eb8ff */
[----:B------:R-:W-:Y:S06]  /*0ca0*/  BRA `(.L_x_76) ;  /* 0x0000000000207947 */ /* 0x000fec0003800000 */
.L_x_73:
[----:B------:R-:W-:-:S04]  /*0cb0*/  LOP3.LUT R2, R3, 0x80000000, R2, 0x48, !PT ;  /* 0x8000000003027812 */ /* 0x000fc800078e4802 */
[----:B------:R-:W-:Y:S01]  /*0cc0*/  LOP3.LUT R2, R2, 0x7f800000, RZ, 0xfc, !PT ;  /* 0x7f80000002027812 */ /* 0x000fe200078efcff */
[----:B------:R-:W-:Y:S06]  /*0cd0*/  BRA `(.L_x_76) ;  /* 0x0000000000147947 */ /* 0x000fec0003800000 */
.L_x_72:
[----:B------:R-:W-:Y:S01]  /*0ce0*/  LOP3.LUT R2, R3, 0x80000000, R2, 0x48, !PT ;  /* 0x8000000003027812 */ /* 0x000fe200078e4802 */
[----:B------:R-:W-:Y:S06]  /*0cf0*/  BRA `(.L_x_76) ;  /* 0x00000000000c7947 */ /* 0x000fec0003800000 */
.L_x_71:
[----:B------:R-:W0:Y:S01]  /*0d00*/  MUFU.RSQ R2, -QNAN ;  /* 0xffc0000000027908 */ /* 0x000e220000001400 */
[----:B------:R-:W-:Y:S05]  /*0d10*/  BRA `(.L_x_76) ;  /* 0x0000000000047947 */ /* 0x000fea0003800000 */
.L_x_70:
[----:B------:R-:W-:-:S07]  /*0d20*/  FADD.FTZ R2, R2, R3 ;  /* 0x0000000302027221 */ /* 0x000fce0000010000 */
.L_x_76:
[----:B------:R-:W-:-:S04]  /*0d30*/  IMAD.MOV.U32 R11, RZ, RZ, 0x0 ;  /* 0x00000000ff0b7424 */ /* 0x000fc800078e00ff */
[----:B0-----:R-:W-:Y:S05]  /*0d40*/  RET.REL.NODEC R10 `(Subsample_Bilinear_16_8_c) ;  /* 0xfffffff00aac7950 */ /* 0x001fea0003c3ffff */
.L_x_77:
        /* <DEDUP_REMOVED lines=11> */
.L_x_369:


//--------------------- .text.Subsample_Bilinear_16_8 --------------------------
	.section	.text.Subsample_Bilinear_16_8,"ax",@progbits
	.align	128
        .global         Subsample_Bilinear_16_8
        .type           Subsample_Bilinear_16_8,@function
        .size           Subsample_Bilinear_16_8,(.L_x_370 - Subsample_Bilinear_16_8)
        .other          Subsample_Bilinear_16_8,@"STO_CUDA_ENTRY STV_DEFAULT"
Subsample_Bilinear_16_8:
.text.Subsample_Bilinear_16_8:
        /* <DEDUP_REMOVED lines=26> */
[----:B------:R-:W-:Y:S05]  /*01a0*/  CALL.REL.NOINC `($__internal_6_$__cuda_sm3x_div_rn_noftz_f32_slowpath) ;  /* 0x0000000400607944 */ /* 0x000fea0003c00000 */
[----:B------:R-:W-:-:S07]  /*01b0*/  IMAD.MOV.U32 R6, RZ, RZ, R2 ;  /* 0x000000ffff067224 */ /* 0x000fce00078e0002 */
.L_x_78:
        /* <DEDUP_REMOVED lines=15> */
[----:B------:R-:W-:-:S07]  /*02b0*/  MOV R8, R2 ;  /* 0x0000000200087202 */ /* 0x000fce0000000f00 */
.L_x_79:
        /* <DEDUP_REMOVED lines=21> */
[----:B------:R-:W-:Y:S05]  /*0410*/  CALL.REL.NOINC `($__internal_6_$__cuda_sm3x_div_rn_noftz_f32_slowpath) ;  /* 0x0000000000c47944 */ /* 0x000fea0003c00000 */
[----:B------:R-:W-:-:S07]  /*0420*/  IMAD.MOV.U32 R9, RZ, RZ, R2 ;  /* 0x000000ffff097224 */ /* 0x000fce00078e0002 */
.L_x_80:
        /* <DEDUP_REMOVED lines=13> */
[----:B------:R-:W-:Y:S05]  /*0500*/  CALL.REL.NOINC `($__internal_6_$__cuda_sm3x_div_rn_noftz_f32_slowpath) ;  /* 0x0000000000887944 */ /* 0x000fea0003c00000 */
[----:B------:R-:W-:-:S07]  /*0510*/  IMAD.MOV.U32 R3, RZ, RZ, R2 ;  /* 0x000000ffff037224 */ /* 0x000fce00078e0002 */
.L_x_81:
        /* <DEDUP_REMOVED lines=27> */
[----:B------:R-:W-:-:S04]  /*06d0*/  IADD3 R0, PT, PT, R6, R9, R0 ;  /* 0x0000000906007210 */ /* 0x000fc80007ffe000 */
[----:B------:R-:W-:Y:S02]  /*06e0*/  IADD3 R0, PT, PT, R0, R3, RZ ;  /* 0x0000000300007210 */ /* 0x000fe40007ffe0ff */
[----:B------:R-:W-:Y:S02]  /*06f0*/  IADD3.X R3, PT, PT, R5, UR9, R7, P0, !PT ;  /* 0x0000000905037c10 */ /* 0x000fe400087fe407 */
[----:B------:R-:W-:-:S05]  /*0700*/  SHF.R.U32.HI R5, RZ, 0xa, R0 ;  /* 0x0000000aff057819 */ /* 0x000fca0000011600 */
[----:B------:R-:W-:Y:S01]  /*0710*/  STG.E.U8 desc[UR6][R2.64], R5 ;  /* 0x0000000502007986 */ /* 0x000fe2000c101106 */
[----:B------:R-:W-:Y:S05]  /*0720*/  EXIT ;  /* 0x000000000000794d */ /* 0x000fea0003800000 */
        .weak           $__internal_6_$__cuda_sm3x_div_rn_noftz_f32_slowpath
        .type           $__internal_6_$__cuda_sm3x_div_rn_noftz_f32_slowpath,@function
        .size           $__internal_6_$__cuda_sm3x_div_rn_noftz_f32_slowpath,(.L_x_370 - $__internal_6_$__cuda_sm3x_div_rn_noftz_f32_slowpath)
$__internal_6_$__cuda_sm3x_div_rn_noftz_f32_slowpath:
        /* <DEDUP_REMOVED lines=8> */
[----:B------:R-:W-:Y:S01]  /*07b0*/  @!P0 MOV R11, RZ ;  /* 0x000000ff000b8202 */ /* 0x000fe20000000f00 */
        /* <DEDUP_REMOVED lines=24> */
.L_x_82:
        /* <DEDUP_REMOVED lines=50> */
.L_x_88:
[----:B------:R-:W-:-:S04]  /*0c60*/  LOP3.LUT R2, R2, 0x80000000, RZ, 0xc0, !PT ;  /* 0x8000000002027812 */ /* 0x000fc800078ec0ff */
[----:B------:R-:W-:Y:S01]  /*0c70*/  LOP3.LUT R2, R2, 0x7f800000, RZ, 0xfc, !PT ;  /* 0x7f80000002027812 */ /* 0x000fe200078efcff */
[----:B------:R-:W-:Y:S06]  /*0c80*/  BRA `(.L_x_89) ;  /* 0x0000000000287947 */ /* 0x000fec0003800000 */
.L_x_87:
[----:B------:R-:W-:Y:S01]  /*0c90*/  LEA R2, R12, R2, 0x17 ;  /* 0x000000020c027211 */ /* 0x000fe200078eb8ff */
[----:B------:R-:W-:Y:S06]  /*0ca0*/  BRA `(.L_x_89) ;  /* 0x0000000000207947 */ /* 0x000fec0003800000 */
.L_x_86:
[----:B------:R-:W-:-:S04]  /*0cb0*/  LOP3.LUT R2, R3, 0x80000000, R2, 0x48, !PT ;  /* 0x8000000003027812 */ /* 0x000fc800078e4802 */
[----:B------:R-:W-:Y:S01]  /*0cc0*/  LOP3.LUT R2, R2, 0x7f800000, RZ, 0xfc, !PT ;  /* 0x7f80000002027812 */ /* 0x000fe200078efcff */
[----:B------:R-:W-:Y:S06]  /*0cd0*/  BRA `(.L_x_89) ;  /* 0x0000000000147947 */ /* 0x000fec0003800000 */
.L_x_85:
[----:B------:R-:W-:Y:S01]  /*0ce0*/  LOP3.LUT R2, R3, 0x80000000, R2, 0x48, !PT ;  /* 0x8000000003027812 */ /* 0x000fe200078e4802 */
[----:B------:R-:W-:Y:S06]  /*0cf0*/  BRA `(.L_x_89) ;  /* 0x00000000000c7947 */ /* 0x000fec0003800000 */
.L_x_84:
[----:B------:R-:W0:Y:S01]  /*0d00*/  MUFU.RSQ R2, -QNAN ;  /* 0xffc0000000027908 */ /* 0x000e220000001400 */
[----:B------:R-:W-:Y:S05]  /*0d10*/  BRA `(.L_x_89) ;  /* 0x0000000000047947 */ /* 0x000fea0003800000 */
.L_x_83:
[----:B------:R-:W-:-:S07]  /*0d20*/  FADD.FTZ R2, R2, R3 ;  /* 0x0000000302027221 */ /* 0x000fce0000010000 */
.L_x_89:
[----:B------:R-:W-:-:S04]  /*0d30*/  IMAD.MOV.U32 R11, RZ, RZ, 0x0 ;  /* 0x00000000ff0b7424 */ /* 0x000fc800078e00ff */
[----:B0-----:R-:W-:Y:S05]  /*0d40*/  RET.REL.NODEC R10 `(Subsample_Bilinear_16_8) ;  /* 0xfffffff00aac7950 */ /* 0x001fea0003c3ffff */
.L_x_90:
        /* <DEDUP_REMOVED lines=11> */
.L_x_370:


//--------------------- .text.Subsample_Bilinear_8_16_4 --------------------------
	.section	.text.Subsample_Bilinear_8_16_4,"ax",@progbits
	.align	128
        .global         Subsample_Bilinear_8_16_4
        .type           Subsample_Bilinear_8_16_4,@function
        .size           Subsample_Bilinear_8_16_4,(.L_x_371 - Subsample_Bilinear_8_16_4)
        .other          Subsample_Bilinear_8_16_4,@"STO_CUDA_ENTRY STV_DEFAULT"
Subsample_Bilinear_8_16_4:
.text.Subsample_Bilinear_8_16_4:
        /* <DEDUP_REMOVED lines=26> */
[----:B------:R-:W-:Y:S05]  /*01a0*/  CALL.REL.NOINC `($__internal_7_$__cuda_sm3x_div_rn_noftz_f32_slowpath) ;  /* 0x0000000400cc7944 */ /* 0x000fea0003c00000 */
[----:B------:R-:W-:-:S07]  /*01b0*/  IMAD.MOV.U32 R6, RZ, RZ, R2 ;  /* 0x000000ffff067224 */ /* 0x000fce00078e0002 */
.L_x_91:
        /* <DEDUP_REMOVED lines=16> */
.L_x_92:
        /* <DEDUP_REMOVED lines=21> */
[----:B------:R-:W-:Y:S05]  /*0410*/  CALL.REL.NOINC `($__internal_7_$__cuda_sm3x_div_rn_noftz_f32_slowpath) ;  /* 0x0000000400307944 */ /* 0x000fea0003c00000 */
[----:B------:R-:W-:-:S07]  /*0420*/  IMAD.MOV.U32 R9, RZ, RZ, R2 ;  /* 0x000000ffff097224 */ /* 0x000fce00078e0002 */
.L_x_93:
        /* <DEDUP_REMOVED lines=13> */
[----:B------:R-:W-:Y:S05]  /*0500*/  CALL.REL.NOINC `($__internal_7_$__cuda_sm3x_div_rn_noftz_f32_slowpath) ;  /* 0x0000000000f47944 */ /* 0x000fea0003c00000 */
[----:B------:R-:W-:-:S07]  /*0510*/  IMAD.MOV.U32 R3, RZ, RZ, R2 ;  /* 0x000000ffff037224 */ /* 0x000fce00078e0002 */
.L_x_94:
        /* <DEDUP_REMOVED lines=15> */
[----:B------:R-:W-:Y:S01]  /*0610*/  SHF.R.S32.HI R5, RZ, 0x1f, R4 ;  /* 0x0000001fff057819 */ /* 0x000fe20000011404 */
[----:B------:R-:W1:Y:S01]  /*0620*/  LDCU.64 UR8, c[0x0][0x388] ;  /* 0x00007100ff0877ac */ /* 0x000e620008000a00 */
[----:B0-----:R-:W0:Y:S02]  /*0630*/  LDCU UR5, c[0x0][0x398] ;  /* 0x00007300ff0577ac */ /* 0x001e240008000800 */
[----:B0-----:R-:W-:-:S04]  /*0640*/  USHF.R.S32.HI UR4, URZ, 0x1f, UR5 ;  /* 0x0000001fff047899 */ /* 0x001fc80008011405 */
[----:B------:R-:W-:Y:S02]  /*0650*/  USHF.R.U64 UR5, UR5, 0x3, UR4 ;  /* 0x0000000305057899 */ /* 0x000fe40008001204 */
[----:B------:R-:W-:-:S04]  /*0660*/  USHF.R.U32.HI UR4, URZ, 0x3, UR4 ;  /* 0x00000003ff047899 */ /* 0x000fc80008011604 */
[----:B------:R-:W-:-:S04]  /*0670*/  IMAD.WIDE.U32 R22, R7, UR5, R4 ;  /* 0x0000000507167c25 */ /* 0x000fc8000f8e0004 */
[----:B------:R-:W-:Y:S01]  /*0680*/  IMAD R5, R7, UR4, RZ ;  /* 0x0000000407057c24 */ /* 0x000fe2000f8e02ff */
[----:B-1----:R-:W-:-:S03]  /*0690*/  LEA R4, P0, R22, UR8, 0x3 ;  /* 0x0000000816047c11 */ /* 0x002fc6000f8018ff */
[----:B------:R-:W-:-:S05]  /*06a0*/  IMAD.IADD R5, R23, 0x1, R5 ;  /* 0x0000000117057824 */ /* 0x000fca00078e0205 */
[----:B------:R-:W-:Y:S01]  /*06b0*/  LEA.HI.X R5, R22, UR9, R5, 0x3, P0 ;  /* 0x0000000916057c11 */ /* 0x000fe200080f1c05 */
[----:B------:R-:W-:-:S04]  /*06c0*/  DEPBAR.LE SB5, 0x2 ;  /* 0x0000d0800000791a */ /* 0x000fc80000000000 */
[----:B------:R-:W-:Y:S02]  /*06d0*/  LOP3.LUT R19, R19, 0xff, RZ, 0xc0, !PT ;  /* 0x000000ff13137812 */ /* 0x000fe400078ec0ff */
[----:B------:R-:W-:Y:S02]  /*06e0*/  LOP3.LUT R0, R17, 0xff, RZ, 0xc0, !PT ;  /* 0x000000ff11007812 */ /* 0x000fe400078ec0ff */
[----:B------:R-:W-:Y:S01]  /*06f0*/  LOP3.LUT R6, R15, 0xff, RZ, 0xc0, !PT ;  /* 0x000000ff0f067812 */ /* 0x000fe200078ec0ff */
        /* <DEDUP_REMOVED lines=10> */
[----:B------:R-:W-:Y:S02]  /*07a0*/  IADD3 R6, PT, PT, R11, R6, R19 ;  /* 0x000000060b067210 */ /* 0x000fe40007ffe013 */
[----:B------:R-:W-:Y:S02]  /*07b0*/  IADD3 R7, PT, PT, R12, R7, R20 ;  /* 0x000000070c077210 */ /* 0x000fe40007ffe014 */
[----:B------:R-:W-:-:S02]  /*07c0*/  IADD3 R0, PT, PT, R13, R0, R21 ;  /* 0x000000000d007210 */ /* 0x000fc40007ffe015 */
[----:B------:R-:W-:Y:S02]  /*07d0*/  IADD3 R10, PT, PT, R10, R17, R18 ;  /* 0x000000110a0a7210 */ /* 0x000fe40007ffe012 */
[----:B-----5:R-:W-:Y:S02]  /*07e0*/  LOP3.LUT R8, R8, 0xff, RZ, 0xc0, !PT ;  /* 0x000000ff08087812 */ /* 0x020fe400078ec0ff */
[----:B------:R-:W-:Y:S02]  /*07f0*/  LOP3.LUT R9, R9, 0xff, RZ, 0xc0, !PT ;  /* 0x000000ff09097812 */ /* 0x000fe400078ec0ff */
[----:B------:R-:W-:Y:S01]  /*0800*/  LOP3.LUT R11, R2, 0xff, RZ, 0xc0, !PT ;  /* 0x000000ff020b7812 */ /* 0x000fe200078ec0ff */
[----:B------:R-:W-:Y:S01]  /*0810*/  IMAD.IADD R7, R7, 0x1, R8 ;  /* 0x0000000107077824 */ /* 0x000fe200078e0208 */
[----:B------:R-:W-:Y:S01]  /*0820*/  LOP3.LUT R3, R3, 0xff, RZ, 0xc0, !PT ;  /* 0x000000ff03037812 */ /* 0x000fe200078ec0ff */
[----:B------:R-:W-:Y:S02]  /*0830*/  IMAD.IADD R0, R0, 0x1, R9 ;  /* 0x0000000100007824 */ /* 0x000fe400078e0209 */
[----:B------:R-:W-:Y:S01]  /*0840*/  IMAD.IADD R10, R10, 0x1, R11 ;  /* 0x000000010a0a7824 */ /* 0x000fe200078e020b */
[----:B------:R-:W-:Y:S01]  /*0850*/  LEA R7, R7, 0x80, 0x6 ;  /* 0x0000008007077811 */ /* 0x000fe200078e30ff */
[----:B------:R-:W-:Y:S01]  /*0860*/  IMAD.IADD R3, R6, 0x1, R3 ;  /* 0x0000000106037824 */ /* 0x000fe200078e0203 */
[----:B------:R-:W-:-:S02]  /*0870*/  LEA R0, R0, 0x80, 0x6 ;  /* 0x0000008000007811 */ /* 0x000fc400078e30ff */
[----:B------:R-:W-:Y:S02]  /*0880*/  LEA R10, R10, 0x80, 0x6 ;  /* 0x000000800a0a7811 */ /* 0x000fe400078e30ff */
[----:B------:R-:W-:Y:S02]  /*0890*/  LEA R3, R3, 0x80, 0x6 ;  /* 0x0000008003037811 */ /* 0x000fe400078e30ff */
[----:B------:R-:W-:Y:S02]  /*08a0*/  PRMT R2, R7, 0x5410, R0 ;  /* 0x0000541007027816 */ /* 0x000fe40000000000 */
[----:B------:R-:W-:-:S05]  /*08b0*/  PRMT R3, R10, 0x5410, R3 ;  /* 0x000054100a037816 */ /* 0x000fca0000000003 */
[----:B------:R-:W-:Y:S01]  /*08c0*/  STG.E.64 desc[UR6][R4.64], R2 ;  /* 0x0000000204007986 */ /* 0x000fe2000c101b06 */
[----:B------:R-:W-:Y:S05]  /*08d0*/  EXIT ;  /* 0x000000000000794d */ /* 0x000fea0003800000 */
        .weak           $__internal_7_$__cuda_sm3x_div_rn_noftz_f32_slowpath
        .type           $__internal_7_$__cuda_sm3x_div_rn_noftz_f32_slowpath,@function
        .size           $__internal_7_$__cuda_sm3x_div_rn_noftz_f32_slowpath,(.L_x_371 - $__internal_7_$__cuda_sm3x_div_rn_noftz_f32_slowpath)
$__internal_7_$__cuda_sm3x_div_rn_noftz_f32_slowpath:
        /* <DEDUP_REMOVED lines=33> */
.L_x_95:
        /* <DEDUP_REMOVED lines=50> */
.L_x_101:
[----:B------:R-:W-:-:S04]  /*0e10*/  LOP3.LUT R2, R2, 0x80000000, RZ, 0xc0, !PT ;  /* 0x8000000002027812 */ /* 0x000fc800078ec0ff */
[----:B------:R-:W-:Y:S01]  /*0e20*/  LOP3.LUT R2, R2, 0x7f800000, RZ, 0xfc, !PT ;  /* 0x7f80000002027812 */ /* 0x000fe200078efcff */
[----:B------:R-:W-:Y:S06]  /*0e30*/  BRA `(.L_x_102) ;  /* 0x0000000000287947 */ /* 0x000fec0003800000 */
.L_x_100:
[----:B------:R-:W-:Y:S01]  /*0e40*/  IMAD R2, R12, 0x800000, R2 ;  /* 0x008000000c027824 */ /* 0x000fe200078e0202 */
[----:B------:R-:W-:Y:S06]  /*0e50*/  BRA `(.L_x_102) ;  /* 0x0000000000207947 */ /* 0x000fec0003800000 */
.L_x_99:
[----:B------:R-:W-:-:S04]  /*0e60*/  LOP3.LUT R2, R3, 0x80000000, R2, 0x48, !PT ;  /* 0x8000000003027812 */ /* 0x000fc800078e4802 */
[----:B------:R-:W-:Y:S01]  /*0e70*/  LOP3.LUT R2, R2, 0x7f800000, RZ, 0xfc, !PT ;  /* 0x7f80000002027812 */ /* 0x000fe200078efcff */
[----:B------:R-:W-:Y:S06]  /*0e80*/  BRA `(.L_x_102) ;  /* 0x0000000000147947 */ /* 0x000fec0003800000 */
.L_x_98:
[----:B------:R-:W-:Y:S01]  /*0e90*/  LOP3.LUT R2, R3, 0x80000000, R2, 0x48, !PT ;  /* 0x8000000003027812 */ /* 0x000fe200078e4802 */
[----:B------:R-:W-:Y:S06]  /*0ea0*/  BRA `(.L_x_102) ;  /* 0x00000000000c7947 */ /* 0x000fec0003800000 */
.L_x_97:
[----:B------:R-:W0:Y:S01]  /*0eb0*/  MUFU.RSQ R2, -QNAN ;  /* 0xffc0000000027908 */ /* 0x000e220000001400 */
[----:B------:R-:W-:Y:S05]  /*0ec0*/  BRA `(.L_x_102) ;  /* 0x0000000000047947 */ /* 0x000fea0003800000 */
.L_x_96:
[----:B------:R-:W-:-:S07]  /*0ed0*/  FADD.FTZ R2, R2, R3 ;  /* 0x0000000302027221 */ /* 0x000fce0000010000 */
.L_x_102:
[----:B------:R-:W-:-:S04]  /*0ee0*/  IMAD.MOV.U32 R11, RZ, RZ, 0x0 ;  /* 0x00000000ff0b7424 */ /* 0x000fc800078e00ff */
[----:B0-----:R-:W-:Y:S05]  /*0ef0*/  RET.REL.NODEC R10 `(Subsample_Bilinear_8_16_4) ;  /* 0xfffffff00a407950 */ /* 0x001fea0003c3ffff */
.L_x_103:
        /* <DEDUP_REMOVED lines=16> */
.L_x_371:


//--------------------- .text.Subsample_Bilinear_8_16_2_v --------------------------
	.section	.text.Subsample_Bilinear_8_16_2_v,"ax",@progbits
	.align	128
        .global         Subsample_Bilinear_8_16_2_v
        .type           Subsample_Bilinear_8_16_2_v,@function
        .size           Subsample_Bilinear_8_16_2_v,(.L_x_372 - Subsample_Bilinear_8_16_2_v)
        .other          Subsample_Bilinear_8_16_2_v,@"STO_CUDA_ENTRY STV_DEFAULT"
Subsample_Bilinear_8_16_2_v:
.text.Subsample_Bilinear_8_16_2_v:
        /* <DEDUP_REMOVED lines=26> */
[----:B------:R-:W-:Y:S05]  /*01a0*/  CALL.REL.NOINC `($__internal_8_$__cuda_sm3x_div_rn_noftz_f32_slowpath) ;  /* 0x00000004006c7944 */ /* 0x000fea0003c00000 */
[----:B------:R-:W-:-:S07]  /*01b0*/  IMAD.MOV.U32 R6, RZ, RZ, R2 ;  /* 0x000000ffff067224 */ /* 0x000fce00078e0002 */
.L_x_104:
        /* <DEDUP_REMOVED lines=15> */
[----:B------:R-:W-:-:S07]  /*02b0*/  MOV R8, R2 ;  /* 0x0000000200087202 */ /* 0x000fce0000000f00 */
.L_x_105:
        /* <DEDUP_REMOVED lines=21> */
[----:B------:R-:W-:Y:S05]  /*0410*/  CALL.REL.NOINC `($__internal_8_$__cuda_sm3x_div_rn_noftz_f32_slowpath) ;  /* 0x0000000000d07944 */ /* 0x000fea0003c00000 */
[----:B------:R-:W-:-:S07]  /*0420*/  IMAD.MOV.U32 R9, RZ, RZ, R2 ;  /* 0x000000ffff097224 */ /* 0x000fce00078e0002 */
.L_x_106:
        /* <DEDUP_REMOVED lines=13> */
[----:B------:R-:W-:Y:S05]  /*0500*/  CALL.REL.NOINC `($__internal_8_$__cuda_sm3x_div_rn_noftz_f32_slowpath) ;  /* 0x0000000000947944 */ /* 0x000fea0003c00000 */
[----:B------:R-:W-:-:S07]  /*0510*/  IMAD.MOV.U32 R3, RZ, RZ, R2 ;  /* 0x000000ffff037224 */ /* 0x000fce00078e0002 */
.L_x_107:
        /* <DEDUP_REMOVED lines=16> */
[----:B------:R-:W-:Y:S01]  /*0620*/  SHF.R.S32.HI R5, RZ, 0x1f, R4 ;  /* 0x0000001fff057819 */ /* 0x000fe20000011404 */
[----:B0-----:R-:W0:Y:S02]  /*0630*/  LDCU UR5, c[0x0][0x398] ;  /* 0x00007300ff0577ac */ /* 0x001e240008000800 */
[----:B0-----:R-:W-:-:S04]  /*0640*/  USHF.R.S32.HI UR4, URZ, 0x1f, UR5 ;  /* 0x0000001fff047899 */ /* 0x001fc80008011405 */
[----:B------:R-:W-:Y:S02]  /*0650*/  USHF.R.U64 UR5, UR5, 0x1, UR4 ;  /* 0x0000000105057899 */ /* 0x000fe40008001204 */
[----:B------:R-:W-:-:S04]  /*0660*/  USHF.R.U32.HI UR4, URZ, 0x1, UR4 ;  /* 0x00000001ff047899 */ /* 0x000fc80008011604 */
[----:B------:R-:W-:-:S03]  /*0670*/  IMAD.WIDE.U32 R4, R7, UR5, R4 ;  /* 0x0000000507047c25 */ /* 0x000fc6000f8e0004 */
[----:B-1----:R-:W-:Y:S01]  /*0680*/  LEA R2, P0, R4, UR8, 0x1 ;  /* 0x0000000804027c11 */ /* 0x002fe2000f8008ff */
[----:B------:R-:W-:-:S04]  /*0690*/  DEPBAR.LE SB5, 0x2 ;  /* 0x0000d0800000791a */ /* 0x000fc80000000000 */
[----:B------:R-:W-:Y:S02]  /*06a0*/  LOP3.LUT R0, R0, 0xff, RZ, 0xc0, !PT ;  /* 0x000000ff00007812 */ /* 0x000fe400078ec0ff */
[----:B------:R-:W-:Y:S01]  /*06b0*/  LOP3.LUT R9, R3, 0xff, RZ, 0xc0, !PT ;  /* 0x000000ff03097812 */ /* 0x000fe200078ec0ff */
[----:B------:R-:W-:Y:S01]  /*06c0*/  IMAD R3, R7, UR4, RZ ;  /* 0x0000000407037c24 */ /* 0x000fe2000f8e02ff */
[----:B-----5:R-:W-:Y:S02]  /*06d0*/  LOP3.LUT R6, R6, 0xff, RZ, 0xc0, !PT ;  /* 0x000000ff06067812 */ /* 0x020fe400078ec0ff */
[----:B------:R-:W-:Y:S01]  /*06e0*/  LOP3.LUT R8, R8, 0xff, RZ, 0xc0, !PT ;  /* 0x000000ff08087812 */ /* 0x000fe200078ec0ff */
[----:B------:R-:W-:Y:S01]  /*06f0*/  IMAD.IADD R3, R5, 0x1, R3 ;  /* 0x0000000105037824 */ /* 0x000fe200078e0203 */
[----:B------:R-:W-:-:S04]  /*0700*/  IADD3 R9, PT, PT, R6, R9, R0 ;  /* 0x0000000906097210 */ /* 0x000fc80007ffe000 */
[----:B------:R-:W-:Y:S02]  /*0710*/  IADD3 R8, PT, PT, R8, R9, RZ ;  /* 0x0000000908087210 */ /* 0x000fe40007ffe0ff */
[----:B------:R-:W-:Y:S02]  /*0720*/  LEA.HI.X R3, R4, UR9, R3, 0x1, P0 ;  /* 0x0000000904037c11 */ /* 0x000fe400080f0c03 */
[----:B------:R-:W-:-:S05]  /*0730*/  LEA R5, R8, 0x80, 0x6 ;  /* 0x0000008008057811 */ /* 0x000fca00078e30ff */
[----:B------:R-:W-:Y:S01]  /*0740*/  STG.E.U16 desc[UR6][R2.64], R5 ;  /* 0x0000000502007986 */ /* 0x000fe2000c101506 */
[----:B------:R-:W-:Y:S05]  /*0750*/  EXIT ;  /* 0x000000000000794d */ /* 0x000fea0003800000 */
        .weak           $__internal_8_$__cuda_sm3x_div_rn_noftz_f32_slowpath
        .type           $__internal_8_$__cuda_sm3x_div_rn_noftz_f32_slowpath,@function
        .size           $__internal_8_$__cuda_sm3x_div_rn_noftz_f32_slowpath,(.L_x_372 - $__internal_8_$__cuda_sm3x_div_rn_noftz_f32_slowpath)
$__internal_8_$__cuda_sm3x_div_rn_noftz_f32_slowpath:
        /* <DEDUP_REMOVED lines=33> */
.L_x_108:
        /* <DEDUP_REMOVED lines=50> */
.L_x_114:
[----:B------:R-:W-:-:S04]  /*0c90*/  LOP3.LUT R2, R2, 0x80000000, RZ, 0xc0, !PT ;  /* 0x8000000002027812 */ /* 0x000fc800078ec0ff */
[----:B------:R-:W-:Y:S01]  /*0ca0*/  LOP3.LUT R2, R2, 0x7f800000, RZ, 0xfc, !PT ;  /* 0x7f80000002027812 */ /* 0x000fe200078efcff */
[----:B------:R-:W-:Y:S06]  /*0cb0*/  BRA `(.L_x_115) ;  /* 0x0000000000287947 */ /* 0x000fec0003800000 */
.L_x_113:
[----:B------:R-:W-:Y:S01]  /*0cc0*/  LEA R2, R12, R2, 0x17 ;  /* 0x000000020c027211 */ /* 0x000fe200078eb8ff */
[----:B------:R-:W-:Y:S06]  /*0cd0*/  BRA `(.L_x_115) ;  /* 0x0000000000207947 */ /* 0x000fec0003800000 */
.L_x_112:
[----:B------:R-:W-:-:S04]  /*0ce0*/  LOP3.LUT R2, R3, 0x80000000, R2, 0x48, !PT ;  /* 0x8000000003027812 */ /* 0x000fc800078e4802 */
[----:B------:R-:W-:Y:S01]  /*0cf0*/  LOP3.LUT R2, R2, 0x7f800000, RZ, 0xfc, !PT ;  /* 0x7f80000002027812 */ /* 0x000fe200078efcff */
[----:B------:R-:W-:Y:S06]  /*0d00*/  BRA `(.L_x_115) ;  /* 0x0000000000147947 */ /* 0x000fec0003800000 */
.L_x_111:
[----:B------:R-:W-:Y:S01]  /*0d10*/  LOP3.LUT R2, R3, 0x80000000, R2, 0x48, !PT ;  /* 0x8000000003027812 */ /* 0x000fe200078e4802 */
[----:B------:R-:W-:Y:S06]  /*0d20*/  BRA `(.L_x_115) ;  /* 0x00000000000c7947 */ /* 0x000fec0003800000 */
.L_x_110:
[----:B------:R-:W0:Y:S01]  /*0d30*/  MUFU.RSQ R2, -QNAN ;  /* 0xffc0000000027908 */ /* 0x000e220000001400 */
[----:B------:R-:W-:Y:S05]  /*0d40*/  BRA `(.L_x_115) ;  /* 0x0000000000047947 */ /* 0x000fea0003800000 */
.L_x_109:
[----:B------:R-:W-:-:S07]  /*0d50*/  FADD.FTZ R2, R2, R3 ;  /* 0x0000000302027221 */ /* 0x000fce0000010000 */
.L_x_115:
[----:B------:R-:W-:-:S04]  /*0d60*/  IMAD.MOV.U32 R11, RZ, RZ, 0x0 ;  /* 0x00000000ff0b7424 */ /* 0x000fc800078e00ff */
[----:B0-----:R-:W-:Y:S05]  /*0d70*/  RET.REL.NODEC R10 `(Subsample_Bilinear_8_16_2_v) ;  /* 0xfffffff00aa07950 */ /* 0x001fea0003c3ffff */
.L_x_116:
        /* <DEDUP_REMOVED lines=16> */
.L_x_372:


//--------------------- .text.Subsample_Bilinear_8_16_2_u --------------------------
	.section	.text.Subsample_Bilinear_8_16_2_u,"ax",@progbits
	.align	128
        .global         Subsample_Bilinear_8_16_2_u
        .type           Subsample_Bilinear_8_16_2_u,@function
        .size           Subsample_Bilinear_8_16_2_u,(.L_x_373 - Subsample_Bilinear_8_16_2_u)
        .other          Subsample_Bilinear_8_16_2_u,@"STO_CUDA_ENTRY STV_DEFAULT"
Subsample_Bilinear_8_16_2_u:
.text.Subsample_Bilinear_8_16_2_u:
        /* <DEDUP_REMOVED lines=26> */
[----:B------:R-:W-:Y:S05]  /*01a0*/  CALL.REL.NOINC `($__internal_9_$__cuda_sm3x_div_rn_noftz_f32_slowpath) ;  /* 0x00000004006c7944 */ /* 0x000fea0003c00000 */
[----:B------:R-:W-:-:S07]  /*01b0*/  IMAD.MOV.U32 R6, RZ, RZ, R2 ;  /* 0x000000ffff067224 */ /* 0x000fce00078e0002 */
.L_x_117:
        /* <DEDUP_REMOVED lines=15> */
[----:B------:R-:W-:-:S07]  /*02b0*/  MOV R8, R2 ;  /* 0x0000000200087202 */ /* 0x000fce0000000f00 */
.L_x_118:
        /* <DEDUP_REMOVED lines=21> */
[----:B------:R-:W-:Y:S05]  /*0410*/  CALL.REL.NOINC `($__internal_9_$__cuda_sm3x_div_rn_noftz_f32_slowpath) ;  /* 0x0000000000d07944 */ /* 0x000fea0003c00000 */
[----:B------:R-:W-:-:S07]  /*0420*/  IMAD.MOV.U32 R9, RZ, RZ, R2 ;  /* 0x000000ffff097224 */ /* 0x000fce00078e0002 */
.L_x_119:
        /* <DEDUP_REMOVED lines=13> */
[----:B------:R-:W-:Y:S05]  /*0500*/  CALL.REL.NOINC `($__internal_9_$__cuda_sm3x_div_rn_noftz_f32_slowpath) ;  /* 0x0000000000947944 */ /* 0x000fea0003c00000 */
[----:B------:R-:W-:-:S07]  /*0510*/  IMAD.MOV.U32 R3, RZ, RZ, R2 ;  /* 0x000000ffff037224 */ /* 0x000fce00078e0002 */
.L_x_120:
        /* <DEDUP_REMOVED lines=36> */
        .weak           $__internal_9_$__cuda_sm3x_div_rn_noftz_f32_slowpath
        .type           $__internal_9_$__cuda_sm3x_div_rn_noftz_f32_slowpath,@function
        .size           $__internal_9_$__cuda_sm3x_div_rn_noftz_f32_slowpath,(.L_x_373 - $__internal_9_$__cuda_sm3x_div_rn_noftz_f32_slowpath)
$__internal_9_$__cuda_sm3x_div_rn_noftz_f32_slowpath:
        /* <DEDUP_REMOVED lines=33> */
.L_x_121:
        /* <DEDUP_REMOVED lines=50> */
.L_x_127:
[----:B------:R-:W-:-:S04]  /*0c90*/  LOP3.LUT R2, R2, 0x80000000, RZ, 0xc0, !PT ;  /* 0x8000000002027812 */ /* 0x000fc800078ec0ff */
[----:B------:R-:W-:Y:S01]  /*0ca0*/  LOP3.LUT R2, R2, 0x7f800000, RZ, 0xfc, !PT ;  /* 0x7f80000002027812 */ /* 0x000fe200078efcff */
[----:B------:R-:W-:Y:S06]  /*0cb0*/  BRA `(.L_x_128) ;  /* 0x0000000000287947 */ /* 0x000fec0003800000 */
.L_x_126:
[----:B------:R-:W-:Y:S01]  /*0cc0*/  LEA R2, R12, R2, 0x17 ;  /* 0x000000020c027211 */ /* 0x000fe200078eb8ff */
[----:B------:R-:W-:Y:S06]  /*0cd0*/  BRA `(.L_x_128) ;  /* 0x0000000000207947 */ /* 0x000fec0003800000 */
.L_x_125:
[----:B------:R-:W-:-:S04]  /*0ce0*/  LOP3.LUT R2, R3, 0x80000000, R2, 0x48, !PT ;  /* 0x8000000003027812 */ /* 0x000fc800078e4802 */
[----:B------:R-:W-:Y:S01]  /*0cf0*/  LOP3.LUT R2, R2, 0x7f800000, RZ, 0xfc, !PT ;  /* 0x7f80000002027812 */ /* 0x000fe200078efcff */
[----:B------:R-:W-:Y:S06]  /*0d00*/  BRA `(.L_x_128) ;  /* 0x0000000000147947 */ /* 0x000fec0003800000 */
.L_x_124:
[----:B------:R-:W-:Y:S01]  /*0d10*/  LOP3.LUT R2, R3, 0x80000000, R2, 0x48, !PT ;  /* 0x8000000003027812 */ /* 0x000fe200078e4802 */
[----:B------:R-:W-:Y:S06]  /*0d20*/  BRA `(.L_x_128) ;  /* 0x00000000000c7947 */ /* 0x000fec0003800000 */
.L_x_123:
[----:B------:R-:W0:Y:S01]  /*0d30*/  MUFU.RSQ R2, -QNAN ;  /* 0xffc0000000027908 */ /* 0x000e220000001400 */
[----:B------:R-:W-:Y:S05]  /*0d40*/  BRA `(.L_x_128) ;  /* 0x0000000000047947 */ /* 0x000fea0003800000 */
.L_x_122:
[----:B------:R-:W-:-:S07]  /*0d50*/  FADD.FTZ R2, R2, R3 ;  /* 0x0000000302027221 */ /* 0x000fce0000010000 */
.L_x_128:
[----:B------:R-:W-:-:S04]  /*0d60*/  IMAD.MOV.U32 R11, RZ, RZ, 0x0 ;  /* 0x00000000ff0b7424 */ /* 0x000fc800078e00ff */
[----:B0-----:R-:W-:Y:S05]  /*0d70*/  RET.REL.NODEC R10 `(Subsample_Bilinear_8_16_2_u) ;  /* 0xfffffff00aa07950 */ /* 0x001fea0003c3ffff */
.L_x_129:
        /* <DEDUP_REMOVED lines=16> */
.L_x_373:


//--------------------- .text.Subsample_Bilinear_8_16_2 --------------------------
	.section	.text.Subsample_Bilinear_8_16_2,"ax",@progbits
	.align	128
        .global         Subsample_Bilinear_8_16_2
        .type           Subsample_Bilinear_8_16_2,@function
        .size           Subsample_Bilinear_8_16_2,(.L_x_374 - Subsample_Bilinear_8_16_2)
        .other          Subsample_Bilinear_8_16_2,@"STO_CUDA_ENTRY STV_DEFAULT"
Subsample_Bilinear_8_16_2:
.text.Subsample_Bilinear_8_16_2:
        /* <DEDUP_REMOVED lines=26> */
[----:B------:R-:W-:Y:S05]  /*01a0*/  CALL.REL.NOINC `($__internal_10_$__cuda_sm3x_div_rn_noftz_f32_slowpath) ;  /* 0x00000004008c7944 */ /* 0x000fea0003c00000 */
[----:B------:R-:W-:-:S07]  /*01b0*/  IMAD.MOV.U32 R6, RZ, RZ, R2 ;  /* 0x000000ffff067224 */ /* 0x000fce00078e0002 */
.L_x_130:
        /* <DEDUP_REMOVED lines=16> */
.L_x_131:
        /* <DEDUP_REMOVED lines=21> */
[----:B------:R-:W-:Y:S05]  /*0410*/  CALL.REL.NOINC `($__internal_10_$__cuda_sm3x_div_rn_noftz_f32_slowpath) ;  /* 0x0000000000f07944 */ /* 0x000fea0003c00000 */
[----:B------:R-:W-:-:S07]  /*0420*/  MOV R9, R2 ;  /* 0x0000000200097202 */ /* 0x000fce0000000f00 */
.L_x_132:
        /* <DEDUP_REMOVED lines=13> */
[----:B------:R-:W-:Y:S05]  /*0500*/  CALL.REL.NOINC `($__internal_10_$__cuda_sm3x_div_rn_noftz_f32_slowpath) ;  /* 0x0000000000b47944 */ /* 0x000fea0003c00000 */
[----:B------:R-:W-:-:S07]  /*0510*/  IMAD.MOV.U32 R3, RZ, RZ, R2 ;  /* 0x000000ffff037224 */ /* 0x000fce00078e0002 */
.L_x_133:
[----:B------:R-:W0:Y:S01]  /*0520*/  LDCU UR4, c[0x0][0x380] ;  /* 0x00007000ff0477ac */ /* 0x000e220008000800 */
[----:B------:R-:W-:Y:S01]  /*0530*/  FADD R11, R8, -R3 ;  /* 0x80000003080b7221 */ /* 0x000fe20000000000 */
[C-C-:B------:R-:W-:Y:S01]  /*0540*/  FADD R10, R6.reuse, -R9.reuse ;  /* 0x80000009060a7221 */ /* 0x140fe20000000000 */
[----:B------:R-:W-:Y:S01]  /*0550*/  FADD R12, R6, R9 ;  /* 0x00000009060c7221 */ /* 0x000fe20000000000 */
[----:B------:R-:W-:Y:S01]  /*0560*/  FADD R15, R8, R3 ;  /* 0x00000003080f7221 */ /* 0x000fe20000000000 */
[----:B------:R-:W-:Y:S01]  /*0570*/  IMAD.MOV.U32 R6, RZ, RZ, -0x3e000000 ;  /* 0xc2000000ff067424 */ /* 0x000fe200078e00ff */
[----:B------:R-:W-:Y:S01]  /*0580*/  MOV R13, R11 ;  /* 0x0000000b000d7202 */ /* 0x000fe20000000f00 */
[----:B------:R-:W-:Y:S01]  /*0590*/  IMAD.MOV.U32 R14, RZ, RZ, R10 ;  /* 0x000000ffff0e7224 */ /* 0x000fe200078e000a */
[----:B------:R-:W-:Y:S01]  /*05a0*/  UMOV UR5, URZ ;  /* 0x000000ff00057c82 */ /* 0x000fe20008000000 */
[----:B------:R-:W-:Y:S02]  /*05b0*/  IMAD.MOV.U32 R2, RZ, RZ, R12 ;  /* 0x000000ffff027224 */ /* 0x000fe400078e000c */
        /* <DEDUP_REMOVED lines=12> */
[----:B------:R-:W-:-:S04]  /*0680*/  IMAD R11, R7, UR4, RZ ;  /* 0x00000004070b7c24 */ /* 0x000fc8000f8e02ff */
[----:B------:R-:W-:Y:S01]  /*0690*/  IMAD.IADD R5, R5, 0x1, R11 ;  /* 0x0000000105057824 */ /* 0x000fe200078e020b */
[----:B------:R-:W-:-:S04]  /*06a0*/  DEPBAR.LE SB5, 0x1 ;  /* 0x0000d0400000791a */ /* 0x000fc80000000000 */
        /* <DEDUP_REMOVED lines=9> */
[----:B------:R-:W-:Y:S01]  /*0740*/  LOP3.LUT R7, R2, 0xff, RZ, 0xc0, !PT ;  /* 0x000000ff02077812 */ /* 0x000fe200078ec0ff */
[----:B------:R-:W-:Y:S01]  /*0750*/  IMAD.IADD R0, R0, 0x1, R3 ;  /* 0x0000000100007824 */ /* 0x000fe200078e0203 */
[----:B-1----:R-:W-:Y:S02]  /*0760*/  LEA R2, P0, R4, UR8, 0x2 ;  /* 0x0000000804027c11 */ /* 0x002fe4000f8010ff */
[----:B------:R-:W-:-:S02]  /*0770*/  IADD3 R7, PT, PT, R8, R7, RZ ;  /* 0x0000000708077210 */ /* 0x000fc40007ffe0ff */
[----:B------:R-:W-:Y:S02]  /*0780*/  LEA R0, R0, 0x80, 0x6 ;  /* 0x0000008000007811 */ /* 0x000fe400078e30ff */
[----:B------:R-:W-:Y:S02]  /*0790*/  LEA R7, R7, 0x80, 0x6 ;  /* 0x0000008007077811 */ /* 0x000fe400078e30ff */
[----:B------:R-:W-:Y:S02]  /*07a0*/  LEA.HI.X R3, R4, UR9, R5, 0x2, P0 ;  /* 0x0000000904037c11 */ /* 0x000fe400080f1405 */
[----:B------:R-:W-:-:S05]  /*07b0*/  PRMT R7, R7, 0x5410, R0 ;  /* 0x0000541007077816 */ /* 0x000fca0000000000 */
[----:B------:R-:W-:Y:S01]  /*07c0*/  STG.E desc[UR6][R2.64], R7 ;  /* 0x0000000702007986 */ /* 0x000fe2000c101906 */
[----:B------:R-:W-:Y:S05]  /*07d0*/  EXIT ;  /* 0x000000000000794d */ /* 0x000fea0003800000 */
        .weak           $__internal_10_$__cuda_sm3x_div_rn_noftz_f32_slowpath
        .type           $__internal_10_$__cuda_sm3x_div_rn_noftz_f32_slowpath,@function
        .size           $__internal_10_$__cuda_sm3x_div_rn_noftz_f32_slowpath,(.L_x_374 - $__internal_10_$__cuda_sm3x_div_rn_noftz_f32_slowpath)
$__internal_10_$__cuda_sm3x_div_rn_noftz_f32_slowpath:
        /* <DEDUP_REMOVED lines=28> */
[----:B------:R-:W-:Y:S01]  /*09a0*/  @P0 MOV R11, RZ ;  /* 0x000000ff000b0202 */ /* 0x000fe20000000f00 */
[----:B------:R-:W-:Y:S02]  /*09b0*/  @!P0 IMAD.MOV.U32 R11, RZ, RZ, -0x40 ;  /* 0xffffffc0ff0b8424 */ /* 0x000fe400078e00ff */
[----:B------:R-:W-:Y:S01]  /*09c0*/  @!P0 FFMA R2, R2, 1.84467440737095516160e+19, RZ ;  /* 0x5f80000002028823 */ /* 0x000fe200000000ff */
[----:B------:R-:W-:Y:S01]  /*09d0*/  @!P1 FFMA R3, R3, 1.84467440737095516160e+19, RZ ;  /* 0x5f80000003039823 */ /* 0x000fe200000000ff */
[----:B------:R-:W-:-:S07]  /*09e0*/  @!P1 VIADD R11, R11, 0x40 ;  /* 0x000000400b0b9836 */ /* 0x000fce0000000000 */
.L_x_134:
        /* <DEDUP_REMOVED lines=50> */
.L_x_140:
[----:B------:R-:W-:-:S04]  /*0d10*/  LOP3.LUT R2, R2, 0x80000000, RZ, 0xc0, !PT ;  /* 0x8000000002027812 */ /* 0x000fc800078ec0ff */
[----:B------:R-:W-:Y:S01]  /*0d20*/  LOP3.LUT R2, R2, 0x7f800000, RZ, 0xfc, !PT ;  /* 0x7f80000002027812 */ /* 0x000fe200078efcff */
[----:B------:R-:W-:Y:S06]  /*0d30*/  BRA `(.L_x_141) ;  /* 0x0000000000287947 */ /* 0x000fec0003800000 */
.L_x_139:
[----:B------:R-:W-:Y:S01]  /*0d40*/  IMAD R2, R12, 0x800000, R2 ;  /* 0x008000000c027824 */ /* 0x000fe200078e0202 */
[----:B------:R-:W-:Y:S06]  /*0d50*/  BRA `(.L_x_141) ;  /* 0x0000000000207947 */ /* 0x000fec0003800000 */
.L_x_138:
[----:B------:R-:W-:-:S04]  /*0d60*/  LOP3.LUT R2, R3, 0x80000000, R2, 0x48, !PT ;  /* 0x8000000003027812 */ /* 0x000fc800078e4802 */
[----:B------:R-:W-:Y:S01]  /*0d70*/  LOP3.LUT R2, R2, 0x7f800000, RZ, 0xfc, !PT ;  /* 0x7f80000002027812 */ /* 0x000fe200078efcff */
[----:B------:R-:W-:Y:S06]  /*0d80*/  BRA `(.L_x_141) ;  /* 0x0000000000147947 */ /* 0x000fec0003800000 */
.L_x_137:
[----:B------:R-:W-:Y:S01]  /*0d90*/  LOP3.LUT R2, R3, 0x80000000, R2, 0x48, !PT ;  /* 0x8000000003027812 */ /* 0x000fe200078e4802 */
[----:B------:R-:W-:Y:S06]  /*0da0*/  BRA `(.L_x_141) ;  /* 0x00000000000c7947 */ /* 0x000fec0003800000 */
.L_x_136:
[----:B------:R-:W0:Y:S01]  /*0db0*/  MUFU.RSQ R2, -QNAN ;  /* 0xffc0000000027908 */ /* 0x000e220000001400 */
[----:B------:R-:W-:Y:S05]  /*0dc0*/  BRA `(.L_x_141) ;  /* 0x0000000000047947 */ /* 0x000fea0003800000 */
.L_x_135:
[----:B------:R-:W-:-:S07]  /*0dd0*/  FADD.FTZ R2, R2, R3 ;  /* 0x0000000302027221 */ /* 0x000fce0000010000 */
.L_x_141:
[----:B------:R-:W-:-:S04]  /*0de0*/  IMAD.MOV.U32 R11, RZ, RZ, 0x0 ;  /* 0x00000000ff0b7424 */ /* 0x000fc800078e00ff */
[----:B0-----:R-:W-:Y:S05]  /*0df0*/  RET.REL.NODEC R10 `(Subsample_Bilinear_8_16_2) ;  /* 0xfffffff00a807950 */ /* 0x001fea0003c3ffff */
.L_x_142:
        /* <DEDUP_REMOVED lines=16> */
.L_x_374:


//--------------------- .text.Subsample_Bilinear_8_16_p2 --------------------------
	.section	.text.Subsample_Bilinear_8_16_p2,"ax",@progbits
	.align	128
        .global         Subsample_Bilinear_8_16_p2
        .type           Subsample_Bilinear_8_16_p2,@function
        .size           Subsample_Bilinear_8_16_p2,(.L_x_375 - Subsample_Bilinear_8_16_p2)
        .other          Subsample_Bilinear_8_16_p2,@"STO_CUDA_ENTRY STV_DEFAULT"
Subsample_Bilinear_8_16_p2:
.text.Subsample_Bilinear_8_16_p2:
        /* <DEDUP_REMOVED lines=26> */
[----:B------:R-:W-:Y:S05]  /*01a0*/  CALL.REL.NOINC `($__internal_11_$__cuda_sm3x_div_rn_noftz_f32_slowpath) ;  /* 0x0000000400707944 */ /* 0x000fea0003c00000 */
[----:B------:R-:W-:-:S07]  /*01b0*/  IMAD.MOV.U32 R6, RZ, RZ, R10 ;  /* 0x000000ffff067224 */ /* 0x000fce00078e000a */
.L_x_143:
        /* <DEDUP_REMOVED lines=15> */
[----:B------:R-:W-:-:S07]  /*02b0*/  MOV R7, R10 ;  /* 0x0000000a00077202 */ /* 0x000fce0000000f00 */
.L_x_144:
        /* <DEDUP_REMOVED lines=21> */
[----:B------:R-:W-:Y:S05]  /*0410*/  CALL.REL.NOINC `($__internal_11_$__cuda_sm3x_div_rn_noftz_f32_slowpath) ;  /* 0x0000000000d47944 */ /* 0x000fea0003c00000 */
[----:B------:R-:W-:-:S07]  /*0420*/  IMAD.MOV.U32 R9, RZ, RZ, R10 ;  /* 0x000000ffff097224 */ /* 0x000fce00078e000a */
.L_x_145:
        /* <DEDUP_REMOVED lines=10> */
[----:B------:R-:W-:Y:S01]  /*04d0*/  MOV R2, R0 ;  /* 0x0000000000027202 */ /* 0x000fe20000000f00 */
[----:B------:R-:W-:Y:S01]  /*04e0*/  IMAD.MOV.U32 R3, RZ, RZ, R11 ;  /* 0x000000ffff037224 */ /* 0x000fe200078e000b */
[----:B------:R-:W-:-:S07]  /*04f0*/  MOV R8, 0x510 ;  /* 0x0000051000087802 */ /* 0x000fce0000000f00 */
[----:B------:R-:W-:Y:S05]  /*0500*/  CALL.REL.NOINC `($__internal_11_$__cuda_sm3x_div_rn_noftz_f32_slowpath) ;  /* 0x0000000000987944 */ /* 0x000fea0003c00000 */
[----:B------:R-:W-:-:S07]  /*0510*/  IMAD.MOV.U32 R2, RZ, RZ, R10 ;  /* 0x000000ffff027224 */ /* 0x000fce00078e000a */
.L_x_146:
[----:B------:R-:W0:Y:S01]  /*0520*/  LDCU UR4, c[0x0][0x380] ;  /* 0x00007000ff0477ac */ /* 0x000e220008000800 */
[C-C-:B------:R-:W-:Y:S01]  /*0530*/  FADD R11, R7.reuse, -R2.reuse ;  /* 0x80000002070b7221 */ /* 0x140fe20000000000 */
[C---:B------:R-:W-:Y:S01]  /*0540*/  FADD R10, R6.reuse, -R9 ;  /* 0x80000009060a7221 */ /* 0x040fe20000000000 */
[----:B------:R-:W-:Y:S01]  /*0550*/  FADD R15, R7, R2 ;  /* 0x00000002070f7221 */ /* 0x000fe20000000000 */
[----:B------:R-:W-:Y:S02]  /*0560*/  HFMA2 R12, -RZ, RZ, -3, 0 ;  /* 0xc2000000ff0c7431 */ /* 0x000fe400000001ff */
[----:B------:R-:W-:Y:S02]  /*0570*/  IMAD.MOV.U32 R7, RZ, RZ, R11 ;  /* 0x000000ffff077224 */ /* 0x000fe400078e000b */
[----:B------:R-:W-:Y:S01]  /*0580*/  FADD R6, R6, R9 ;  /* 0x0000000906067221 */ /* 0x000fe20000000000 */
[----:B------:R-:W-:Y:S01]  /*0590*/  UMOV UR5, URZ ;  /* 0x000000ff00057c82 */ /* 0x000fe20008000000 */
[----:B------:R-:W-:-:S02]  /*05a0*/  IMAD.MOV.U32 R14, RZ, RZ, R10 ;  /* 0x000000ffff0e7224 */ /* 0x000fc400078e000a */
[----:B------:R-:W-:Y:S01]  /*05b0*/  IMAD.MOV.U32 R17, RZ, RZ, R15 ;  /* 0x000000ffff117224 */ /* 0x000fe200078e000f */
[----:B------:R-:W-:Y:S01]  /*05c0*/  MOV R16, R6 ;  /* 0x0000000600107202 */ /* 0x000fe20000000f00 */
[----:B0-----:R-:W5:Y:S01]  /*05d0*/  TEX.LL RZ, R0, R10, R12, UR4, 2D, 0x1 ;  /* 0x28ff040c0a007f60 */ /* 0x001f6200089e01ff */
[----:B------:R-:W5:Y:S01]  /*05e0*/  TEX.LL RZ, R7, R6, R12, UR4, 2D, 0x1 ;  /* 0x28ff040c06077f60 */ /* 0x000f6200089e01ff */
[----:B------:R-:W5:Y:S01]  /*05f0*/  TEX.LL RZ, R8, R14, R12, UR4, 2D, 0x1 ;  /* 0x28ff040c0e087f60 */ /* 0x000f6200089e01ff */
[----:B------:R0:W5:Y:S01]  /*0600*/  TEX.LL RZ, R9, R16, R12, UR4, 2D, 0x1 ;  /* 0x28ff040c10097f60 */ /* 0x00016200089e01ff */
[----:B------:R-:W1:Y:S01]  /*0610*/  LDCU.64 UR8, c[0x0][0x388] ;  /* 0x00007100ff0877ac */ /* 0x000e620008000a00 */
[----:B------:R-:W-:-:S05]  /*0620*/  IMAD.SHL.U32 R2, R5, 0x2, RZ ;  /* 0x0000000205027824 */ /* 0x000fca00078e00ff */
[----:B------:R-:W-:Y:S01]  /*0630*/  SHF.R.S32.HI R3, RZ, 0x1f, R2 ;  /* 0x0000001fff037819 */ /* 0x000fe20000011402 */
[----:B0-----:R-:W0:Y:S02]  /*0640*/  LDCU UR5, c[0x0][0x398] ;  /* 0x00007300ff0577ac */ /* 0x001e240008000800 */
[----:B0-----:R-:W-:-:S04]  /*0650*/  USHF.R.S32.HI UR4, URZ, 0x1f, UR5 ;  /* 0x0000001fff047899 */ /* 0x001fc80008011405 */
[----:B------:R-:W-:Y:S02]  /*0660*/  USHF.R.U64 UR5, UR5, 0x1, UR4 ;  /* 0x0000000105057899 */ /* 0x000fe40008001204 */
[----:B------:R-:W-:-:S04]  /*0670*/  USHF.R.U32.HI UR4, URZ, 0x1, UR4 ;  /* 0x00000001ff047899 */ /* 0x000fc80008011604 */
[----:B------:R-:W-:-:S04]  /*0680*/  IMAD.WIDE.U32 R2, R4, UR5, R2 ;  /* 0x0000000504027c25 */ /* 0x000fc8000f8e0002 */
[----:B------:R-:W-:Y:S01]  /*0690*/  IMAD R5, R4, UR4, RZ ;  /* 0x0000000404057c24 */ /* 0x000fe2000f8e02ff */
[----:B-1----:R-:W-:-:S04]  /*06a0*/  LEA R4, P0, R2, UR8, 0x1 ;  /* 0x0000000802047c11 */ /* 0x002fc8000f8008ff */
[----:B------:R-:W-:-:S04]  /*06b0*/  IADD3 R3, PT, PT, R3, R5, RZ ;  /* 0x0000000503037210 */ /* 0x000fc80007ffe0ff */
[----:B------:R-:W-:Y:S01]  /*06c0*/  LEA.HI.X R5, R2, UR9, R3, 0x1, P0 ;  /* 0x0000000902057c11 */ /* 0x000fe200080f0c03 */
[----:B------:R-:W-:-:S04]  /*06d0*/  DEPBAR.LE SB5, 0x1 ;  /* 0x0000d0400000791a */ /* 0x000fc80000000000 */
[----:B------:R-:W-:Y:S02]  /*06e0*/  LOP3.LUT R0, R0, 0xff, RZ, 0xc0, !PT ;  /* 0x000000ff00007812 */ /* 0x000fe400078ec0ff */
[----:B------:R-:W-:Y:S02]  /*06f0*/  LOP3.LUT R7, R7, 0xff, RZ, 0xc0, !PT ;  /* 0x000000ff07077812 */ /* 0x000fe400078ec0ff */
[----:B------:R-:W-:Y:S02]  /*0700*/  LOP3.LUT R8, R8, 0xff, RZ, 0xc0, !PT ;  /* 0x000000ff08087812 */ /* 0x000fe400078ec0ff */
[----:B-----5:R-:W-:Y:S02]  /*0710*/  LOP3.LUT R9, R9, 0xff, RZ, 0xc0, !PT ;  /* 0x000000ff09097812 */ /* 0x020fe400078ec0ff */
[----:B------:R-:W-:-:S05]  /*0720*/  IADD3 R0, PT, PT, R8, R7, R0 ;  /* 0x0000000708007210 */ /* 0x000fca0007ffe000 */
[----:B------:R-:W-:-:S05]  /*0730*/  IMAD.IADD R0, R0, 0x1, R9 ;  /* 0x0000000100007824 */ /* 0x000fca00078e0209 */
[----:B------:R-:W-:-:S05]  /*0740*/  LEA R3, R0, 0x80, 0x6 ;  /* 0x0000008000037811 */ /* 0x000fca00078e30ff */
[----:B------:R-:W-:Y:S01]  /*0750*/  STG.E.U16 desc[UR6][R4.64], R3 ;  /* 0x0000000304007986 */ /* 0x000fe2000c101506 */
[----:B------:R-:W-:Y:S05]  /*0760*/  EXIT ;  /* 0x000000000000794d */ /* 0x000fea0003800000 */
        .weak           $__internal_11_$__cuda_sm3x_div_rn_noftz_f32_slowpath
        .type           $__internal_11_$__cuda_sm3x_div_rn_noftz_f32_slowpath,@function
        .size           $__internal_11_$__cuda_sm3x_div_rn_noftz_f32_slowpath,(.L_x_375 - $__internal_11_$__cuda_sm3x_div_rn_noftz_f32_slowpath)
$__internal_11_$__cuda_sm3x_div_rn_noftz_f32_slowpath:
        /* <DEDUP_REMOVED lines=33> */
.L_x_147:
        /* <DEDUP_REMOVED lines=50> */
.L_x_153:
[----:B------:R-:W-:-:S04]  /*0ca0*/  LOP3.LUT R2, R2, 0x80000000, RZ, 0xc0, !PT ;  /* 0x8000000002027812 */ /* 0x000fc800078ec0ff */
[----:B------:R-:W-:Y:S01]  /*0cb0*/  LOP3.LUT R2, R2, 0x7f800000, RZ, 0xfc, !PT ;  /* 0x7f80000002027812 */ /* 0x000fe200078efcff */
[----:B------:R-:W-:Y:S06]  /*0cc0*/  BRA `(.L_x_154) ;  /* 0x0000000000287947 */ /* 0x000fec0003800000 */
.L_x_152:
[----:B------:R-:W-:Y:S01]  /*0cd0*/  IMAD R2, R11, 0x800000, R2 ;  /* 0x008000000b027824 */ /* 0x000fe200078e0202 */
[----:B------:R-:W-:Y:S06]  /*0ce0*/  BRA `(.L_x_154) ;  /* 0x0000000000207947 */ /* 0x000fec0003800000 */
.L_x_151:
[----:B------:R-:W-:-:S04]  /*0cf0*/  LOP3.LUT R2, R3, 0x80000000, R2, 0x48, !PT ;  /* 0x8000000003027812 */ /* 0x000fc800078e4802 */
[----:B------:R-:W-:Y:S01]  /*0d00*/  LOP3.LUT R2, R2, 0x7f800000, RZ, 0xfc, !PT ;  /* 0x7f80000002027812 */ /* 0x000fe200078efcff */
[----:B------:R-:W-:Y:S06]  /*0d10*/  BRA `(.L_x_154) ;  /* 0x0000000000147947 */ /* 0x000fec0003800000 */
.L_x_150:
[----:B------:R-:W-:Y:S01]  /*0d20*/  LOP3.LUT R2, R3, 0x80000000, R2, 0x48, !PT ;  /* 0x8000000003027812 */ /* 0x000fe200078e4802 */
[----:B------:R-:W-:Y:S06]  /*0d30*/  BRA `(.L_x_154) ;  /* 0x00000000000c7947 */ /* 0x000fec0003800000 */
.L_x_149:
[----:B------:R-:W0:Y:S01]  /*0d40*/  MUFU.RSQ R2, -QNAN ;  /* 0xffc0000000027908 */ /* 0x000e220000001400 */
[----:B------:R-:W-:Y:S05]  /*0d50*/  BRA `(.L_x_154) ;  /* 0x0000000000047947 */ /* 0x000fea0003800000 */
.L_x_148:
[----:B------:R-:W-:-:S07]  /*0d60*/  FADD.FTZ R2, R2, R3 ;  /* 0x0000000302027221 */ /* 0x000fce0000010000 */
.L_x_154:
[----:B0-----:R-:W-:Y:S01]  /*0d70*/  IMAD.MOV.U32 R10, RZ, RZ, R2 ;  /* 0x000000ffff0a7224 */ /* 0x001fe200078e0002 */
[----:B------:R-:W-:Y:S01]  /*0d80*/  MOV R2, R8 ;  /* 0x0000000800027202 */ /* 0x000fe20000000f00 */
[----:B------:R-:W-:-:S04]  /*0d90*/  IMAD.MOV.U32 R3, RZ, RZ, 0x0 ;  /* 0x00000000ff037424 */ /* 0x000fc800078e00ff */
[----:B------:R-:W-:Y:S05]  /*0da0*/  RET.REL.NODEC R2 `(Subsample_Bilinear_8_16_p2) ;  /* 0xfffffff002947950 */ /* 0x000fea0003c3ffff */
.L_x_155:
        /* <DEDUP_REMOVED lines=13> */
.L_x_375:


//--------------------- .text.Subsample_Bilinear_8_16_c --------------------------
	.section	.text.Subsample_Bilinear_8_16_c,"ax",@progbits
	.align	128
        .global         Subsample_Bilinear_8_16_c
        .type           Subsample_Bilinear_8_16_c,@function
        .size           Subsample_Bilinear_8_16_c,(.L_x_376 - Subsample_Bilinear_8_16_c)
        .other          Subsample_Bilinear_8_16_c,@"STO_CUDA_ENTRY STV_DEFAULT"
Subsample_Bilinear_8_16_c:
.text.Subsample_Bilinear_8_16_c:
        /* <DEDUP_REMOVED lines=26> */
[----:B------:R-:W-:Y:S05]  /*01a0*/  CALL.REL.NOINC `($__internal_12_$__cuda_sm3x_div_rn_noftz_f32_slowpath) ;  /* 0x00000004006c7944 */ /* 0x000fea0003c00000 */
[----:B------:R-:W-:-:S07]  /*01b0*/  IMAD.MOV.U32 R6, RZ, RZ, R2 ;  /* 0x000000ffff067224 */ /* 0x000fce00078e0002 */
.L_x_156:
        /* <DEDUP_REMOVED lines=15> */
[----:B------:R-:W-:-:S07]  /*02b0*/  MOV R8, R2 ;  /* 0x0000000200087202 */ /* 0x000fce0000000f00 */
.L_x_157:
        /* <DEDUP_REMOVED lines=21> */
[----:B------:R-:W-:Y:S05]  /*0410*/  CALL.REL.NOINC `($__internal_12_$__cuda_sm3x_div_rn_noftz_f32_slowpath) ;  /* 0x0000000000d07944 */ /* 0x000fea0003c00000 */
[----:B------:R-:W-:-:S07]  /*0420*/  IMAD.MOV.U32 R9, RZ, RZ, R2 ;  /* 0x000000ffff097224 */ /* 0x000fce00078e0002 */
.L_x_158:
        /* <DEDUP_REMOVED lines=13> */
[----:B------:R-:W-:Y:S05]  /*0500*/  CALL.REL.NOINC `($__internal_12_$__cuda_sm3x_div_rn_noftz_f32_slowpath) ;  /* 0x0000000000947944 */ /* 0x000fea0003c00000 */
[----:B------:R-:W-:-:S07]  /*0510*/  IMAD.MOV.U32 R3, RZ, RZ, R2 ;  /* 0x000000ffff037224 */ /* 0x000fce00078e0002 */
.L_x_159:
        /* <DEDUP_REMOVED lines=23> */
[----:B-1----:R-:W-:-:S03]  /*0690*/  LEA R2, P0, R4, UR8, 0x1 ;  /* 0x0000000804027c11 */ /* 0x002fc6000f8008ff */
[----:B------:R-:W-:Y:S01]  /*06a0*/  IMAD.IADD R5, R5, 0x1, R7 ;  /* 0x0000000105057824 */ /* 0x000fe200078e0207 */
[----:B------:R-:W-:-:S04]  /*06b0*/  DEPBAR.LE SB5, 0x1 ;  /* 0x0000d0400000791a */ /* 0x000fc80000000000 */
[----:B------:R-:W-:Y:S02]  /*06c0*/  LOP3.LUT R0, R0, 0xff, RZ, 0xc0, !PT ;  /* 0x000000ff00007812 */ /* 0x000fe400078ec0ff */
[----:B------:R-:W-:Y:S02]  /*06d0*/  LOP3.LUT R9, R3, 0xff, RZ, 0xc0, !PT ;  /* 0x000000ff03097812 */ /* 0x000fe400078ec0ff */
[----:B------:R-:W-:Y:S02]  /*06e0*/  LOP3.LUT R6, R6, 0xff, RZ, 0xc0, !PT ;  /* 0x000000ff06067812 */ /* 0x000fe400078ec0ff */
[----:B-----5:R-:W-:Y:S02]  /*06f0*/  LOP3.LUT R3, R8, 0xff, RZ, 0xc0, !PT ;  /* 0x000000ff08037812 */ /* 0x020fe400078ec0ff */
[----:B------:R-:W-:-:S04]  /*0700*/  IADD3 R0, PT, PT, R6, R9, R0 ;  /* 0x0000000906007210 */ /* 0x000fc80007ffe000 */
[----:B------:R-:W-:Y:S02]  /*0710*/  IADD3 R0, PT, PT, R0, R3, RZ ;  /* 0x0000000300007210 */ /* 0x000fe40007ffe0ff */
[----:B------:R-:W-:Y:S02]  /*0720*/  LEA.HI.X R3, R4, UR9, R5, 0x1, P0 ;  /* 0x0000000904037c11 */ /* 0x000fe400080f0c05 */
[----:B------:R-:W-:-:S05]  /*0730*/  LEA R5, R0, 0x80, 0x6 ;  /* 0x0000008000057811 */ /* 0x000fca00078e30ff */
[----:B------:R-:W-:Y:S01]  /*0740*/  STG.E.U16 desc[UR6][R2.64], R5 ;  /* 0x0000000502007986 */ /* 0x000fe2000c101506 */
[----:B------:R-:W-:Y:S05]  /*0750*/  EXIT ;  /* 0x000000000000794d */ /* 0x000fea0003800000 */
        .weak           $__internal_12_$__cuda_sm3x_div_rn_noftz_f32_slowpath
        .type           $__internal_12_$__cuda_sm3x_div_rn_noftz_f32_slowpath,@function
        .size           $__internal_12_$__cuda_sm3x_div_rn_noftz_f32_slowpath,(.L_x_376 - $__internal_12_$__cuda_sm3x_div_rn_noftz_f32_slowpath)
$__internal_12_$__cuda_sm3x_div_rn_noftz_f32_slowpath:
        /* <DEDUP_REMOVED lines=33> */
.L_x_160:
        /* <DEDUP_REMOVED lines=50> */
.L_x_166:
[----:B------:R-:W-:-:S04]  /*0c90*/  LOP3.LUT R2, R2, 0x80000000, RZ, 0xc0, !PT ;  /* 0x8000000002027812 */ /* 0x000fc800078ec0ff */
[----:B------:R-:W-:Y:S01]  /*0ca0*/  LOP3.LUT R2, R2, 0x7f800000, RZ, 0xfc, !PT ;  /* 0x7f80000002027812 */ /* 0x000fe200078efcff */
[----:B------:R-:W-:Y:S06]  /*0cb0*/  BRA `(.L_x_167) ;  /* 0x0000000000287947 */ /* 0x000fec0003800000 */
.L_x_165:
[----:B------:R-:W-:Y:S01]  /*0cc0*/  LEA R2, R12, R2, 0x17 ;  /* 0x000000020c027211 */ /* 0x000fe200078eb8ff */
[----:B------:R-:W-:Y:S06]  /*0cd0*/  BRA `(.L_x_167) ;  /* 0x0000000000207947 */ /* 0x000fec0003800000 */
.L_x_164:
[----:B------:R-:W-:-:S04]  /*0ce0*/  LOP3.LUT R2, R3, 0x80000000, R2, 0x48, !PT ;  /* 0x8000000003027812 */ /* 0x000fc800078e4802 */
[----:B------:R-:W-:Y:S01]  /*0cf0*/  LOP3.LUT R2, R2, 0x7f800000, RZ, 0xfc, !PT ;  /* 0x7f80000002027812 */ /* 0x000fe200078efcff */
[----:B------:R-:W-:Y:S06]  /*0d00*/  BRA `(.L_x_167) ;  /* 0x0000000000147947 */ /* 0x000fec0003800000 */
.L_x_163:
[----:B------:R-:W-:Y:S01]  /*0d10*/  LOP3.LUT R2, R3, 0x80000000, R2, 0x48, !PT ;  /* 0x8000000003027812 */ /* 0x000fe200078e4802 */
[----:B------:R-:W-:Y:S06]  /*0d20*/  BRA `(.L_x_167) ;  /* 0x00000000000c7947 */ /* 0x000fec0003800000 */
.L_x_162:
[----:B------:R-:W0:Y:S01]  /*0d30*/  MUFU.RSQ R2, -QNAN ;  /* 0xffc0000000027908 */ /* 0x000e220000001400 */
[----:B------:R-:W-:Y:S05]  /*0d40*/  BRA `(.L_x_167) ;  /* 0x0000000000047947 */ /* 0x000fea0003800000 */
.L_x_161:
[----:B------:R-:W-:-:S07]  /*0d50*/  FADD.FTZ R2, R2, R3 ;  /* 0x0000000302027221 */ /* 0x000fce0000010000 */
.L_x_167:
[----:B------:R-:W-:-:S04]  /*0d60*/  IMAD.MOV.U32 R11, RZ, RZ, 0x0 ;  /* 0x00000000ff0b7424 */ /* 0x000fc800078e00ff */
[----:B0-----:R-:W-:Y:S05]  /*0d70*/  RET.REL.NODEC R10 `(Subsample_Bilinear_8_16_c) ;  /* 0xfffffff00aa07950 */ /* 0x001fea0003c3ffff */
.L_x_168:
        /* <DEDUP_REMOVED lines=16> */
.L_x_376:


//--------------------- .text.Subsample_Bilinear_8_16 --------------------------
	.section	.text.Subsample_Bilinear_8_16,"ax",@progbits
	.align	128
        .global         Subsample_Bilinear_8_16
        .type           Subsample_Bilinear_8_16,@function
        .size           Subsample_Bilinear_8_16,(.L_x_377 - Subsample_Bilinear_8_16)
        .other          Subsample_Bilinear_8_16,@"STO_CUDA_ENTRY STV_DEFAULT"
Subsample_Bilinear_8_16:
.text.Subsample_Bilinear_8_16:
        /* <DEDUP_REMOVED lines=26> */
[----:B------:R-:W-:Y:S05]  /*01a0*/  CALL.REL.NOINC `($__internal_13_$__cuda_sm3x_div_rn_noftz_f32_slowpath) ;  /* 0x00000004006c7944 */ /* 0x000fea0003c00000 */
[----:B------:R-:W-:-:S07]  /*01b0*/  IMAD.MOV.U32 R6, RZ, RZ, R2 ;  /* 0x000000ffff067224 */ /* 0x000fce00078e0002 */
.L_x_169:
        /* <DEDUP_REMOVED lines=15> */
[----:B------:R-:W-:-:S07]  /*02b0*/  MOV R8, R2 ;  /* 0x0000000200087202 */ /* 0x000fce0000000f00 */
.L_x_170:
        /* <DEDUP_REMOVED lines=21> */
[----:B------:R-:W-:Y:S05]  /*0410*/  CALL.REL.NOINC `($__internal_13_$__cuda_sm3x_div_rn_noftz_f32_slowpath) ;  /* 0x0000000000d07944 */ /* 0x000fea0003c00000 */
[----:B------:R-:W-:-:S07]  /*0420*/  IMAD.MOV.U32 R9, RZ, RZ, R2 ;  /* 0x000000ffff097224 */ /* 0x000fce00078e0002 */
.L_x_171:
        /* <DEDUP_REMOVED lines=13> */
[----:B------:R-:W-:Y:S05]  /*0500*/  CALL.REL.NOINC `($__internal_13_$__cuda_sm3x_div_rn_noftz_f32_slowpath) ;  /* 0x0000000000947944 */ /* 0x000fea0003c00000 */
[----:B------:R-:W-:-:S07]  /*0510*/  IMAD.MOV.U32 R3, RZ, RZ, R2 ;  /* 0x000000ffff037224 */ /* 0x000fce00078e0002 */
.L_x_172:
[----:B------:R-:W0:Y:S01]  /*0520*/  LDCU UR4, c[0x0][0x380] ;  /* 0x00007000ff0477ac */ /* 0x000e220008000800 */
[----:B------:R-:W-:Y:S01]  /*0530*/  FADD R11, R8, -R3 ;  /* 0x80000003080b7221 */ /* 0x000fe20000000000 */
[----:B------:R-:W-:Y:S01]  /*0540*/  FADD R10, R6, -R9 ;  /* 0x80000009060a7221 */ /* 0x000fe20000000000 */
[----:B------:R-:W-:Y:S01]  /*0550*/  FADD R15, R8, R3 ;  /* 0x00000003080f7221 */ /* 0x000fe20000000000 */
[----:B------:R-:W-:Y:S02]  /*0560*/  IMAD.MOV.U32 R12, RZ, RZ, -0x3e000000 ;  /* 0xc2000000ff0c7424 */ /* 0x000fe400078e00ff */
[----:B------:R-:W-:Y:S01]  /*0570*/  FADD R2, R6, R9 ;  /* 0x0000000906027221 */ /* 0x000fe20000000000 */
[----:B------:R-:W-:Y:S01]  /*0580*/  MOV R3, R11 ;  /* 0x0000000b00037202 */ /* 0x000fe20000000f00 */
[----:B------:R-:W-:Y:S01]  /*0590*/  UMOV UR5, URZ ;  /* 0x000000ff00057c82 */ /* 0x000fe20008000000 */
[----:B------:R-:W-:Y:S01]  /*05a0*/  IMAD.MOV.U32 R14, RZ, RZ, R10 ;  /* 0x000000ffff0e7224 */ /* 0x000fe200078e000a */
[----:B------:R-:W-:Y:S01]  /*05b0*/  MOV R17, R15 ;  /* 0x0000000f00117202 */ /* 0x000fe20000000f00 */
        /* <DEDUP_REMOVED lines=20> */
[----:B------:R-:W-:-:S05]  /*0700*/  IADD3 R0, PT, PT, R6, R9, R0 ;  /* 0x0000000906007210 */ /* 0x000fca0007ffe000 */
[----:B------:R-:W-:Y:S01]  /*0710*/  IMAD.IADD R0, R0, 0x1, R3 ;  /* 0x0000000100007824 */ /* 0x000fe200078e0203 */
[----:B------:R-:W-:-:S04]  /*0720*/  LEA.HI.X R3, R4, UR9, R5, 0x1, P0 ;  /* 0x0000000904037c11 */ /* 0x000fc800080f0c05 */
[----:B------:R-:W-:-:S05]  /*0730*/  SHF.L.U32 R5, R0, 0x6, RZ ;  /* 0x0000000600057819 */ /* 0x000fca00000006ff */
[----:B------:R-:W-:Y:S01]  /*0740*/  STG.E.U16 desc[UR6][R2.64], R5 ;  /* 0x0000000502007986 */ /* 0x000fe2000c101506 */
[----:B------:R-:W-:Y:S05]  /*0750*/  EXIT ;  /* 0x000000000000794d */ /* 0x000fea0003800000 */
        .weak           $__internal_13_$__cuda_sm3x_div_rn_noftz_f32_slowpath
        .type           $__internal_13_$__cuda_sm3x_div_rn_noftz_f32_slowpath,@function
        .size           $__internal_13_$__cuda_sm3x_div_rn_noftz_f32_slowpath,(.L_x_377 - $__internal_13_$__cuda_sm3x_div_rn_noftz_f32_slowpath)
$__internal_13_$__cuda_sm3x_div_rn_noftz_f32_slowpath:
        /* <DEDUP_REMOVED lines=33> */
.L_x_173:
        /* <DEDUP_REMOVED lines=50> */
.L_x_179:
[----:B------:R-:W-:-:S04]  /*0c90*/  LOP3.LUT R2, R2, 0x80000000, RZ, 0xc0, !PT ;  /* 0x8000000002027812 */ /* 0x000fc800078ec0ff */
[----:B------:R-:W-:Y:S01]  /*0ca0*/  LOP3.LUT R2, R2, 0x7f800000, RZ, 0xfc, !PT ;  /* 0x7f80000002027812 */ /* 0x000fe200078efcff */
[----:B------:R-:W-:Y:S06]  /*0cb0*/  BRA `(.L_x_180) ;  /* 0x0000000000287947 */ /* 0x000fec0003800000 */
.L_x_178:
[----:B------:R-:W-:Y:S01]  /*0cc0*/  LEA R2, R12, R2, 0x17 ;  /* 0x000000020c027211 */ /* 0x000fe200078eb8ff */
[----:B------:R-:W-:Y:S06]  /*0cd0*/  BRA `(.L_x_180) ;  /* 0x0000000000207947 */ /* 0x000fec0003800000 */
.L_x_177:
[----:B------:R-:W-:-:S04]  /*0ce0*/  LOP3.LUT R2, R3, 0x80000000, R2, 0x48, !PT ;  /* 0x8000000003027812 */ /* 0x000fc800078e4802 */
[----:B------:R-:W-:Y:S01]  /*0cf0*/  LOP3.LUT R2, R2, 0x7f800000, RZ, 0xfc, !PT ;  /* 0x7f80000002027812 */ /* 0x000fe200078efcff */
[----:B------:R-:W-:Y:S06]  /*0d00*/  BRA `(.L_x_180) ;  /* 0x0000000000147947 */ /* 0x000fec0003800000 */
.L_x_176:
[----:B------:R-:W-:Y:S01]  /*0d10*/  LOP3.LUT R2, R3, 0x80000000, R2, 0x48, !PT ;  /* 0x8000000003027812 */ /* 0x000fe200078e4802 */
[----:B------:R-:W-:Y:S06]  /*0d20*/  BRA `(.L_x_180) ;  /* 0x00000000000c7947 */ /* 0x000fec0003800000 */
.L_x_175:
[----:B------:R-:W0:Y:S01]  /*0d30*/  MUFU.RSQ R2, -QNAN ;  /* 0xffc0000000027908 */ /* 0x000e220000001400 */
[----:B------:R-:W-:Y:S05]  /*0d40*/  BRA `(.L_x_180) ;  /* 0x0000000000047947 */ /* 0x000fea0003800000 */
.L_x_174:
[----:B------:R-:W-:-:S07]  /*0d50*/  FADD.FTZ R2, R2, R3 ;  /* 0x0000000302027221 */ /* 0x000fce0000010000 */
.L_x_180:
[----:B------:R-:W-:-:S04]  /*0d60*/  IMAD.MOV.U32 R11, RZ, RZ, 0x0 ;  /* 0x00000000ff0b7424 */ /* 0x000fc800078e00ff */
[----:B0-----:R-:W-:Y:S05]  /*0d70*/  RET.REL.NODEC R10 `(Subsample_Bilinear_8_16) ;  /* 0xfffffff00aa07950 */ /* 0x001fea0003c3ffff */
.L_x_181:
        /* <DEDUP_REMOVED lines=16> */
.L_x_377:


//--------------------- .text.Subsample_Bilinear_16_16_4 --------------------------
	.section	.text.Subsample_Bilinear_16_16_4,"ax",@progbits
	.align	128
        .global         Subsample_Bilinear_16_16_4
        .type           Subsample_Bilinear_16_16_4,@function
        .size           Subsample_Bilinear_16_16_4,(.L_x_378 - Subsample_Bilinear_16_16_4)
        .other          Subsample_Bilinear_16_16_4,@"STO_CUDA_ENTRY STV_DEFAULT"
Subsample_Bilinear_16_16_4:
.text.Subsample_Bilinear_16_16_4:
        /* <DEDUP_REMOVED lines=26> */
[----:B------:R-:W-:Y:S05]  /*01a0*/  CALL.REL.NOINC `($__internal_14_$__cuda_sm3x_div_rn_noftz_f32_slowpath) ;  /* 0x0000000400cc7944 */ /* 0x000fea0003c00000 */
[----:B------:R-:W-:-:S07]  /*01b0*/  IMAD.MOV.U32 R6, RZ, RZ, R2 ;  /* 0x000000ffff067224 */ /* 0x000fce00078e0002 */
.L_x_182:
        /* <DEDUP_REMOVED lines=16> */
.L_x_183:
        /* <DEDUP_REMOVED lines=21> */
[----:B------:R-:W-:Y:S05]  /*0410*/  CALL.REL.NOINC `($__internal_14_$__cuda_sm3x_div_rn_noftz_f32_slowpath) ;  /* 0x0000000400307944 */ /* 0x000fea0003c00000 */
[----:B------:R-:W-:-:S07]  /*0420*/  IMAD.MOV.U32 R9, RZ, RZ, R2 ;  /* 0x000000ffff097224 */ /* 0x000fce00078e0002 */
.L_x_184:
        /* <DEDUP_REMOVED lines=13> */
[----:B------:R-:W-:Y:S05]  /*0500*/  CALL.REL.NOINC `($__internal_14_$__cuda_sm3x_div_rn_noftz_f32_slowpath) ;  /* 0x0000000000f47944 */ /* 0x000fea0003c00000 */
[----:B------:R-:W-:-:S07]  /*0510*/  IMAD.MOV.U32 R3, RZ, RZ, R2 ;  /* 0x000000ffff037224 */ /* 0x000fce00078e0002 */
.L_x_185:
        /* <DEDUP_REMOVED lines=40> */
[----:B------:R-:W-:Y:S02]  /*07a0*/  IADD3 R7, PT, PT, R12, R20, R7 ;  /* 0x000000140c077210 */ /* 0x000fe40007ffe007 */
[----:B------:R-:W-:Y:S02]  /*07b0*/  IADD3 R0, PT, PT, R13, R21, R0 ;  /* 0x000000150d007210 */ /* 0x000fe40007ffe000 */
[----:B-----5:R-:W-:Y:S02]  /*07c0*/  LOP3.LUT R8, R8, 0xffff, RZ, 0xc0, !PT ;  /* 0x0000ffff08087812 */ /* 0x020fe400078ec0ff */
[----:B------:R-:W-:-:S02]  /*07d0*/  LOP3.LUT R9, R9, 0xffff, RZ, 0xc0, !PT ;  /* 0x0000ffff09097812 */ /* 0x000fc400078ec0ff */
[----:B------:R-:W-:Y:S02]  /*07e0*/  IADD3 R17, PT, PT, R10, R18, R17 ;  /* 0x000000120a117210 */ /* 0x000fe40007ffe011 */
[----:B------:R-:W-:Y:S02]  /*07f0*/  IADD3 R6, PT, PT, R11, R19, R6 ;  /* 0x000000130b067210 */ /* 0x000fe40007ffe006 */
[----:B------:R-:W-:Y:S02]  /*0800*/  LOP3.LUT R2, R2, 0xffff, RZ, 0xc0, !PT ;  /* 0x0000ffff02027812 */ /* 0x000fe400078ec0ff */
[----:B------:R-:W-:Y:S02]  /*0810*/  LOP3.LUT R3, R3, 0xffff, RZ, 0xc0, !PT ;  /* 0x0000ffff03037812 */ /* 0x000fe400078ec0ff */
[----:B------:R-:W-:Y:S02]  /*0820*/  IADD3 R7, PT, PT, R7, 0x2, R8 ;  /* 0x0000000207077810 */ /* 0x000fe40007ffe008 */
[----:B------:R-:W-:-:S02]  /*0830*/  IADD3 R0, PT, PT, R0, 0x2, R9 ;  /* 0x0000000200007810 */ /* 0x000fc40007ffe009 */
[----:B------:R-:W-:Y:S02]  /*0840*/  IADD3 R2, PT, PT, R17, 0x2, R2 ;  /* 0x0000000211027810 */ /* 0x000fe40007ffe002 */
[----:B------:R-:W-:Y:S02]  /*0850*/  IADD3 R3, PT, PT, R6, 0x2, R3 ;  /* 0x0000000206037810 */ /* 0x000fe40007ffe003 */
[----:B------:R-:W-:Y:S02]  /*0860*/  SHF.R.U32.HI R7, RZ, 0x2, R7 ;  /* 0x00000002ff077819 */ /* 0x000fe40000011607 */
[----:B------:R-:W-:Y:S02]  /*0870*/  SHF.R.U32.HI R0, RZ, 0x2, R0 ;  /* 0x00000002ff007819 */ /* 0x000fe40000011600 */
[----:B------:R-:W-:Y:S02]  /*0880*/  SHF.R.U32.HI R2, RZ, 0x2, R2 ;  /* 0x00000002ff027819 */ /* 0x000fe40000011602 */
[----:B------:R-:W-:-:S02]  /*0890*/  SHF.R.U32.HI R3, RZ, 0x2, R3 ;  /* 0x00000002ff037819 */ /* 0x000fc40000011603 */
[----:B------:R-:W-:Y:S02]  /*08a0*/  PRMT R6, R7, 0x5410, R0 ;  /* 0x0000541007067816 */ /* 0x000fe40000000000 */
[----:B------:R-:W-:-:S05]  /*08b0*/  PRMT R7, R2, 0x5410, R3 ;  /* 0x0000541002077816 */ /* 0x000fca0000000003 */
[----:B------:R-:W-:Y:S01]  /*08c0*/  STG.E.64 desc[UR6][R4.64], R6 ;  /* 0x0000000604007986 */ /* 0x000fe2000c101b06 */
[----:B------:R-:W-:Y:S05]  /*08d0*/  EXIT ;  /* 0x000000000000794d */ /* 0x000fea0003800000 */
        .weak           $__internal_14_$__cuda_sm3x_div_rn_noftz_f32_slowpath
        .type           $__internal_14_$__cuda_sm3x_div_rn_noftz_f32_slowpath,@function
        .size           $__internal_14_$__cuda_sm3x_div_rn_noftz_f32_slowpath,(.L_x_378 - $__internal_14_$__cuda_sm3x_div_rn_noftz_f32_slowpath)
$__internal_14_$__cuda_sm3x_div_rn_noftz_f32_slowpath:
        /* <DEDUP_REMOVED lines=33> */
.L_x_186:
        /* <DEDUP_REMOVED lines=50> */
.L_x_192:
[----:B------:R-:W-:-:S04]  /*0e10*/  LOP3.LUT R2, R2, 0x80000000, RZ, 0xc0, !PT ;  /* 0x8000000002027812 */ /* 0x000fc800078ec0ff */
[----:B------:R-:W-:Y:S01]  /*0e20*/  LOP3.LUT R2, R2, 0x7f800000, RZ, 0xfc, !PT ;  /* 0x7f80000002027812 */ /* 0x000fe200078efcff */
[----:B------:R-:W-:Y:S06]  /*0e30*/  BRA `(.L_x_193) ;  /* 0x0000000000287947 */ /* 0x000fec0003800000 */
.L_x_191:
[----:B------:R-:W-:Y:S01]  /*0e40*/  IMAD R2, R12, 0x800000, R2 ;  /* 0x008000000c027824 */ /* 0x000fe200078e0202 */
[----:B------:R-:W-:Y:S06]  /*0e50*/  BRA `(.L_x_193) ;  /* 0x0000000000207947 */ /* 0x000fec0003800000 */
.L_x_190:
[----:B------:R-:W-:-:S04]  /*0e60*/  LOP3.LUT R2, R3, 0x80000000, R2, 0x48, !PT ;  /* 0x8000000003027812 */ /* 0x000fc800078e4802 */
[----:B------:R-:W-:Y:S01]  /*0e70*/  LOP3.LUT R2, R2, 0x7f800000, RZ, 0xfc, !PT ;  /* 0x7f80000002027812 */ /* 0x000fe200078efcff */
[----:B------:R-:W-:Y:S06]  /*0e80*/  BRA `(.L_x_193) ;  /* 0x0000000000147947 */ /* 0x000fec0003800000 */
.L_x_189:
[----:B------:R-:W-:Y:S01]  /*0e90*/  LOP3.LUT R2, R3, 0x80000000, R2, 0x48, !PT ;  /* 0x8000000003027812 */ /* 0x000fe200078e4802 */
[----:B------:R-:W-:Y:S06]  /*0ea0*/  BRA `(.L_x_193) ;  /* 0x00000000000c7947 */ /* 0x000fec0003800000 */
.L_x_188:
[----:B------:R-:W0:Y:S01]  /*0eb0*/  MUFU.RSQ R2, -QNAN ;  /* 0xffc0000000027908 */ /* 0x000e220000001400 */
[----:B------:R-:W-:Y:S05]  /*0ec0*/  BRA `(.L_x_193) ;  /* 0x0000000000047947 */ /* 0x000fea0003800000 */
.L_x_187:
[----:B------:R-:W-:-:S07]  /*0ed0*/  FADD.FTZ R2, R2, R3 ;  /* 0x0000000302027221 */ /* 0x000fce0000010000 */
.L_x_193:
[----:B------:R-:W-:-:S04]  /*0ee0*/  IMAD.MOV.U32 R11, RZ, RZ, 0x0 ;  /* 0x00000000ff0b7424 */ /* 0x000fc800078e00ff */
[----:B0-----:R-:W-:Y:S05]  /*0ef0*/  RET.REL.NODEC R10 `(Subsample_Bilinear_16_16_4) ;  /* 0xfffffff00a407950 */ /* 0x001fea0003c3ffff */
.L_x_194:
        /* <DEDUP_REMOVED lines=16> */
.L_x_378:


//--------------------- .text.Subsample_Bilinear_16_16_2_v --------------------------
	.section	.text.Subsample_Bilinear_16_16_2_v,"ax",@progbits
	.align	128
        .global         Subsample_Bilinear_16_16_2_v
        .type           Subsample_Bilinear_16_16_2_v,@function
        .size           Subsample_Bilinear_16_16_2_v,(.L_x_379 - Subsample_Bilinear_16_16_2_v)
        .other          Subsample_Bilinear_16_16_2_v,@"STO_CUDA_ENTRY STV_DEFAULT"
Subsample_Bilinear_16_16_2_v:
.text.Subsample_Bilinear_16_16_2_v:
        /* <DEDUP_REMOVED lines=26> */
[----:B------:R-:W-:Y:S05]  /*01a0*/  CALL.REL.NOINC `($__internal_15_$__cuda_sm3x_div_rn_noftz_f32_slowpath) ;  /* 0x00000004006c7944 */ /* 0x000fea0003c00000 */
[----:B------:R-:W-:-:S07]  /*01b0*/  IMAD.MOV.U32 R6, RZ, RZ, R2 ;  /* 0x000000ffff067224 */ /* 0x000fce00078e0002 */
.L_x_195:
        /* <DEDUP_REMOVED lines=15> */
[----:B------:R-:W-:-:S07]  /*02b0*/  MOV R8, R2 ;  /* 0x0000000200087202 */ /* 0x000fce0000000f00 */
.L_x_196:
        /* <DEDUP_REMOVED lines=21> */
[----:B------:R-:W-:Y:S05]  /*0410*/  CALL.REL.NOINC `($__internal_15_$__cuda_sm3x_div_rn_noftz_f32_slowpath) ;  /* 0x0000000000d07944 */ /* 0x000fea0003c00000 */
[----:B------:R-:W-:-:S07]  /*0420*/  IMAD.MOV.U32 R9, RZ, RZ, R2 ;  /* 0x000000ffff097224 */ /* 0x000fce00078e0002 */
.L_x_197:
        /* <DEDUP_REMOVED lines=13> */
[----:B------:R-:W-:Y:S05]  /*0500*/  CALL.REL.NOINC `($__internal_15_$__cuda_sm3x_div_rn_noftz_f32_slowpath) ;  /* 0x0000000000947944 */ /* 0x000fea0003c00000 */
[----:B------:R-:W-:-:S07]  /*0510*/  IMAD.MOV.U32 R3, RZ, RZ, R2 ;  /* 0x000000ffff037224 */ /* 0x000fce00078e0002 */
.L_x_198:
        /* <DEDUP_REMOVED lines=31> */
[----:B------:R-:W-:Y:S02]  /*0710*/  IADD3 R8, PT, PT, R9, 0x2, R8 ;  /* 0x0000000209087810 */ /* 0x000fe40007ffe008 */
[----:B------:R-:W-:Y:S02]  /*0720*/  LEA.HI.X R3, R4, UR9, R3, 0x1, P0 ;  /* 0x0000000904037c11 */ /* 0x000fe400080f0c03 */
[----:B------:R-:W-:-:S05]  /*0730*/  SHF.R.U32.HI R5, RZ, 0x2, R8 ;  /* 0x00000002ff057819 */ /* 0x000fca0000011608 */
[----:B------:R-:W-:Y:S01]  /*0740*/  STG.E.U16 desc[UR6][R2.64], R5 ;  /* 0x0000000502007986 */ /* 0x000fe2000c101506 */
[----:B------:R-:W-:Y:S05]  /*0750*/  EXIT ;  /* 0x000000000000794d */ /* 0x000fea0003800000 */
        .weak           $__internal_15_$__cuda_sm3x_div_rn_noftz_f32_slowpath
        .type           $__internal_15_$__cuda_sm3x_div_rn_noftz_f32_slowpath,@function
        .size           $__internal_15_$__cuda_sm3x_div_rn_noftz_f32_slowpath,(.L_x_379 - $__internal_15_$__cuda_sm3x_div_rn_noftz_f32_slowpath)
$__internal_15_$__cuda_sm3x_div_rn_noftz_f32_slowpath:
        /* <DEDUP_REMOVED lines=33> */
.L_x_199:
        /* <DEDUP_REMOVED lines=50> */
.L_x_205:
[----:B------:R-:W-:-:S04]  /*0c90*/  LOP3.LUT R2, R2, 0x80000000, RZ, 0xc0, !PT ;  /* 0x8000000002027812 */ /* 0x000fc800078ec0ff */
[----:B------:R-:W-:Y:S01]  /*0ca0*/  LOP3.LUT R2, R2, 0x7f800000, RZ, 0xfc, !PT ;  /* 0x7f80000002027812 */ /* 0x000fe200078efcff */
[----:B------:R-:W-:Y:S06]  /*0cb0*/  BRA `(.L_x_206) ;  /* 0x0000000000287947 */ /* 0x000fec0003800000 */
.L_x_204:
[----:B------:R-:W-:Y:S01]  /*0cc0*/  LEA R2, R12, R2, 0x17 ;  /* 0x000000020c027211 */ /* 0x000fe200078eb8ff */
[----:B------:R-:W-:Y:S06]  /*0cd0*/  BRA `(.L_x_206) ;  /* 0x0000000000207947 */ /* 0x000fec0003800000 */
.L_x_203:
[----:B------:R-:W-:-:S04]  /*0ce0*/  LOP3.LUT R2, R3, 0x80000000, R2, 0x48, !PT ;  /* 0x8000000003027812 */ /* 0x000fc800078e4802 */
[----:B------:R-:W-:Y:S01]  /*0cf0*/  LOP3.LUT R2, R2, 0x7f800000, RZ, 0xfc, !PT ;  /* 0x7f80000002027812 */ /* 0x000fe200078efcff */
[----:B------:R-:W-:Y:S06]  /*0d00*/  BRA `(.L_x_206) ;  /* 0x0000000000147947 */ /* 0x000fec0003800000 */
.L_x_202:
[----:B------:R-:W-:Y:S01]  /*0d10*/  LOP3.LUT R2, R3, 0x80000000, R2, 0x48, !PT ;  /* 0x8000000003027812 */ /* 0x000fe200078e4802 */
[----:B------:R-:W-:Y:S06]  /*0d20*/  BRA `(.L_x_206) ;  /* 0x00000000000c7947 */ /* 0x000fec0003800000 */
.L_x_201:
[----:B------:R-:W0:Y:S01]  /*0d30*/  MUFU.RSQ R2, -QNAN ;  /* 0xffc0000000027908 */ /* 0x000e220000001400 */
[----:B------:R-:W-:Y:S05]  /*0d40*/  BRA `(.L_x_206) ;  /* 0x0000000000047947 */ /* 0x000fea0003800000 */
.L_x_200:
[----:B------:R-:W-:-:S07]  /*0d50*/  FADD.FTZ R2, R2, R3 ;  /* 0x0000000302027221 */ /* 0x000fce0000010000 */
.L_x_206:
[----:B------:R-:W-:-:S04]  /*0d60*/  IMAD.MOV.U32 R11, RZ, RZ, 0x0 ;  /* 0x00000000ff0b7424 */ /* 0x000fc800078e00ff */
[----:B0-----:R-:W-:Y:S05]  /*0d70*/  RET.REL.NODEC R10 `(Subsample_Bilinear_16_16_2_v) ;  /* 0xfffffff00aa07950 */ /* 0x001fea0003c3ffff */
.L_x_207:
        /* <DEDUP_REMOVED lines=16> */
.L_x_379:


//--------------------- .text.Subsample_Bilinear_16_16_2_u --------------------------
	.section	.text.Subsample_Bilinear_16_16_2_u,"ax",@progbits
	.align	128
        .global         Subsample_Bilinear_16_16_2_u
        .type           Subsample_Bilinear_16_16_2_u,@function
        .size           Subsample_Bilinear_16_16_2_u,(.L_x_380 - Subsample_Bilinear_16_16_2_u)
        .other          Subsample_Bilinear_16_16_2_u,@"STO_CUDA_ENTRY STV_DEFAULT"
Subsample_Bilinear_16_16_2_u:
.text.Subsample_Bilinear_16_16_2_u:
        /* <DEDUP_REMOVED lines=26> */
[----:B------:R-:W-:Y:S05]  /*01a0*/  CALL.REL.NOINC `($__internal_16_$__cuda_sm3x_div_rn_noftz_f32_slowpath) ;  /* 0x00000004006c7944 */ /* 0x000fea0003c00000 */
[----:B------:R-:W-:-:S07]  /*01b0*/  IMAD.MOV.U32 R6, RZ, RZ, R2 ;  /* 0x000000ffff067224 */ /* 0x000fce00078e0002 */
.L_x_208:
        /* <DEDUP_REMOVED lines=15> */
[----:B------:R-:W-:-:S07]  /*02b0*/  MOV R8, R2 ;  /* 0x0000000200087202 */ /* 0x000fce0000000f00 */
.L_x_209:
        /* <DEDUP_REMOVED lines=21> */
[----:B------:R-:W-:Y:S05]  /*0410*/  CALL.REL.NOINC `($__internal_16_$__cuda_sm3x_div_rn_noftz_f32_slowpath) ;  /* 0x0000000000d07944 */ /* 0x000fea0003c00000 */
[----:B------:R-:W-:-:S07]  /*0420*/  IMAD.MOV.U32 R9, RZ, RZ, R2 ;  /* 0x000000ffff097224 */ /* 0x000fce00078e0002 */
.L_x_210:
        /* <DEDUP_REMOVED lines=13> */
[----:B------:R-:W-:Y:S05]  /*0500*/  CALL.REL.NOINC `($__internal_16_$__cuda_sm3x_div_rn_noftz_f32_slowpath) ;  /* 0x0000000000947944 */ /* 0x000fea0003c00000 */
[----:B------:R-:W-:-:S07]  /*0510*/  IMAD.MOV.U32 R3, RZ, RZ, R2 ;  /* 0x000000ffff037224 */ /* 0x000fce00078e0002 */
.L_x_211:
        /* <DEDUP_REMOVED lines=36> */
        .weak           $__internal_16_$__cuda_sm3x_div_rn_noftz_f32_slowpath
        .type           $__internal_16_$__cuda_sm3x_div_rn_noftz_f32_slowpath,@function
        .size           $__internal_16_$__cuda_sm3x_div_rn_noftz_f32_slowpath,(.L_x_380 - $__internal_16_$__cuda_sm3x_div_rn_noftz_f32_slowpath)
$__internal_16_$__cuda_sm3x_div_rn_noftz_f32_slowpath:
        /* <DEDUP_REMOVED lines=33> */
.L_x_212:
        /* <DEDUP_REMOVED lines=50> */
.L_x_218:
[----:B------:R-:W-:-:S04]  /*0c90*/  LOP3.LUT R2, R2, 0x80000000, RZ, 0xc0, !PT ;  /* 0x8000000002027812 */ /* 0x000fc800078ec0ff */
[----:B------:R-:W-:Y:S01]  /*0ca0*/  LOP3.LUT R2, R2, 0x7f800000, RZ, 0xfc, !PT ;  /* 0x7f80000002027812 */ /* 0x000fe200078efcff */
[----:B------:R-:W-:Y:S06]  /*0cb0*/  BRA `(.L_x_219) ;  /* 0x0000000000287947 */ /* 0x000fec0003800000 */
.L_x_217:
[----:B------:R-:W-:Y:S01]  /*0cc0*/  LEA R2, R12, R2, 0x17 ;  /* 0x000000020c027211 */ /* 0x000fe200078eb8ff */
[----:B------:R-:W-:Y:S06]  /*0cd0*/  BRA `(.L_x_219) ;  /* 0x0000000000207947 */ /* 0x000fec0003800000 */
.L_x_216:
[----:B------:R-:W-:-:S04]  /*0ce0*/  LOP3.LUT R2, R3, 0x80000000, R2, 0x48, !PT ;  /* 0x8000000003027812 */ /* 0x000fc800078e4802 */
[----:B------:R-:W-:Y:S01]  /*0cf0*/  LOP3.LUT R2, R2, 0x7f800000, RZ, 0xfc, !PT ;  /* 0x7f80000002027812 */ /* 0x000fe200078efcff */
[----:B------:R-:W-:Y:S06]  /*0d00*/  BRA `(.L_x_219) ;  /* 0x0000000000147947 */ /* 0x000fec0003800000 */
.L_x_215:
[----:B------:R-:W-:Y:S01]  /*0d10*/  LOP3.LUT R2, R3, 0x80000000, R2, 0x48, !PT ;  /* 0x8000000003027812 */ /* 0x000fe200078e4802 */
[----:B------:R-:W-:Y:S06]  /*0d20*/  BRA `(.L_x_219) ;  /* 0x00000000000c7947 */ /* 0x000fec0003800000 */
.L_x_214:
[----:B------:R-:W0:Y:S01]  /*0d30*/  MUFU.RSQ R2, -QNAN ;  /* 0xffc0000000027908 */ /* 0x000e220000001400 */
[----:B------:R-:W-:Y:S05]  /*0d40*/  BRA `(.L_x_219) ;  /* 0x0000000000047947 */ /* 0x000fea0003800000 */
.L_x_213:
[----:B------:R-:W-:-:S07]  /*0d50*/  FADD.FTZ R2, R2, R3 ;  /* 0x0000000302027221 */ /* 0x000fce0000010000 */
.L_x_219:
[----:B------:R-:W-:-:S04]  /*0d60*/  IMAD.MOV.U32 R11, RZ, RZ, 0x0 ;  /* 0x00000000ff0b7424 */ /* 0x000fc800078e00ff */
[----:B0-----:R-:W-:Y:S05]  /*0d70*/  RET.REL.NODEC R10 `(Subsample_Bilinear_16_16_2_u) ;  /* 0xfffffff00aa07950 */ /* 0x001fea0003c3ffff */
.L_x_220:
        /* <DEDUP_REMOVED lines=16> */
.L_x_380:


//--------------------- .text.Subsample_Bilinear_16_16_2 --------------------------
	.section	.text.Subsample_Bilinear_16_16_2,"ax",@progbits
	.align	128
        .global         Subsample_Bilinear_16_16_2
        .type           Subsample_Bilinear_16_16_2,@function
        .size           Subsample_Bilinear_16_16_2,(.L_x_381 - Subsample_Bilinear_16_16_2)
        .other          Subsample_Bilinear_16_16_2,@"STO_CUDA_ENTRY STV_DEFAULT"
Subsample_Bilinear_16_16_2:
.text.Subsample_Bilinear_16_16_2:
        /* <DEDUP_REMOVED lines=26> */
[----:B------:R-:W-:Y:S05]  /*01a0*/  CALL.REL.NOINC `($__internal_17_$__cuda_sm3x_div_rn_noftz_f32_slowpath) ;  /* 0x0000000400907944 */ /* 0x000fea0003c00000 */
[----:B------:R-:W-:-:S07]  /*01b0*/  IMAD.MOV.U32 R6, RZ, RZ, R2 ;  /* 0x000000ffff067224 */ /* 0x000fce00078e0002 */
.L_x_221:
        /* <DEDUP_REMOVED lines=16> */
.L_x_222:
        /* <DEDUP_REMOVED lines=21> */
[----:B------:R-:W-:Y:S05]  /*0410*/  CALL.REL.NOINC `($__internal_17_$__cuda_sm3x_div_rn_noftz_f32_slowpath) ;  /* 0x0000000000f47944 */ /* 0x000fea0003c00000 */
[----:B------:R-:W-:-:S07]  /*0420*/  IMAD.MOV.U32 R9, RZ, RZ, R2 ;  /* 0x000000ffff097224 */ /* 0x000fce00078e0002 */
.L_x_223:
        /* <DEDUP_REMOVED lines=13> */
[----:B------:R-:W-:Y:S05]  /*0500*/  CALL.REL.NOINC `($__internal_17_$__cuda_sm3x_div_rn_noftz_f32_slowpath) ;  /* 0x0000000000b87944 */ /* 0x000fea0003c00000 */
[----:B------:R-:W-:-:S07]  /*0510*/  IMAD.MOV.U32 R3, RZ, RZ, R2 ;  /* 0x000000ffff037224 */ /* 0x000fce00078e0002 */
.L_x_224:
        /* <DEDUP_REMOVED lines=43> */
[----:B------:R-:W-:Y:S01]  /*07d0*/  STG.E desc[UR6][R2.64], R9 ;  /* 0x0000000902007986 */ /* 0x000fe2000c101906 */
[----:B------:R-:W-:Y:S05]  /*07e0*/  EXIT ;  /* 0x000000000000794d */ /* 0x000fea0003800000 */
        .weak           $__internal_17_$__cuda_sm3x_div_rn_noftz_f32_slowpath
        .type           $__internal_17_$__cuda_sm3x_div_rn_noftz_f32_slowpath,@function
        .size           $__internal_17_$__cuda_sm3x_div_rn_noftz_f32_slowpath,(.L_x_381 - $__internal_17_$__cuda_sm3x_div_rn_noftz_f32_slowpath)
$__internal_17_$__cuda_sm3x_div_rn_noftz_f32_slowpath:
        /* <DEDUP_REMOVED lines=33> */
.L_x_225:
        /* <DEDUP_REMOVED lines=50> */
.L_x_231:
[----:B------:R-:W-:-:S04]  /*0d20*/  LOP3.LUT R2, R2, 0x80000000, RZ, 0xc0, !PT ;  /* 0x8000000002027812 */ /* 0x000fc800078ec0ff */
[----:B------:R-:W-:Y:S01]  /*0d30*/  LOP3.LUT R2, R2, 0x7f800000, RZ, 0xfc, !PT ;  /* 0x7f80000002027812 */ /* 0x000fe200078efcff */
[----:B------:R-:W-:Y:S06]  /*0d40*/  BRA `(.L_x_232) ;  /* 0x0000000000287947 */ /* 0x000fec0003800000 */
.L_x_230:
[----:B------:R-:W-:Y:S01]  /*0d50*/  IMAD R2, R12, 0x800000, R2 ;  /* 0x008000000c027824 */ /* 0x000fe200078e0202 */
[----:B------:R-:W-:Y:S06]  /*0d60*/  BRA `(.L_x_232) ;  /* 0x0000000000207947 */ /* 0x000fec0003800000 */
.L_x_229:
[----:B------:R-:W-:-:S04]  /*0d70*/  LOP3.LUT R2, R3, 0x80000000, R2, 0x48, !PT ;  /* 0x8000000003027812 */ /* 0x000fc800078e4802 */
[----:B------:R-:W-:Y:S01]  /*0d80*/  LOP3.LUT R2, R2, 0x7f800000, RZ, 0xfc, !PT ;  /* 0x7f80000002027812 */ /* 0x000fe200078efcff */
[----:B------:R-:W-:Y:S06]  /*0d90*/  BRA `(.L_x_232) ;  /* 0x0000000000147947 */ /* 0x000fec0003800000 */
.L_x_228:
[----:B------:R-:W-:Y:S01]  /*0da0*/  LOP3.LUT R2, R3, 0x80000000, R2, 0x48, !PT ;  /* 0x8000000003027812 */ /* 0x000fe200078e4802 */
[----:B------:R-:W-:Y:S06]  /*0db0*/  BRA `(.L_x_232) ;  /* 0x00000000000c7947 */ /* 0x000fec0003800000 */
.L_x_227:
[----:B------:R-:W0:Y:S01]  /*0dc0*/  MUFU.RSQ R2, -QNAN ;  /* 0xffc0000000027908 */ /* 0x000e220000001400 */
[----:B------:R-:W-:Y:S05]  /*0dd0*/  BRA `(.L_x_232) ;  /* 0x0000000000047947 */ /* 0x000fea0003800000 */
.L_x_226:
[----:B------:R-:W-:-:S07]  /*0de0*/  FADD.FTZ R2, R2, R3 ;  /* 0x0000000302027221 */ /* 0x000fce0000010000 */
.L_x_232:
[----:B------:R-:W-:-:S04]  /*0df0*/  IMAD.MOV.U32 R11, RZ, RZ, 0x0 ;  /* 0x00000000ff0b7424 */ /* 0x000fc800078e00ff */
[----:B0-----:R-:W-:Y:S05]  /*0e00*/  RET.REL.NODEC R10 `(Subsample_Bilinear_16_16_2) ;  /* 0xfffffff00a7c7950 */ /* 0x001fea0003c3ffff */
.L_x_233:
        /* <DEDUP_REMOVED lines=15> */
.L_x_381:


//--------------------- .text.Subsample_Bilinear_16_16_p2 --------------------------
	.section	.text.Subsample_Bilinear_16_16_p2,"ax",@progbits
	.align	128
        .global         Subsample_Bilinear_16_16_p2
        .type           Subsample_Bilinear_16_16_p2,@function
        .size           Subsample_Bilinear_16_16_p2,(.L_x_382 - Subsample_Bilinear_16_16_p2)
        .other          Subsample_Bilinear_16_16_p2,@"STO_CUDA_ENTRY STV_DEFAULT"
Subsample_Bilinear_16_16_p2:
.text.Subsample_Bilinear_16_16_p2:
        /* <DEDUP_REMOVED lines=26> */
[----:B------:R-:W-:Y:S05]  /*01a0*/  CALL.REL.NOINC `($__internal_18_$__cuda_sm3x_div_rn_noftz_f32_slowpath) ;  /* 0x0000000400707944 */ /* 0x000fea0003c00000 */
[----:B------:R-:W-:-:S07]  /*01b0*/  IMAD.MOV.U32 R6, RZ, RZ, R10 ;  /* 0x000000ffff067224 */ /* 0x000fce00078e000a */
.L_x_234:
        /* <DEDUP_REMOVED lines=15> */
[----:B------:R-:W-:-:S07]  /*02b0*/  MOV R7, R10 ;  /* 0x0000000a00077202 */ /* 0x000fce0000000f00 */
.L_x_235:
        /* <DEDUP_REMOVED lines=21> */
[----:B------:R-:W-:Y:S05]  /*0410*/  CALL.REL.NOINC `($__internal_18_$__cuda_sm3x_div_rn_noftz_f32_slowpath) ;  /* 0x0000000000d47944 */ /* 0x000fea0003c00000 */
[----:B------:R-:W-:-:S07]  /*0420*/  IMAD.MOV.U32 R9, RZ, RZ, R10 ;  /* 0x000000ffff097224 */ /* 0x000fce00078e000a */
.L_x_236:
        /* <DEDUP_REMOVED lines=13> */
[----:B------:R-:W-:Y:S05]  /*0500*/  CALL.REL.NOINC `($__internal_18_$__cuda_sm3x_div_rn_noftz_f32_slowpath) ;  /* 0x0000000000987944 */ /* 0x000fea0003c00000 */
[----:B------:R-:W-:-:S07]  /*0510*/  IMAD.MOV.U32 R2, RZ, RZ, R10 ;  /* 0x000000ffff027224 */ /* 0x000fce00078e000a */
.L_x_237:
        /* <DEDUP_REMOVED lines=16> */
[----:B------:R-:W-:-:S04]  /*0620*/  SHF.L.U32 R2, R5, 0x1, RZ ;  /* 0x0000000105027819 */ /* 0x000fc800000006ff */
        /* <DEDUP_REMOVED lines=14> */
[----:B-----5:R-:W-:Y:S02]  /*0710*/  LOP3.LUT R9, R9, 0xffff, RZ, 0xc0, !PT ;  /* 0x0000ffff09097812 */ /* 0x020fe400078ec0ff */
[----:B------:R-:W-:-:S04]  /*0720*/  IADD3 R0, PT, PT, R8, R0, R7 ;  /* 0x0000000008007210 */ /* 0x000fc80007ffe007 */
[----:B------:R-:W-:-:S04]  /*0730*/  IADD3 R0, PT, PT, R0, 0x2, R9 ;  /* 0x0000000200007810 */ /* 0x000fc80007ffe009 */
[----:B------:R-:W-:-:S05]  /*0740*/  SHF.R.U32.HI R3, RZ, 0x2, R0 ;  /* 0x00000002ff037819 */ /* 0x000fca0000011600 */
[----:B------:R-:W-:Y:S01]  /*0750*/  STG.E.U16 desc[UR6][R4.64], R3 ;  /* 0x0000000304007986 */ /* 0x000fe2000c101506 */
[----:B------:R-:W-:Y:S05]  /*0760*/  EXIT ;  /* 0x000000000000794d */ /* 0x000fea0003800000 */
        .weak           $__internal_18_$__cuda_sm3x_div_rn_noftz_f32_slowpath
        .type           $__internal_18_$__cuda_sm3x_div_rn_noftz_f32_slowpath,@function
        .size           $__internal_18_$__cuda_sm3x_div_rn_noftz_f32_slowpath,(.L_x_382 - $__internal_18_$__cuda_sm3x_div_rn_noftz_f32_slowpath)
$__internal_18_$__cuda_sm3x_div_rn_noftz_f32_slowpath:
        /* <DEDUP_REMOVED lines=33> */
.L_x_238:
        /* <DEDUP_REMOVED lines=50> */
.L_x_244:
[----:B------:R-:W-:-:S04]  /*0ca0*/  LOP3.LUT R2, R2, 0x80000000, RZ, 0xc0, !PT ;  /* 0x8000000002027812 */ /* 0x000fc800078ec0ff */
[----:B------:R-:W-:Y:S01]  /*0cb0*/  LOP3.LUT R2, R2, 0x7f800000, RZ, 0xfc, !PT ;  /* 0x7f80000002027812 */ /* 0x000fe200078efcff */
[----:B------:R-:W-:Y:S06]  /*0cc0*/  BRA `(.L_x_245) ;  /* 0x0000000000287947 */ /* 0x000fec0003800000 */
.L_x_243:
[----:B------:R-:W-:Y:S01]  /*0cd0*/  IMAD R2, R11, 0x800000, R2 ;  /* 0x008000000b027824 */ /* 0x000fe200078e0202 */
[----:B------:R-:W-:Y:S06]  /*0ce0*/  BRA `(.L_x_245) ;  /* 0x0000000000207947 */ /* 0x000fec0003800000 */
.L_x_242:
[----:B------:R-:W-:-:S04]  /*0cf0*/  LOP3.LUT R2, R3, 0x80000000, R2, 0x48, !PT ;  /* 0x8000000003027812 */ /* 0x000fc800078e4802 */
[----:B------:R-:W-:Y:S01]  /*0d00*/  LOP3.LUT R2, R2, 0x7f800000, RZ, 0xfc, !PT ;  /* 0x7f80000002027812 */ /* 0x000fe200078efcff */
[----:B------:R-:W-:Y:S06]  /*0d10*/  BRA `(.L_x_245) ;  /* 0x0000000000147947 */ /* 0x000fec0003800000 */
.L_x_241:
[----:B------:R-:W-:Y:S01]  /*0d20*/  LOP3.LUT R2, R3, 0x80000000, R2, 0x48, !PT ;  /* 0x8000000003027812 */ /* 0x000fe200078e4802 */
[----:B------:R-:W-:Y:S06]  /*0d30*/  BRA `(.L_x_245) ;  /* 0x00000000000c7947 */ /* 0x000fec0003800000 */
.L_x_240:
[----:B------:R-:W0:Y:S01]  /*0d40*/  MUFU.RSQ R2, -QNAN ;  /* 0xffc0000000027908 */ /* 0x000e220000001400 */
[----:B------:R-:W-:Y:S05]  /*0d50*/  BRA `(.L_x_245) ;  /* 0x0000000000047947 */ /* 0x000fea0003800000 */
.L_x_239:
[----:B------:R-:W-:-:S07]  /*0d60*/  FADD.FTZ R2, R2, R3 ;  /* 0x0000000302027221 */ /* 0x000fce0000010000 */
.L_x_245:
[----:B0-----:R-:W-:Y:S01]  /*0d70*/  IMAD.MOV.U32 R10, RZ, RZ, R2 ;  /* 0x000000ffff0a7224 */ /* 0x001fe200078e0002 */
[----:B------:R-:W-:Y:S01]  /*0d80*/  MOV R2, R8 ;  /* 0x0000000800027202 */ /* 0x000fe20000000f00 */
[----:B------:R-:W-:-:S04]  /*0d90*/  IMAD.MOV.U32 R3, RZ, RZ, 0x0 ;  /* 0x00000000ff037424 */ /* 0x000fc800078e00ff */
[----:B------:R-:W-:Y:S05]  /*0da0*/  RET.REL.NODEC R2 `(Subsample_Bilinear_16_16_p2) ;  /* 0xfffffff002947950 */ /* 0x000fea0003c3ffff */
.L_x_246:
        /* <DEDUP_REMOVED lines=13> */
.L_x_382:


//--------------------- .text.Subsample_Bilinear_16_16_c --------------------------
	.section	.text.Subsample_Bilinear_16_16_c,"ax",@progbits
	.align	128
        .global         Subsample_Bilinear_16_16_c
        .type           Subsample_Bilinear_16_16_c,@function
        .size           Subsample_Bilinear_16_16_c,(.L_x_383 - Subsample_Bilinear_16_16_c)
        .other          Subsample_Bilinear_16_16_c,@"STO_CUDA_ENTRY STV_DEFAULT"
Subsample_Bilinear_16_16_c:
.text.Subsample_Bilinear_16_16_c:
        /* <DEDUP_REMOVED lines=26> */
[----:B------:R-:W-:Y:S05]  /*01a0*/  CALL.REL.NOINC `($__internal_19_$__cuda_sm3x_div_rn_noftz_f32_slowpath) ;  /* 0x00000004006c7944 */ /* 0x000fea0003c00000 */
[----:B------:R-:W-:-:S07]  /*01b0*/  IMAD.MOV.U32 R6, RZ, RZ, R2 ;  /* 0x000000ffff067224 */ /* 0x000fce00078e0002 */
.L_x_247:
        /* <DEDUP_REMOVED lines=15> */
[----:B------:R-:W-:-:S07]  /*02b0*/  MOV R8, R2 ;  /* 0x0000000200087202 */ /* 0x000fce0000000f00 */
.L_x_248:
        /* <DEDUP_REMOVED lines=21> */
[----:B------:R-:W-:Y:S05]  /*0410*/  CALL.REL.NOINC `($__internal_19_$__cuda_sm3x_div_rn_noftz_f32_slowpath) ;  /* 0x0000000000d07944 */ /* 0x000fea0003c00000 */
[----:B------:R-:W-:-:S07]  /*0420*/  IMAD.MOV.U32 R9, RZ, RZ, R2 ;  /* 0x000000ffff097224 */ /* 0x000fce00078e0002 */
.L_x_249:
        /* <DEDUP_REMOVED lines=13> */
[----:B------:R-:W-:Y:S05]  /*0500*/  CALL.REL.NOINC `($__internal_19_$__cuda_sm3x_div_rn_noftz_f32_slowpath) ;  /* 0x0000000000947944 */ /* 0x000fea0003c00000 */
[----:B------:R-:W-:-:S07]  /*0510*/  IMAD.MOV.U32 R3, RZ, RZ, R2 ;  /* 0x000000ffff037224 */ /* 0x000fce00078e0002 */
.L_x_250:
        /* <DEDUP_REMOVED lines=36> */
        .weak           $__internal_19_$__cuda_sm3x_div_rn_noftz_f32_slowpath
        .type           $__internal_19_$__cuda_sm3x_div_rn_noftz_f32_slowpath,@function
        .size           $__internal_19_$__cuda_sm3x_div_rn_noftz_f32_slowpath,(.L_x_383 - $__internal_19_$__cuda_sm3x_div_rn_noftz_f32_slowpath)
$__internal_19_$__cuda_sm3x_div_rn_noftz_f32_slowpath:
        /* <DEDUP_REMOVED lines=33> */
.L_x_251:
        /* <DEDUP_REMOVED lines=50> */
.L_x_257:
[----:B------:R-:W-:-:S04]  /*0c90*/  LOP3.LUT R2, R2, 0x80000000, RZ, 0xc0, !PT ;  /* 0x8000000002027812 */ /* 0x000fc800078ec0ff */
[----:B------:R-:W-:Y:S01]  /*0ca0*/  LOP3.LUT R2, R2, 0x7f800000, RZ, 0xfc, !PT ;  /* 0x7f80000002027812 */ /* 0x000fe200078efcff */
[----:B------:R-:W-:Y:S06]  /*0cb0*/  BRA `(.L_x_258) ;  /* 0x0000000000287947 */ /* 0x000fec0003800000 */
.L_x_256:
[----:B------:R-:W-:Y:S01]  /*0cc0*/  LEA R2, R12, R2, 0x17 ;  /* 0x000000020c027211 */ /* 0x000fe200078eb8ff */
[----:B------:R-:W-:Y:S06]  /*0cd0*/  BRA `(.L_x_258) ;  /* 0x0000000000207947 */ /* 0x000fec0003800000 */
.L_x_255:
[----:B------:R-:W-:-:S04]  /*0ce0*/  LOP3.LUT R2, R3, 0x80000000, R2, 0x48, !PT ;  /* 0x8000000003027812 */ /* 0x000fc800078e4802 */
[----:B------:R-:W-:Y:S01]  /*0cf0*/  LOP3.LUT R2, R2, 0x7f800000, RZ, 0xfc, !PT ;  /* 0x7f80000002027812 */ /* 0x000fe200078efcff */
[----:B------:R-:W-:Y:S06]  /*0d00*/  BRA `(.L_x_258) ;  /* 0x0000000000147947 */ /* 0x000fec0003800000 */
.L_x_254:
[----:B------:R-:W-:Y:S01]  /*0d10*/  LOP3.LUT R2, R3, 0x80000000, R2, 0x48, !PT ;  /* 0x8000000003027812 */ /* 0x000fe200078e4802 */
[----:B------:R-:W-:Y:S06]  /*0d20*/  BRA `(.L_x_258) ;  /* 0x00000000000c7947 */ /* 0x000fec0003800000 */
.L_x_253:
[----:B------:R-:W0:Y:S01]  /*0d30*/  MUFU.RSQ R2, -QNAN ;  /* 0xffc0000000027908 */ /* 0x000e220000001400 */
[----:B------:R-:W-:Y:S05]  /*0d40*/  BRA `(.L_x_258) ;  /* 0x0000000000047947 */ /* 0x000fea0003800000 */
.L_x_252:
[----:B------:R-:W-:-:S07]  /*0d50*/  FADD.FTZ R2, R2, R3 ;  /* 0x0000000302027221 */ /* 0x000fce0000010000 */
.L_x_258:
[----:B------:R-:W-:-:S04]  /*0d60*/  IMAD.MOV.U32 R11, RZ, RZ, 0x0 ;  /* 0x00000000ff0b7424 */ /* 0x000fc800078e00ff */
[----:B0-----:R-:W-:Y:S05]  /*0d70*/  RET.REL.NODEC R10 `(Subsample_Bilinear_16_16_c) ;  /* 0xfffffff00aa07950 */ /* 0x001fea0003c3ffff */
.L_x_259:
        /* <DEDUP_REMOVED lines=16> */
.L_x_383:


//--------------------- .text.Subsample_Bilinear_16_16 --------------------------
	.section	.text.Subsample_Bilinear_16_16,"ax",@progbits
	.align	128
        .global         Subsample_Bilinear_16_16
        .type           Subsample_Bilinear_16_16,@function
        .size           Subsample_Bilinear_16_16,(.L_x_384 - Subsample_Bilinear_16_16)
        .other          Subsample_Bilinear_16_16,@"STO_CUDA_ENTRY STV_DEFAULT"
Subsample_Bilinear_16_16:
.text.Subsample_Bilinear_16_16:
        /* <DEDUP_REMOVED lines=26> */
[----:B------:R-:W-:Y:S05]  /*01a0*/  CALL.REL.NOINC `($__internal_20_$__cuda_sm3x_div_rn_noftz_f32_slowpath) ;  /* 0x00000004006c7944 */ /* 0x000fea0003c00000 */
[----:B------:R-:W-:-:S07]  /*01b0*/  IMAD.MOV.U32 R6, RZ, RZ, R2 ;  /* 0x000000ffff067224 */ /* 0x000fce00078e0002 */
.L_x_260:
        /* <DEDUP_REMOVED lines=15> */
[----:B------:R-:W-:-:S07]  /*02b0*/  MOV R8, R2 ;  /* 0x0000000200087202 */ /* 0x000fce0000000f00 */
.L_x_261:
        /* <DEDUP_REMOVED lines=21> */
[----:B------:R-:W-:Y:S05]  /*0410*/  CALL.REL.NOINC `($__internal_20_$__cuda_sm3x_div_rn_noftz_f32_slowpath) ;  /* 0x0000000000d07944 */ /* 0x000fea0003c00000 */
[----:B------:R-:W-:-:S07]  /*0420*/  IMAD.MOV.U32 R9, RZ, RZ, R2 ;  /* 0x000000ffff097224 */ /* 0x000fce00078e0002 */
.L_x_262:
        /* <DEDUP_REMOVED lines=13> */
[----:B------:R-:W-:Y:S05]  /*0500*/  CALL.REL.NOINC `($__internal_20_$__cuda_sm3x_div_rn_noftz_f32_slowpath) ;  /* 0x0000000000947944 */ /* 0x000fea0003c00000 */
[----:B------:R-:W-:-:S07]  /*0510*/  IMAD.MOV.U32 R3, RZ, RZ, R2 ;  /* 0x000000ffff037224 */ /* 0x000fce00078e0002 */
.L_x_263:
        /* <DEDUP_REMOVED lines=33> */
[----:B------:R-:W-:-:S05]  /*0730*/  SHF.R.U32.HI R5, RZ, 0x2, R0 ;  /* 0x00000002ff057819 */ /* 0x000fca0000011600 */
[----:B------:R-:W-:Y:S01]  /*0740*/  STG.E.U16 desc[UR6][R2.64], R5 ;  /* 0x0000000502007986 */ /* 0x000fe2000c101506 */
[----:B------:R-:W-:Y:S05]  /*0750*/  EXIT ;  /* 0x000000000000794d */ /* 0x000fea0003800000 */
        .weak           $__internal_20_$__cuda_sm3x_div_rn_noftz_f32_slowpath
        .type           $__internal_20_$__cuda_sm3x_div_rn_noftz_f32_slowpath,@function
        .size           $__internal_20_$__cuda_sm3x_div_rn_noftz_f32_slowpath,(.L_x_384 - $__internal_20_$__cuda_sm3x_div_rn_noftz_f32_slowpath)
$__internal_20_$__cuda_sm3x_div_rn_noftz_f32_slowpath:
        /* <DEDUP_REMOVED lines=33> */
.L_x_264:
        /* <DEDUP_REMOVED lines=50> */
.L_x_270:
[----:B------:R-:W-:-:S04]  /*0c90*/  LOP3.LUT R2, R2, 0x80000000, RZ, 0xc0, !PT ;  /* 0x8000000002027812 */ /* 0x000fc800078ec0ff */
[----:B------:R-:W-:Y:S01]  /*0ca0*/  LOP3.LUT R2, R2, 0x7f800000, RZ, 0xfc, !PT ;  /* 0x7f80000002027812 */ /* 0x000fe200078efcff */
[----:B------:R-:W-:Y:S06]  /*0cb0*/  BRA `(.L_x_271) ;  /* 0x0000000000287947 */ /* 0x000fec0003800000 */
.L_x_269:
[----:B------:R-:W-:Y:S01]  /*0cc0*/  LEA R2, R12, R2, 0x17 ;  /* 0x000000020c027211 */ /* 0x000fe200078eb8ff */
[----:B------:R-:W-:Y:S06]  /*0cd0*/  BRA `(.L_x_271) ;  /* 0x0000000000207947 */ /* 0x000fec0003800000 */
.L_x_268:
[----:B------:R-:W-:-:S04]  /*0ce0*/  LOP3.LUT R2, R3, 0x80000000, R2, 0x48, !PT ;  /* 0x8000000003027812 */ /* 0x000fc800078e4802 */
[----:B------:R-:W-:Y:S01]  /*0cf0*/  LOP3.LUT R2, R2, 0x7f800000, RZ, 0xfc, !PT ;  /* 0x7f80000002027812 */ /* 0x000fe200078efcff */
[----:B------:R-:W-:Y:S06]  /*0d00*/  BRA `(.L_x_271) ;  /* 0x0000000000147947 */ /* 0x000fec0003800000 */
.L_x_267:
[----:B------:R-:W-:Y:S01]  /*0d10*/  LOP3.LUT R2, R3, 0x80000000, R2, 0x48, !PT ;  /* 0x8000000003027812 */ /* 0x000fe200078e4802 */
[----:B------:R-:W-:Y:S06]  /*0d20*/  BRA `(.L_x_271) ;  /* 0x00000000000c7947 */ /* 0x000fec0003800000 */
.L_x_266:
[----:B------:R-:W0:Y:S01]  /*0d30*/  MUFU.RSQ R2, -QNAN ;  /* 0xffc0000000027908 */ /* 0x000e220000001400 */
[----:B------:R-:W-:Y:S05]  /*0d40*/  BRA `(.L_x_271) ;  /* 0x0000000000047947 */ /* 0x000fea0003800000 */
.L_x_265:
[----:B------:R-:W-:-:S07]  /*0d50*/  FADD.FTZ R2, R2, R3 ;  /* 0x0000000302027221 */ /* 0x000fce0000010000 */
.L_x_271:
[----:B------:R-:W-:-:S04]  /*0d60*/  IMAD.MOV.U32 R11, RZ, RZ, 0x0 ;  /* 0x00000000ff0b7424 */ /* 0x000fc800078e00ff */
[----:B0-----:R-:W-:Y:S05]  /*0d70*/  RET.REL.NODEC R10 `(Subsample_Bilinear_16_16) ;  /* 0xfffffff00aa07950 */ /* 0x001fea0003c3ffff */
.L_x_272:
        /* <DEDUP_REMOVED lines=16> */
.L_x_384:


//--------------------- .text.Subsample_Bilinear_8_8_4 --------------------------
	.section	.text.Subsample_Bilinear_8_8_4,"ax",@progbits
	.align	128
        .global         Subsample_Bilinear_8_8_4
        .type           Subsample_Bilinear_8_8_4,@function
        .size           Subsample_Bilinear_8_8_4,(.L_x_385 - Subsample_Bilinear_8_8_4)
        .other          Subsample_Bilinear_8_8_4,@"STO_CUDA_ENTRY STV_DEFAULT"
Subsample_Bilinear_8_8_4:
.text.Subsample_Bilinear_8_8_4:
        /* <DEDUP_REMOVED lines=26> */
[----:B------:R-:W-:Y:S05]  /*01a0*/  CALL.REL.NOINC `($__internal_21_$__cuda_sm3x_div_rn_noftz_f32_slowpath) ;  /* 0x0000000400cc7944 */ /* 0x000fea0003c00000 */
[----:B------:R-:W-:-:S07]  /*01b0*/  IMAD.MOV.U32 R6, RZ, RZ, R2 ;  /* 0x000000ffff067224 */ /* 0x000fce00078e0002 */
.L_x_273:
        /* <DEDUP_REMOVED lines=16> */
.L_x_274:
        /* <DEDUP_REMOVED lines=21> */
[----:B------:R-:W-:Y:S05]  /*0410*/  CALL.REL.NOINC `($__internal_21_$__cuda_sm3x_div_rn_noftz_f32_slowpath) ;  /* 0x0000000400307944 */ /* 0x000fea0003c00000 */
[----:B------:R-:W-:-:S07]  /*0420*/  IMAD.MOV.U32 R9, RZ, RZ, R2 ;  /* 0x000000ffff097224 */ /* 0x000fce00078e0002 */
.L_x_275:
        /* <DEDUP_REMOVED lines=13> */
[----:B------:R-:W-:Y:S05]  /*0500*/  CALL.REL.NOINC `($__internal_21_$__cuda_sm3x_div_rn_noftz_f32_slowpath) ;  /* 0x0000000000f47944 */ /* 0x000fea0003c00000 */
[----:B------:R-:W-:-:S07]  /*0510*/  IMAD.MOV.U32 R3, RZ, RZ, R2 ;  /* 0x000000ffff037224 */ /* 0x000fce00078e0002 */
.L_x_276:
        /* <DEDUP_REMOVED lines=60> */
        .weak           $__internal_21_$__cuda_sm3x_div_rn_noftz_f32_slowpath
        .type           $__internal_21_$__cuda_sm3x_div_rn_noftz_f32_slowpath,@function
        .size           $__internal_21_$__cuda_sm3x_div_rn_noftz_f32_slowpath,(.L_x_385 - $__internal_21_$__cuda_sm3x_div_rn_noftz_f32_slowpath)
$__internal_21_$__cuda_sm3x_div_rn_noftz_f32_slowpath:
        /* <DEDUP_REMOVED lines=33> */
.L_x_277:
        /* <DEDUP_REMOVED lines=50> */
.L_x_283:
[----:B------:R-:W-:-:S04]  /*0e10*/  LOP3.LUT R2, R2, 0x80000000, RZ, 0xc0, !PT ;  /* 0x8000000002027812 */ /* 0x000fc800078ec0ff */
[----:B------:R-:W-:Y:S01]  /*0e20*/  LOP3.LUT R2, R2, 0x7f800000, RZ, 0xfc, !PT ;  /* 0x7f80000002027812 */ /* 0x000fe200078efcff */
[----:B------:R-:W-:Y:S06]  /*0e30*/  BRA `(.L_x_284) ;  /* 0x0000000000287947 */ /* 0x000fec0003800000 */
.L_x_282:
[----:B------:R-:W-:Y:S01]  /*0e40*/  IMAD R2, R12, 0x800000, R2 ;  /* 0x008000000c027824 */ /* 0x000fe200078e0202 */
[----:B------:R-:W-:Y:S06]  /*0e50*/  BRA `(.L_x_284) ;  /* 0x0000000000207947 */ /* 0x000fec0003800000 */
.L_x_281:
[----:B------:R-:W-:-:S04]  /*0e60*/  LOP3.LUT R2, R3, 0x80000000, R2, 0x48, !PT ;  /* 0x8000000003027812 */ /* 0x000fc800078e4802 */
[----:B------:R-:W-:Y:S01]  /*0e70*/  LOP3.LUT R2, R2, 0x7f800000, RZ, 0xfc, !PT ;  /* 0x7f80000002027812 */ /* 0x000fe200078efcff */
[----:B------:R-:W-:Y:S06]  /*0e80*/  BRA `(.L_x_284) ;  /* 0x0000000000147947 */ /* 0x000fec0003800000 */
.L_x_280:
[----:B------:R-:W-:Y:S01]  /*0e90*/  LOP3.LUT R2, R3, 0x80000000, R2, 0x48, !PT ;  /* 0x8000000003027812 */ /* 0x000fe200078e4802 */
[----:B------:R-:W-:Y:S06]  /*0ea0*/  BRA `(.L_x_284) ;  /* 0x00000000000c7947 */ /* 0x000fec0003800000 */
.L_x_279:
[----:B------:R-:W0:Y:S01]  /*0eb0*/  MUFU.RSQ R2, -QNAN ;  /* 0xffc0000000027908 */ /* 0x000e220000001400 */
[----:B------:R-:W-:Y:S05]  /*0ec0*/  BRA `(.L_x_284) ;  /* 0x0000000000047947 */ /* 0x000fea0003800000 */
.L_x_278:
[----:B------:R-:W-:-:S07]  /*0ed0*/  FADD.FTZ R2, R2, R3 ;  /* 0x0000000302027221 */ /* 0x000fce0000010000 */
.L_x_284:
[----:B------:R-:W-:-:S04]  /*0ee0*/  IMAD.MOV.U32 R11, RZ, RZ, 0x0 ;  /* 0x00000000ff0b7424 */ /* 0x000fc800078e00ff */
[----:B0-----:R-:W-:Y:S05]  /*0ef0*/  RET.REL.NODEC R10 `(Subsample_Bilinear_8_8_4) ;  /* 0xfffffff00a407950 */ /* 0x001fea0003c3ffff */
.L_x_285:
        /* <DEDUP_REMOVED lines=16> */
.L_x_385:


//--------------------- .text.Subsample_Bilinear_8_8_2_v --------------------------
	.section	.text.Subsample_Bilinear_8_8_2_v,"ax",@progbits
	.align	128
        .global         Subsample_Bilinear_8_8_2_v
        .type           Subsample_Bilinear_8_8_2_v,@function
        .size           Subsample_Bilinear_8_8_2_v,(.L_x_386 - Subsample_Bilinear_8_8_2_v)
        .other          Subsample_Bilinear_8_8_2_v,@"STO_CUDA_ENTRY STV_DEFAULT"
Subsample_Bilinear_8_8_2_v:
.text.Subsample_Bilinear_8_8_2_v:
        /* <DEDUP_REMOVED lines=26> */
[----:B------:R-:W-:Y:S05]  /*01a0*/  CALL.REL.NOINC `($__internal_22_$__cuda_sm3x_div_rn_noftz_f32_slowpath) ;  /* 0x0000000400607944 */ /* 0x000fea0003c00000 */
[----:B------:R-:W-:-:S07]  /*01b0*/  IMAD.MOV.U32 R6, RZ, RZ, R2 ;  /* 0x000000ffff067224 */ /* 0x000fce00078e0002 */
.L_x_286:
        /* <DEDUP_REMOVED lines=15> */
[----:B------:R-:W-:-:S07]  /*02b0*/  MOV R8, R2 ;  /* 0x0000000200087202 */ /* 0x000fce0000000f00 */
.L_x_287:
        /* <DEDUP_REMOVED lines=21> */
[----:B------:R-:W-:Y:S05]  /*0410*/  CALL.REL.NOINC `($__internal_22_$__cuda_sm3x_div_rn_noftz_f32_slowpath) ;  /* 0x0000000000c47944 */ /* 0x000fea0003c00000 */
[----:B------:R-:W-:-:S07]  /*0420*/  IMAD.MOV.U32 R9, RZ, RZ, R2 ;  /* 0x000000ffff097224 */ /* 0x000fce00078e0002 */
.L_x_288:
        /* <DEDUP_REMOVED lines=13> */
[----:B------:R-:W-:Y:S05]  /*0500*/  CALL.REL.NOINC `($__internal_22_$__cuda_sm3x_div_rn_noftz_f32_slowpath) ;  /* 0x0000000000887944 */ /* 0x000fea0003c00000 */
[----:B------:R-:W-:-:S07]  /*0510*/  IMAD.MOV.U32 R3, RZ, RZ, R2 ;  /* 0x000000ffff037224 */ /* 0x000fce00078e0002 */
.L_x_289:
        /* <DEDUP_REMOVED lines=33> */
        .weak           $__internal_22_$__cuda_sm3x_div_rn_noftz_f32_slowpath
        .type           $__internal_22_$__cuda_sm3x_div_rn_noftz_f32_slowpath,@function
        .size           $__internal_22_$__cuda_sm3x_div_rn_noftz_f32_slowpath,(.L_x_386 - $__internal_22_$__cuda_sm3x_div_rn_noftz_f32_slowpath)
$__internal_22_$__cuda_sm3x_div_rn_noftz_f32_slowpath:
        /* <DEDUP_REMOVED lines=33> */
.L_x_290:
        /* <DEDUP_REMOVED lines=50> */
.L_x_296:
[----:B------:R-:W-:-:S04]  /*0c60*/  LOP3.LUT R2, R2, 0x80000000, RZ, 0xc0, !PT ;  /* 0x8000000002027812 */ /* 0x000fc800078ec0ff */
[----:B------:R-:W-:Y:S01]  /*0c70*/  LOP3.LUT R2, R2, 0x7f800000, RZ, 0xfc, !PT ;  /* 0x7f80000002027812 */ /* 0x000fe200078efcff */
[----:B------:R-:W-:Y:S06]  /*0c80*/  BRA `(.L_x_297) ;  /* 0x0000000000287947 */ /* 0x000fec0003800000 */
.L_x_295:
[----:B------:R-:W-:Y:S01]  /*0c90*/  LEA R2, R12, R2, 0x17 ;  /* 0x000000020c027211 */ /* 0x000fe200078eb8ff */
[----:B------:R-:W-:Y:S06]  /*0ca0*/  BRA `(.L_x_297) ;  /* 0x0000000000207947 */ /* 0x000fec0003800000 */
.L_x_294:
[----:B------:R-:W-:-:S04]  /*0cb0*/  LOP3.LUT R2, R3, 0x80000000, R2, 0x48, !PT ;  /* 0x8000000003027812 */ /* 0x000fc800078e4802 */
[----:B------:R-:W-:Y:S01]  /*0cc0*/  LOP3.LUT R2, R2, 0x7f800000, RZ, 0xfc, !PT ;  /* 0x7f80000002027812 */ /* 0x000fe200078efcff */
[----:B------:R-:W-:Y:S06]  /*0cd0*/  BRA `(.L_x_297) ;  /* 0x0000000000147947 */ /* 0x000fec0003800000 */
.L_x_293:
[----:B------:R-:W-:Y:S01]  /*0ce0*/  LOP3.LUT R2, R3, 0x80000000, R2, 0x48, !PT ;  /* 0x8000000003027812 */ /* 0x000fe200078e4802 */
[----:B------:R-:W-:Y:S06]  /*0cf0*/  BRA `(.L_x_297) ;  /* 0x00000000000c7947 */ /* 0x000fec0003800000 */
.L_x_292:
[----:B------:R-:W0:Y:S01]  /*0d00*/  MUFU.RSQ R2, -QNAN ;  /* 0xffc0000000027908 */ /* 0x000e220000001400 */
[----:B------:R-:W-:Y:S05]  /*0d10*/  BRA `(.L_x_297) ;  /* 0x0000000000047947 */ /* 0x000fea0003800000 */
.L_x_291:
[----:B------:R-:W-:-:S07]  /*0d20*/  FADD.FTZ R2, R2, R3 ;  /* 0x0000000302027221 */ /* 0x000fce0000010000 */
.L_x_297:
[----:B------:R-:W-:-:S04]  /*0d30*/  IMAD.MOV.U32 R11, RZ, RZ, 0x0 ;  /* 0x00000000ff0b7424 */ /* 0x000fc800078e00ff */
[----:B0-----:R-:W-:Y:S05]  /*0d40*/  RET.REL.NODEC R10 `(Subsample_Bilinear_8_8_2_v) ;  /* 0xfffffff00aac7950 */ /* 0x001fea0003c3ffff */
.L_x_298:
        /* <DEDUP_REMOVED lines=11> */
.L_x_386:


//--------------------- .text.Subsample_Bilinear_8_8_2_u --------------------------
	.section	.text.Subsample_Bilinear_8_8_2_u,"ax",@progbits
	.align	128
        .global         Subsample_Bilinear_8_8_2_u
        .type           Subsample_Bilinear_8_8_2_u,@function
        .size           Subsample_Bilinear_8_8_2_u,(.L_x_387 - Subsample_Bilinear_8_8_2_u)
        .other          Subsample_Bilinear_8_8_2_u,@"STO_CUDA_ENTRY STV_DEFAULT"
Subsample_Bilinear_8_8_2_u:
.text.Subsample_Bilinear_8_8_2_u:
        /* <DEDUP_REMOVED lines=26> */
[----:B------:R-:W-:Y:S05]  /*01a0*/  CALL.REL.NOINC `($__internal_23_$__cuda_sm3x_div_rn_noftz_f32_slowpath) ;  /* 0x0000000400607944 */ /* 0x000fea0003c00000 */
[----:B------:R-:W-:-:S07]  /*01b0*/  IMAD.MOV.U32 R6, RZ, RZ, R2 ;  /* 0x000000ffff067224 */ /* 0x000fce00078e0002 */
.L_x_299:
        /* <DEDUP_REMOVED lines=15> */
[----:B------:R-:W-:-:S07]  /*02b0*/  MOV R8, R2 ;  /* 0x0000000200087202 */ /* 0x000fce0000000f00 */
.L_x_300:
        /* <DEDUP_REMOVED lines=21> */
[----:B------:R-:W-:Y:S05]  /*0410*/  CALL.REL.NOINC `($__internal_23_$__cuda_sm3x_div_rn_noftz_f32_slowpath) ;  /* 0x0000000000c47944 */ /* 0x000fea0003c00000 */
[----:B------:R-:W-:-:S07]  /*0420*/  IMAD.MOV.U32 R9, RZ, RZ, R2 ;  /* 0x000000ffff097224 */ /* 0x000fce00078e0002 */
.L_x_301:
        /* <DEDUP_REMOVED lines=13> */
[----:B------:R-:W-:Y:S05]  /*0500*/  CALL.REL.NOINC `($__internal_23_$__cuda_sm3x_div_rn_noftz_f32_slowpath) ;  /* 0x0000000000887944 */ /* 0x000fea0003c00000 */
[----:B------:R-:W-:-:S07]  /*0510*/  IMAD.MOV.U32 R3, RZ, RZ, R2 ;  /* 0x000000ffff037224 */ /* 0x000fce00078e0002 */
.L_x_302:
        /* <DEDUP_REMOVED lines=33> */
        .weak           $__internal_23_$__cuda_sm3x_div_rn_noftz_f32_slowpath
        .type           $__internal_23_$__cuda_sm3x_div_rn_noftz_f32_slowpath,@function
        .size           $__internal_23_$__cuda_sm3x_div_rn_noftz_f32_slowpath,(.L_x_387 - $__internal_23_$__cuda_sm3x_div_rn_noftz_f32_slowpath)
$__internal_23_$__cuda_sm3x_div_rn_noftz_f32_slowpath:
        /* <DEDUP_REMOVED lines=33> */
.L_x_303:
        /* <DEDUP_REMOVED lines=50> */
.L_x_309:
[----:B------:R-:W-:-:S04]  /*0c60*/  LOP3.LUT R2, R2, 0x80000000, RZ, 0xc0, !PT ;  /* 0x8000000002027812 */ /* 0x000fc800078ec0ff */
[----:B------:R-:W-:Y:S01]  /*0c70*/  LOP3.LUT R2, R2, 0x7f800000, RZ, 0xfc, !PT ;  /* 0x7f80000002027812 */ /* 0x000fe200078efcff */
[----:B------:R-:W-:Y:S06]  /*0c80*/  BRA `(.L_x_310) ;  /* 0x0000000000287947 */ /* 0x000fec0003800000 */
.L_x_308:
[----:B------:R-:W-:Y:S01]  /*0c90*/  LEA R2, R12, R2, 0x17 ;  /* 0x000000020c027211 */ /* 0x000fe200078eb8ff */
[----:B------:R-:W-:Y:S06]  /*0ca0*/  BRA `(.L_x_310) ;  /* 0x0000000000207947 */ /* 0x000fec0003800000 */
.L_x_307:
[----:B------:R-:W-:-:S04]  /*0cb0*/  LOP3.LUT R2, R3, 0x80000000, R2, 0x48, !PT ;  /* 0x8000000003027812 */ /* 0x000fc800078e4802 */
[----:B------:R-:W-:Y:S01]  /*0cc0*/  LOP3.LUT R2, R2, 0x7f800000, RZ, 0xfc, !PT ;  /* 0x7f80000002027812 */ /* 0x000fe200078efcff */
[----:B------:R-:W-:Y:S06]  /*0cd0*/  BRA `(.L_x_310) ;  /* 0x0000000000147947 */ /* 0x000fec0003800000 */
.L_x_306:
[----:B------:R-:W-:Y:S01]  /*0ce0*/  LOP3.LUT R2, R3, 0x80000000, R2, 0x48, !PT ;  /* 0x8000000003027812 */ /* 0x000fe200078e4802 */
[----:B------:R-:W-:Y:S06]  /*0cf0*/  BRA `(.L_x_310) ;  /* 0x00000000000c7947 */ /* 0x000fec0003800000 */
.L_x_305:
[----:B------:R-:W0:Y:S01]  /*0d00*/  MUFU.RSQ R2, -QNAN ;  /* 0xffc0000000027908 */ /* 0x000e220000001400 */
[----:B------:R-:W-:Y:S05]  /*0d10*/  BRA `(.L_x_310) ;  /* 0x0000000000047947 */ /* 0x000fea0003800000 */
.L_x_304:
[----:B------:R-:W-:-:S07]  /*0d20*/  FADD.FTZ R2, R2, R3 ;  /* 0x0000000302027221 */ /* 0x000fce0000010000 */
.L_x_310:
[----:B------:R-:W-:-:S04]  /*0d30*/  IMAD.MOV.U32 R11, RZ, RZ, 0x0 ;  /* 0x00000000ff0b7424 */ /* 0x000fc800078e00ff */
[----:B0-----:R-:W-:Y:S05]  /*0d40*/  RET.REL.NODEC R10 `(Subsample_Bilinear_8_8_2_u) ;  /* 0xfffffff00aac7950 */ /* 0x001fea0003c3ffff */
.L_x_311:
        /* <DEDUP_REMOVED lines=11> */
.L_x_387:


//--------------------- .text.Subsample_Bilinear_8_8_2 --------------------------
	.section	.text.Subsample_Bilinear_8_8_2,"ax",@progbits
	.align	128
        .global         Subsample_Bilinear_8_8_2
        .type           Subsample_Bilinear_8_8_2,@function
        .size           Subsample_Bilinear_8_8_2,(.L_x_388 - Subsample_Bilinear_8_8_2)
        .other          Subsample_Bilinear_8_8_2,@"STO_CUDA_ENTRY STV_DEFAULT"
Subsample_Bilinear_8_8_2:
.text.Subsample_Bilinear_8_8_2:
        /* <DEDUP_REMOVED lines=26> */
[----:B------:R-:W-:Y:S05]  /*01a0*/  CALL.REL.NOINC `($__internal_24_$__cuda_sm3x_div_rn_noftz_f32_slowpath) ;  /* 0x0000000400907944 */ /* 0x000fea0003c00000 */
[----:B------:R-:W-:-:S07]  /*01b0*/  IMAD.MOV.U32 R6, RZ, RZ, R2 ;  /* 0x000000ffff067224 */ /* 0x000fce00078e0002 */
.L_x_312:
        /* <DEDUP_REMOVED lines=16> */
.L_x_313:
        /* <DEDUP_REMOVED lines=21> */
[----:B------:R-:W-:Y:S05]  /*0410*/  CALL.REL.NOINC `($__internal_24_$__cuda_sm3x_div_rn_noftz_f32_slowpath) ;  /* 0x0000000000f47944 */ /* 0x000fea0003c00000 */
[----:B------:R-:W-:-:S07]  /*0420*/  IMAD.MOV.U32 R9, RZ, RZ, R2 ;  /* 0x000000ffff097224 */ /* 0x000fce00078e0002 */
.L_x_314:
        /* <DEDUP_REMOVED lines=13> */
[----:B------:R-:W-:Y:S05]  /*0500*/  CALL.REL.NOINC `($__internal_24_$__cuda_sm3x_div_rn_noftz_f32_slowpath) ;  /* 0x0000000000b87944 */ /* 0x000fea0003c00000 */
[----:B------:R-:W-:-:S07]  /*0510*/  IMAD.MOV.U32 R3, RZ, RZ, R2 ;  /* 0x000000ffff037224 */ /* 0x000fce00078e0002 */
.L_x_315:
        /* <DEDUP_REMOVED lines=45> */
        .weak           $__internal_24_$__cuda_sm3x_div_rn_noftz_f32_slowpath
        .type           $__internal_24_$__cuda_sm3x_div_rn_noftz_f32_slowpath,@function
        .size           $__internal_24_$__cuda_sm3x_div_rn_noftz_f32_slowpath,(.L_x_388 - $__internal_24_$__cuda_sm3x_div_rn_noftz_f32_slowpath)
$__internal_24_$__cuda_sm3x_div_rn_noftz_f32_slowpath:
        /* <DEDUP_REMOVED lines=33> */
.L_x_316:
        /* <DEDUP_REMOVED lines=50> */
.L_x_322:
[----:B------:R-:W-:-:S04]  /*0d20*/  LOP3.LUT R2, R2, 0x80000000, RZ, 0xc0, !PT ;  /* 0x8000000002027812 */ /* 0x000fc800078ec0ff */
[----:B------:R-:W-:Y:S01]  /*0d30*/  LOP3.LUT R2, R2, 0x7f800000, RZ, 0xfc, !PT ;  /* 0x7f80000002027812 */ /* 0x000fe200078efcff */
[----:B------:R-:W-:Y:S06]  /*0d40*/  BRA `(.L_x_323) ;  /* 0x0000000000287947 */ /* 0x000fec0003800000 */
.L_x_321:
[----:B------:R-:W-:Y:S01]  /*0d50*/  IMAD R2, R12, 0x800000, R2 ;  /* 0x008000000c027824 */ /* 0x000fe200078e0202 */
[----:B------:R-:W-:Y:S06]  /*0d60*/  BRA `(.L_x_323) ;  /* 0x0000000000207947 */ /* 0x000fec0003800000 */
.L_x_320:
[----:B------:R-:W-:-:S04]  /*0d70*/  LOP3.LUT R2, R3, 0x80000000, R2, 0x48, !PT ;  /* 0x8000000003027812 */ /* 0x000fc800078e4802 */
[----:B------:R-:W-:Y:S01]  /*0d80*/  LOP3.LUT R2, R2, 0x7f800000, RZ, 0xfc, !PT ;  /* 0x7f80000002027812 */ /* 0x000fe200078efcff */
[----:B------:R-:W-:Y:S06]  /*0d90*/  BRA `(.L_x_323) ;  /* 0x0000000000147947 */ /* 0x000fec0003800000 */
.L_x_319:
[----:B------:R-:W-:Y:S01]  /*0da0*/  LOP3.LUT R2, R3, 0x80000000, R2, 0x48, !PT ;  /* 0x8000000003027812 */ /* 0x000fe200078e4802 */
[----:B------:R-:W-:Y:S06]  /*0db0*/  BRA `(.L_x_323) ;  /* 0x00000000000c7947 */ /* 0x000fec0003800000 */
.L_x_318:
[----:B------:R-:W0:Y:S01]  /*0dc0*/  MUFU.RSQ R2, -QNAN ;  /* 0xffc0000000027908 */ /* 0x000e220000001400 */
[----:B------:R-:W-:Y:S05]  /*0dd0*/  BRA `(.L_x_323) ;  /* 0x0000000000047947 */ /* 0x000fea0003800000 */
.L_x_317:
[----:B------:R-:W-:-:S07]  /*0de0*/  FADD.FTZ R2, R2, R3 ;  /* 0x0000000302027221 */ /* 0x000fce0000010000 */
.L_x_323:
[----:B------:R-:W-:-:S04]  /*0df0*/  IMAD.MOV.U32 R11, RZ, RZ, 0x0 ;  /* 0x00000000ff0b7424 */ /* 0x000fc800078e00ff */
[----:B0-----:R-:W-:Y:S05]  /*0e00*/  RET.REL.NODEC R10 `(Subsample_Bilinear_8_8_2) ;  /* 0xfffffff00a7c7950 */ /* 0x001fea0003c3ffff */
.L_x_324:
        /* <DEDUP_REMOVED lines=15> */
.L_x_388:


//--------------------- .text.Subsample_Bilinear_8_8_p2 --------------------------
	.section	.text.Subsample_Bilinear_8_8_p2,"ax",@progbits
	.align	128
        .global         Subsample_Bilinear_8_8_p2
        .type           Subsample_Bilinear_8_8_p2,@function
        .size           Subsample_Bilinear_8_8_p2,(.L_x_389 - Subsample_Bilinear_8_8_p2)
        .other          Subsample_Bilinear_8_8_p2,@"STO_CUDA_ENTRY STV_DEFAULT"
Subsample_Bilinear_8_8_p2:
.text.Subsample_Bilinear_8_8_p2:
        /* <DEDUP_REMOVED lines=26> */
[----:B------:R-:W-:Y:S05]  /*01a0*/  CALL.REL.NOINC `($__internal_25_$__cuda_sm3x_div_rn_noftz_f32_slowpath) ;  /* 0x0000000400647944 */ /* 0x000fea0003c00000 */
[----:B------:R-:W-:-:S07]  /*01b0*/  IMAD.MOV.U32 R6, RZ, RZ, R10 ;  /* 0x000000ffff067224 */ /* 0x000fce00078e000a */
.L_x_325:
        /* <DEDUP_REMOVED lines=15> */
[----:B------:R-:W-:-:S07]  /*02b0*/  MOV R7, R10 ;  /* 0x0000000a00077202 */ /* 0x000fce0000000f00 */
.L_x_326:
        /* <DEDUP_REMOVED lines=21> */
[----:B------:R-:W-:Y:S05]  /*0410*/  CALL.REL.NOINC `($__internal_25_$__cuda_sm3x_div_rn_noftz_f32_slowpath) ;  /* 0x0000000000c87944 */ /* 0x000fea0003c00000 */
[----:B------:R-:W-:-:S07]  /*0420*/  IMAD.MOV.U32 R9, RZ, RZ, R10 ;  /* 0x000000ffff097224 */ /* 0x000fce00078e000a */
.L_x_327:
        /* <DEDUP_REMOVED lines=13> */
[----:B------:R-:W-:Y:S05]  /*0500*/  CALL.REL.NOINC `($__internal_25_$__cuda_sm3x_div_rn_noftz_f32_slowpath) ;  /* 0x00000000008c7944 */ /* 0x000fea0003c00000 */
[----:B------:R-:W-:-:S07]  /*0510*/  IMAD.MOV.U32 R2, RZ, RZ, R10 ;  /* 0x000000ffff027224 */ /* 0x000fce00078e000a */
.L_x_328:
        /* <DEDUP_REMOVED lines=34> */
        .weak           $__internal_25_$__cuda_sm3x_div_rn_noftz_f32_slowpath
        .type           $__internal_25_$__cuda_sm3x_div_rn_noftz_f32_slowpath,@function
        .size           $__internal_25_$__cuda_sm3x_div_rn_noftz_f32_slowpath,(.L_x_389 - $__internal_25_$__cuda_sm3x_div_rn_noftz_f32_slowpath)
$__internal_25_$__cuda_sm3x_div_rn_noftz_f32_slowpath:
        /* <DEDUP_REMOVED lines=33> */
.L_x_329:
        /* <DEDUP_REMOVED lines=50> */
.L_x_335:
[----:B------:R-:W-:-:S04]  /*0c70*/  LOP3.LUT R2, R2, 0x80000000, RZ, 0xc0, !PT ;  /* 0x8000000002027812 */ /* 0x000fc800078ec0ff */
[----:B------:R-:W-:Y:S01]  /*0c80*/  LOP3.LUT R2, R2, 0x7f800000, RZ, 0xfc, !PT ;  /* 0x7f80000002027812 */ /* 0x000fe200078efcff */
[----:B------:R-:W-:Y:S06]  /*0c90*/  BRA `(.L_x_336) ;  /* 0x0000000000287947 */ /* 0x000fec0003800000 */
.L_x_334:
[----:B------:R-:W-:Y:S01]  /*0ca0*/  IMAD R2, R11, 0x800000, R2 ;  /* 0x008000000b027824 */ /* 0x000fe200078e0202 */
[----:B------:R-:W-:Y:S06]  /*0cb0*/  BRA `(.L_x_336) ;  /* 0x0000000000207947 */ /* 0x000fec0003800000 */
.L_x_333:
[----:B------:R-:W-:-:S04]  /*0cc0*/  LOP3.LUT R2, R3, 0x80000000, R2, 0x48, !PT ;  /* 0x8000000003027812 */ /* 0x000fc800078e4802 */
[----:B------:R-:W-:Y:S01]  /*0cd0*/  LOP3.LUT R2, R2, 0x7f800000, RZ, 0xfc, !PT ;  /* 0x7f80000002027812 */ /* 0x000fe200078efcff */
[----:B------:R-:W-:Y:S06]  /*0ce0*/  BRA `(.L_x_336) ;  /* 0x0000000000147947 */ /* 0x000fec0003800000 */
.L_x_332:
[----:B------:R-:W-:Y:S01]  /*0cf0*/  LOP3.LUT R2, R3, 0x80000000, R2, 0x48, !PT ;  /* 0x8000000003027812 */ /* 0x000fe200078e4802 */
[----:B------:R-:W-:Y:S06]  /*0d00*/  BRA `(.L_x_336) ;  /* 0x00000000000c7947 */ /* 0x000fec0003800000 */
.L_x_331:
[----:B------:R-:W0:Y:S01]  /*0d10*/  MUFU.RSQ R2, -QNAN ;  /* 0xffc0000000027908 */ /* 0x000e220000001400 */
[----:B------:R-:W-:Y:S05]  /*0d20*/  BRA `(.L_x_336) ;  /* 0x0000000000047947 */ /* 0x000fea0003800000 */
.L_x_330:
[----:B------:R-:W-:-:S07]  /*0d30*/  FADD.FTZ R2, R2, R3 ;  /* 0x0000000302027221 */ /* 0x000fce0000010000 */
.L_x_336:
[----:B0-----:R-:W-:Y:S01]  /*0d40*/  IMAD.MOV.U32 R10, RZ, RZ, R2 ;  /* 0x000000ffff0a7224 */ /* 0x001fe200078e0002 */
[----:B------:R-:W-:Y:S01]  /*0d50*/  MOV R2, R8 ;  /* 0x0000000800027202 */ /* 0x000fe20000000f00 */
[----:B------:R-:W-:-:S04]  /*0d60*/  IMAD.MOV.U32 R3, RZ, RZ, 0x0 ;  /* 0x00000000ff037424 */ /* 0x000fc800078e00ff */
[----:B------:R-:W-:Y:S05]  /*0d70*/  RET.REL.NODEC R2 `(Subsample_Bilinear_8_8_p2) ;  /* 0xfffffff002a07950 */ /* 0x000fea0003c3ffff */
.L_x_337:
        /* <DEDUP_REMOVED lines=16> */
.L_x_389:


//--------------------- .text.Subsample_Bilinear_8_8_c --------------------------
	.section	.text.Subsample_Bilinear_8_8_c,"ax",@progbits
	.align	128
        .global         Subsample_Bilinear_8_8_c
        .type           Subsample_Bilinear_8_8_c,@function
        .size           Subsample_Bilinear_8_8_c,(.L_x_390 - Subsample_Bilinear_8_8_c)
        .other          Subsample_Bilinear_8_8_c,@"STO_CUDA_ENTRY STV_DEFAULT"
Subsample_Bilinear_8_8_c:
.text.Subsample_Bilinear_8_8_c:
        /* <DEDUP_REMOVED lines=26> */
[----:B------:R-:W-:Y:S05]  /*01a0*/  CALL.REL.NOINC `($__internal_26_$__cuda_sm3x_div_rn_noftz_f32_slowpath) ;  /* 0x0000000400607944 */ /* 0x000fea0003c00000 */
[----:B------:R-:W-:-:S07]  /*01b0*/  IMAD.MOV.U32 R6, RZ, RZ, R2 ;  /* 0x000000ffff067224 */ /* 0x000fce00078e0002 */
.L_x_338:
        /* <DEDUP_REMOVED lines=15> */
[----:B------:R-:W-:-:S07]  /*02b0*/  MOV R8, R2 ;  /* 0x0000000200087202 */ /* 0x000fce0000000f00 */
.L_x_339:
        /* <DEDUP_REMOVED lines=21> */
[----:B------:R-:W-:Y:S05]  /*0410*/  CALL.REL.NOINC `($__internal_26_$__cuda_sm3x_div_rn_noftz_f32_slowpath) ;  /* 0x0000000000c47944 */ /* 0x000fea0003c00000 */
[----:B------:R-:W-:-:S07]  /*0420*/  IMAD.MOV.U32 R9, RZ, RZ, R2 ;  /* 0x000000ffff097224 */ /* 0x000fce00078e0002 */
.L_x_340:
        /* <DEDUP_REMOVED lines=13> */
[----:B------:R-:W-:Y:S05]  /*0500*/  CALL.REL.NOINC `($__internal_26_$__cuda_sm3x_div_rn_noftz_f32_slowpath) ;  /* 0x0000000000887944 */ /* 0x000fea0003c00000 */
[----:B------:R-:W-:-:S07]  /*0510*/  IMAD.MOV.U32 R3, RZ, RZ, R2 ;  /* 0x000000ffff037224 */ /* 0x000fce00078e0002 */
.L_x_341:
        /* <DEDUP_REMOVED lines=33> */
        .weak           $__internal_26_$__cuda_sm3x_div_rn_noftz_f32_slowpath
        .type           $__internal_26_$__cuda_sm3x_div_rn_noftz_f32_slowpath,@function
        .size           $__internal_26_$__cuda_sm3x_div_rn_noftz_f32_slowpath,(.L_x_390 - $__internal_26_$__cuda_sm3x_div_rn_noftz_f32_slowpath)
$__internal_26_$__cuda_sm3x_div_rn_noftz_f32_slowpath:
        /* <DEDUP_REMOVED lines=33> */
.L_x_342:
        /* <DEDUP_REMOVED lines=50> */
.L_x_348:
[----:B------:R-:W-:-:S04]  /*0c60*/  LOP3.LUT R2, R2, 0x80000000, RZ, 0xc0, !PT ;  /* 0x8000000002027812 */ /* 0x000fc800078ec0ff */
[----:B------:R-:W-:Y:S01]  /*0c70*/  LOP3.LUT R2, R2, 0x7f800000, RZ, 0xfc, !PT ;  /* 0x7f80000002027812 */ /* 0x000fe200078efcff */
[----:B------:R-:W-:Y:S06]  /*0c80*/  BRA `(.L_x_349) ;  /* 0x0000000000287947 */ /* 0x000fec0003800000 */
.L_x_347:
[----:B------:R-:W-:Y:S01]  /*0c90*/  LEA R2, R12, R2, 0x17 ;  /* 0x000000020c027211 */ /* 0x000fe200078eb8ff */
[----:B------:R-:W-:Y:S06]  /*0ca0*/  BRA `(.L_x_349) ;  /* 0x0000000000207947 */ /* 0x000fec0003800000 */
.L_x_346:
[----:B------:R-:W-:-:S04]  /*0cb0*/  LOP3.LUT R2, R3, 0x80000000, R2, 0x48, !PT ;  /* 0x8000000003027812 */ /* 0x000fc800078e4802 */
[----:B------:R-:W-:Y:S01]  /*0cc0*/  LOP3.LUT R2, R2, 0x7f800000, RZ, 0xfc, !PT ;  /* 0x7f80000002027812 */ /* 0x000fe200078efcff */
[----:B------:R-:W-:Y:S06]  /*0cd0*/  BRA `(.L_x_349) ;  /* 0x0000000000147947 */ /* 0x000fec0003800000 */
.L_x_345:
[----:B------:R-:W-:Y:S01]  /*0ce0*/  LOP3.LUT R2, R3, 0x80000000, R2, 0x48, !PT ;  /* 0x8000000003027812 */ /* 0x000fe200078e4802 */
[----:B------:R-:W-:Y:S06]  /*0cf0*/  BRA `(.L_x_349) ;  /* 0x00000000000c7947 */ /* 0x000fec0003800000 */
.L_x_344:
[----:B------:R-:W0:Y:S01]  /*0d00*/  MUFU.RSQ R2, -QNAN ;  /* 0xffc0000000027908 */ /* 0x000e220000001400 */
[----:B------:R-:W-:Y:S05]  /*0d10*/  BRA `(.L_x_349) ;  /* 0x0000000000047947 */ /* 0x000fea0003800000 */
.L_x_343:
[----:B------:R-:W-:-:S07]  /*0d20*/  FADD.FTZ R2, R2, R3 ;  /* 0x0000000302027221 */ /* 0x000fce0000010000 */
.L_x_349:
[----:B------:R-:W-:-:S04]  /*0d30*/  IMAD.MOV.U32 R11, RZ, RZ, 0x0 ;  /* 0x00000000ff0b7424 */ /* 0x000fc800078e00ff */
[----:B0-----:R-:W-:Y:S05]  /*0d40*/  RET.REL.NODEC R10 `(Subsample_Bilinear_8_8_c) ;  /* 0xfffffff00aac7950 */ /* 0x001fea0003c3ffff */
.L_x_350:
        /* <DEDUP_REMOVED lines=11> */
.L_x_390:


//--------------------- .text.Subsample_Bilinear_8_8 --------------------------
	.section	.text.Subsample_Bilinear_8_8,"ax",@progbits
	.align	128
        .global         Subsample_Bilinear_8_8
        .type           Subsample_Bilinear_8_8,@function
        .size           Subsample_Bilinear_8_8,(.L_x_391 - Subsample_Bilinear_8_8)
        .other          Subsample_Bilinear_8_8,@"STO_CUDA_ENTRY STV_DEFAULT"
Subsample_Bilinear_8_8:
.text.Subsample_Bilinear_8_8:
        /* <DEDUP_REMOVED lines=26> */
[----:B------:R-:W-:Y:S05]  /*01a0*/  CALL.REL.NOINC `($__internal_27_$__cuda_sm3x_div_rn_noftz_f32_slowpath) ;  /* 0x0000000400607944 */ /* 0x000fea0003c00000 */
[----:B------:R-:W-:-:S07]  /*01b0*/  IMAD.MOV.U32 R6, RZ, RZ, R2 ;  /* 0x000000ffff067224 */ /* 0x000fce00078e0002 */
.L_x_351:
        /* <DEDUP_REMOVED lines=15> */
[----:B------:R-:W-:-:S07]  /*02b0*/  MOV R8, R2 ;  /* 0x0000000200087202 */ /* 0x000fce0000000f00 */
.L_x_352:
        /* <DEDUP_REMOVED lines=21> */
[----:B------:R-:W-:Y:S05]  /*0410*/  CALL.REL.NOINC `($__internal_27_$__cuda_sm3x_div_rn_noftz_f32_slowpath) ;  /* 0x0000000000c47944 */ /* 0x000fea0003c00000 */
[----:B------:R-:W-:-:S07]  /*0420*/  IMAD.MOV.U32 R9, RZ, RZ, R2 ;  /* 0x000000ffff097224 */ /* 0x000fce00078e0002 */
.L_x_353:
        /* <DEDUP_REMOVED lines=13> */
[----:B------:R-:W-:Y:S05]  /*0500*/  CALL.REL.NOINC `($__internal_27_$__cuda_sm3x_div_rn_noftz_f32_slowpath) ;  /* 0x0000000000887944 */ /* 0x000fea0003c00000 */
[----:B------:R-:W-:-:S07]  /*0510*/  IMAD.MOV.U32 R3, RZ, RZ, R2 ;  /* 0x000000ffff037224 */ /* 0x000fce00078e0002 */
.L_x_354:
        /* <DEDUP_REMOVED lines=33> */
        .weak           $__internal_27_$__cuda_sm3x_div_rn_noftz_f32_slowpath
        .type           $__internal_27_$__cuda_sm3x_div_rn_noftz_f32_slowpath,@function
        .size           $__internal_27_$__cuda_sm3x_div_rn_noftz_f32_slowpath,(.L_x_391 - $__internal_27_$__cuda_sm3x_div_rn_noftz_f32_slowpath)
$__internal_27_$__cuda_sm3x_div_rn_noftz_f32_slowpath:
        /* <DEDUP_REMOVED lines=33> */
.L_x_355:
        /* <DEDUP_REMOVED lines=50> */
.L_x_361:
[----:B------:R-:W-:-:S04]  /*0c60*/  LOP3.LUT R2, R2, 0x80000000, RZ, 0xc0, !PT ;  /* 0x8000000002027812 */ /* 0x000fc800078ec0ff */
[----:B------:R-:W-:Y:S01]  /*0c70*/  LOP3.LUT R2, R2, 0x7f800000, RZ, 0xfc, !PT ;  /* 0x7f80000002027812 */ /* 0x000fe200078efcff */
[----:B------:R-:W-:Y:S06]  /*0c80*/  BRA `(.L_x_362) ;  /* 0x0000000000287947 */ /* 0x000fec0003800000 */
.L_x_360:
[----:B------:R-:W-:Y:S01]  /*0c90*/  LEA R2, R12, R2, 0x17 ;  /* 0x000000020c027211 */ /* 0x000fe200078eb8ff */
[----:B------:R-:W-:Y:S06]  /*0ca0*/  BRA `(.L_x_362) ;  /* 0x0000000000207947 */ /* 0x000fec0003800000 */
.L_x_359:
[----:B------:R-:W-:-:S04]  /*0cb0*/  LOP3.LUT R2, R3, 0x80000000, R2, 0x48, !PT ;  /* 0x8000000003027812 */ /* 0x000fc800078e4802 */
[----:B------:R-:W-:Y:S01]  /*0cc0*/  LOP3.LUT R2, R2, 0x7f800000, RZ, 0xfc, !PT ;  /* 0x7f80000002027812 */ /* 0x000fe200078efcff */
[----:B------:R-:W-:Y:S06]  /*0cd0*/  BRA `(.L_x_362) ;  /* 0x0000000000147947 */ /* 0x000fec0003800000 */
.L_x_358:
[----:B------:R-:W-:Y:S01]  /*0ce0*/  LOP3.LUT R2, R3, 0x80000000, R2, 0x48, !PT ;  /* 0x8000000003027812 */ /* 0x000fe200078e4802 */
[----:B------:R-:W-:Y:S06]  /*0cf0*/  BRA `(.L_x_362) ;  /* 0x00000000000c7947 */ /* 0x000fec0003800000 */
.L_x_357:
[----:B------:R-:W0:Y:S01]  /*0d00*/  MUFU.RSQ R2, -QNAN ;  /* 0xffc0000000027908 */ /* 0x000e220000001400 */
[----:B------:R-:W-:Y:S05]  /*0d10*/  BRA `(.L_x_362) ;  /* 0x0000000000047947 */ /* 0x000fea0003800000 */
.L_x_356:
[----:B------:R-:W-:-:S07]  /*0d20*/  FADD.FTZ R2, R2, R3 ;  /* 0x0000000302027221 */ /* 0x000fce0000010000 */
.L_x_362:
[----:B------:R-:W-:-:S04]  /*0d30*/  IMAD.MOV.U32 R11, RZ, RZ, 0x0 ;  /* 0x00000000ff0b7424 */ /* 0x000fc800078e00ff */
[----:B0-----:R-:W-:Y:S05]  /*0d40*/  RET.REL.NODEC R10 `(Subsample_Bilinear_8_8) ;  /* 0xfffffff00aac7950 */ /* 0x001fea0003c3ffff */
.L_x_363:
        /* <DEDUP_REMOVED lines=11> */
.L_x_391:


//--------------------- .nv.shared.reserved.0     --------------------------
	.section	.nv.shared.reserved.0,"aw",@nobits
	.weak		__nv_reservedSMEM_offset_0_alias
	.size		__nv_reservedSMEM_offset_0_alias, 0, 64
	.other		__nv_reservedSMEM_offset_0_alias,@"STO_CUDA_RESERVED_SHARED STV_DEFAULT"
__nv_reservedSMEM_offset_0_alias:
	.zero		0
	.zero		64


//--------------------- .nv.constant0.Subsample_Bilinear_16_8_4 --------------------------
	.section	.nv.constant0.Subsample_Bilinear_16_8_4,"a",@progbits
	.sectionflags	@""
	.align	4
.nv.constant0.Subsample_Bilinear_16_8_4:
	.zero		944


//--------------------- .nv.constant0.Subsample_Bilinear_16_8_2_v --------------------------
	.section	.nv.constant0.Subsample_Bilinear_16_8_2_v,"a",@progbits
	.sectionflags	@""
	.align	4
.nv.constant0.Subsample_Bilinear_16_8_2_v:
	.zero		944


//--------------------- .nv.constant0.Subsample_Bilinear_16_8_2_u --------------------------
	.section	.nv.constant0.Subsample_Bilinear_16_8_2_u,"a",@progbits
	.sectionflags	@""
	.align	4
.nv.constant0.Subsample_Bilinear_16_8_2_u:
	.zero		944


//--------------------- .nv.constant0.Subsample_Bilinear_16_8_2 --------------------------
	.section	.nv.constant0.Subsample_Bilinear_16_8_2,"a",@progbits
	.sectionflags	@""
	.align	4
.nv.constant0.Subsample_Bilinear_16_8_2:
	.zero		944


//--------------------- .nv.constant0.Subsample_Bilinear_16_8_p2 --------------------------
	.section	.nv.constant0.Subsample_Bilinear_16_8_p2,"a",@progbits
	.sectionflags	@""
	.align	4
.nv.constant0.Subsample_Bilinear_16_8_p2:
	.zero		944


//--------------------- .nv.constant0.Subsample_Bilinear_16_8_c --------------------------
	.section	.nv.constant0.Subsample_Bilinear_16_8_c,"a",@progbits
	.sectionflags	@""
	.align	4
.nv.constant0.Subsample_Bilinear_16_8_c:
	.zero		944


//--------------------- .nv.constant0.Subsample_Bilinear_16_8 --------------------------
	.section	.nv.constant0.Subsample_Bilinear_16_8,"a",@progbits
	.sectionflags	@""
	.align	4
.nv.constant0.Subsample_Bilinear_16_8:
	.zero		944


//--------------------- .nv.constant0.Subsample_Bilinear_8_16_4 --------------------------
	.section	.nv.constant0.Subsample_Bilinear_8_16_4,"a",@progbits
	.sectionflags	@""
	.align	4
.nv.constant0.Subsample_Bilinear_8_16_4:
	.zero		944


//--------------------- .nv.constant0.Subsample_Bilinear_8_16_2_v --------------------------
	.section	.nv.constant0.Subsample_Bilinear_8_16_2_v,"a",@progbits
	.sectionflags	@""
	.align	4
.nv.constant0.Subsample_Bilinear_8_16_2_v:
	.zero		944


//--------------------- .nv.constant0.Subsample_Bilinear_8_16_2_u --------------------------
	.section	.nv.constant0.Subsample_Bilinear_8_16_2_u,"a",@progbits
	.sectionflags	@""
	.align	4
.nv.constant0.Subsample_Bilinear_8_16_2_u:
	.zero		944


//--------------------- .nv.constant0.Subsample_Bilinear_8_16_2 --------------------------
	.section	.nv.constant0.Subsample_Bilinear_8_16_2,"a",@progbits
	.sectionflags	@""
	.align	4
.nv.constant0.Subsample_Bilinear_8_16_2:
	.zero		944


//--------------------- .nv.constant0.Subsample_Bilinear_8_16_p2 --------------------------
	.section	.nv.constant0.Subsample_Bilinear_8_16_p2,"a",@progbits
	.sectionflags	@""
	.align	4
.nv.constant0.Subsample_Bilinear_8_16_p2:
	.zero		944


//--------------------- .nv.constant0.Subsample_Bilinear_8_16_c --------------------------
	.section	.nv.constant0.Subsample_Bilinear_8_16_c,"a",@progbits
	.sectionflags	@""
	.align	4
.nv.constant0.Subsample_Bilinear_8_16_c:
	.zero		944


//--------------------- .nv.constant0.Subsample_Bilinear_8_16 --------------------------
	.section	.nv.constant0.Subsample_Bilinear_8_16,"a",@progbits
	.sectionflags	@""
	.align	4
.nv.constant0.Subsample_Bilinear_8_16:
	.zero		944


//--------------------- .nv.constant0.Subsample_Bilinear_16_16_4 --------------------------
	.section	.nv.constant0.Subsample_Bilinear_16_16_4,"a",@progbits
	.sectionflags	@""
	.align	4
.nv.constant0.Subsample_Bilinear_16_16_4:
	.zero		944


//--------------------- .nv.constant0.Subsample_Bilinear_16_16_2_v --------------------------
	.section	.nv.constant0.Subsample_Bilinear_16_16_2_v,"a",@progbits
	.sectionflags	@""
	.align	4
.nv.constant0.Subsample_Bilinear_16_16_2_v:
	.zero		944


//--------------------- .nv.constant0.Subsample_Bilinear_16_16_2_u --------------------------
	.section	.nv.constant0.Subsample_Bilinear_16_16_2_u,"a",@progbits
	.sectionflags	@""
	.align	4
.nv.constant0.Subsample_Bilinear_16_16_2_u:
	.zero		944


//--------------------- .nv.constant0.Subsample_Bilinear_16_16_2 --------------------------
	.section	.nv.constant0.Subsample_Bilinear_16_16_2,"a",@progbits
	.sectionflags	@""
	.align	4
.nv.constant0.Subsample_Bilinear_16_16_2:
	.zero		944


//--------------------- .nv.constant0.Subsample_Bilinear_16_16_p2 --------------------------
	.section	.nv.constant0.Subsample_Bilinear_16_16_p2,"a",@progbits
	.sectionflags	@""
	.align	4
.nv.constant0.Subsample_Bilinear_16_16_p2:
	.zero		944


//--------------------- .nv.constant0.Subsample_Bilinear_16_16_c --------------------------
	.section	.nv.constant0.Subsample_Bilinear_16_16_c,"a",@progbits
	.sectionflags	@""
	.align	4
.nv.constant0.Subsample_Bilinear_16_16_c:
	.zero		944


//--------------------- .nv.constant0.Subsample_Bilinear_16_16 --------------------------
	.section	.nv.constant0.Subsample_Bilinear_16_16,"a",@progbits
	.sectionflags	@""
	.align	4
.nv.constant0.Subsample_Bilinear_16_16:
	.zero		944


//--------------------- .nv.constant0.Subsample_Bilinear_8_8_4 --------------------------
	.section	.nv.constant0.Subsample_Bilinear_8_8_4,"a",@progbits
	.sectionflags	@""
	.align	4
.nv.constant0.Subsample_Bilinear_8_8_4:
	.zero		944


//--------------------- .nv.constant0.Subsample_Bilinear_8_8_2_v --------------------------
	.section	.nv.constant0.Subsample_Bilinear_8_8_2_v,"a",@progbits
	.sectionflags	@""
	.align	4
.nv.constant0.Subsample_Bilinear_8_8_2_v:
	.zero		944


//--------------------- .nv.constant0.Subsample_Bilinear_8_8_2_u --------------------------
	.section	.nv.constant0.Subsample_Bilinear_8_8_2_u,"a",@progbits
	.sectionflags	@""
	.align	4
.nv.constant0.Subsample_Bilinear_8_8_2_u:
	.zero		944


//--------------------- .nv.constant0.Subsample_Bilinear_8_8_2 --------------------------
	.section	.nv.constant0.Subsample_Bilinear_8_8_2,"a",@progbits
	.sectionflags	@""
	.align	4
.nv.constant0.Subsample_Bilinear_8_8_2:
	.zero		944


//--------------------- .nv.constant0.Subsample_Bilinear_8_8_p2 --------------------------
	.section	.nv.constant0.Subsample_Bilinear_8_8_p2,"a",@progbits
	.sectionflags	@""
	.align	4
.nv.constant0.Subsample_Bilinear_8_8_p2:
	.zero		944


//--------------------- .nv.constant0.Subsample_Bilinear_8_8_c --------------------------
	.section	.nv.constant0.Subsample_Bilinear_8_8_c,"a",@progbits
	.sectionflags	@""
	.align	4
.nv.constant0.Subsample_Bilinear_8_8_c:
	.zero		944


//--------------------- .nv.constant0.Subsample_Bilinear_8_8 --------------------------
	.section	.nv.constant0.Subsample_Bilinear_8_8,"a",@progbits
	.sectionflags	@""
	.align	4
.nv.constant0.Subsample_Bilinear_8_8:
	.zero		944


//--------------------- SYMBOLS --------------------------

	.type		.nv.reservedSmem.offset0,@object
	.size		.nv.reservedSmem.offset0,0x4
